def matmul_kernel(
    a_ptr,
    b_ptr,
    c_ptr,
    M,
    N,
    K,
    stride_am,
    stride_ak,
    stride_bk,
    stride_bn,
    stride_cm,
    stride_cn,
    BLOCK_M: tl.constexpr,
    BLOCK_N: tl.constexpr,
    BLOCK_K: tl.constexpr,
    GROUP_M: tl.constexpr,
):
    pid = tl.program_id(axis=0)
    num_pid_m = tl.cdiv(M, BLOCK_M)
    num_pid_n = tl.cdiv(N, BLOCK_N)
    num_pid_in_group = GROUP_M * num_pid_n
    group_id = pid // num_pid_in_group
    first_pid_m = group_id * GROUP_M
    group_size_m = min(num_pid_m - first_pid_m, GROUP_M)
    pid_m = first_pid_m + ((pid % num_pid_in_group) % group_size_m)
    pid_n = (pid % num_pid_in_group) // group_size_m

    offs_am = (pid_m * BLOCK_M + tl.arange(0, BLOCK_M)) % M
    offs_bn = (pid_n * BLOCK_N + tl.arange(0, BLOCK_N)) % N
    offs_k = tl.arange(0, BLOCK_K)
    a_ptrs = a_ptr + offs_am[:, None] * stride_am + offs_k[None, :] * stride_ak
    b_ptrs = b_ptr + offs_k[:, None] * stride_bk + offs_bn[None, :] * stride_bn

    acc = tl.zeros((BLOCK_M, BLOCK_N), dtype=tl.float32)
    for kk in range(0, tl.cdiv(K, BLOCK_K)):
        a = tl.load(a_ptrs, mask=offs_k[None, :] < K - kk * BLOCK_K, other=0.0)
        b = tl.load(b_ptrs, mask=offs_k[:, None] < K - kk * BLOCK_K, other=0.0)
        acc = tl.dot(a, b, acc)
        a_ptrs += BLOCK_K * stride_ak
        b_ptrs += BLOCK_K * stride_bk

    c = acc.to(c_ptr.dtype.element_ty)
    offs_cm = pid_m * BLOCK_M + tl.arange(0, BLOCK_M)
    offs_cn = pid_n * BLOCK_N + tl.arange(0, BLOCK_N)
    c_ptrs = c_ptr + offs_cm[:, None] * stride_cm + offs_cn[None, :] * stride_cn
    mask = (offs_cm[:, None] < M) & (offs_cn[None, :] < N)
    tl.store(c_ptrs, c, mask=mask)

# config = {"BLOCK_K": 128, "BLOCK_M": 128, "BLOCK_N": 128, "GROUP_M": 8, "arch": "sm_100", "dtype": "fp8e4m3", "num_ctas": 4, "num_stages": 3, "num_warps": 4}
# arch = sm_100


// ===== COMPILED SASS (sm_100a) =====

	.target	sm_100a

	.elftype	@"ET_EXEC"


//--------------------- .note.nv.tkinfo           --------------------------
	.section	.note.nv.tkinfo,"",@"SHT_NOTE"
	.sectionflags	@"SHF_NOTE_NV_TKINFO"
	.tkinfo
        /*0018*/ 	.word	0x00000081
        /*0030*/ 	.string	""
        /*0030*/ 	.string	"ptxas-blackwell"
        /*0030*/ 	.string	"Cuda compilation tools, release 12.9, V12.9.86"
        /*0030*/ 	.string	"Build cuda_12.9.r12.9/compiler.36037853_0"
        /*0030*/ 	.string	"-v  -suppress-debug-info  -lineinfo  -arch sm_100a "



//--------------------- .note.nv.cuver            --------------------------
	.section	.note.nv.cuver,"",@"SHT_NOTE"
	.sectionflags	@"SHF_NOTE_NV_CUVER"
        /*0018*/ 	.short	0x0001
        /*001a*/ 	.short	0x0064
        /*001c*/ 	.short	0x0001
        /*001e*/ 	.short	0x0000
        /*0020*/ 	.short	0x0001
        /*0022*/ 	.short	0x0000


//--------------------- .nv.info                  --------------------------
	.section	.nv.info,"",@"SHT_CUDA_INFO"
	.align	4


	//----- nvinfo : EIATTR_REGCOUNT
	.align		4
        /*0000*/ 	.byte	0x04, 0x2f
        /*0002*/ 	.short	(.L_4 - .L_3)
	.align		4
.L_3:
        /*0004*/ 	.word	index@(matmul_kernel)
        /*0008*/ 	.word	0x000000ff


	//----- nvinfo : EIATTR_FRAME_SIZE
	.align		4
.L_4:
        /*000c*/ 	.byte	0x04, 0x11
        /*000e*/ 	.short	(.L_6 - .L_5)
	.align		4
.L_5:
        /*0010*/ 	.word	index@($__internal_2_$__cuda_sm10x_tcgen05_guardrail_trap_unallocated_columns_being_dealloced)
        /*0014*/ 	.word	0x00000198


	//----- nvinfo : EIATTR_FRAME_SIZE
	.align		4
.L_6:
        /*0018*/ 	.byte	0x04, 0x11
        /*001a*/ 	.short	(.L_8 - .L_7)
	.align		4
.L_7:
        /*001c*/ 	.word	index@($__internal_1_$__cuda_sm10x_tcgen05_guardrail_trap_phase_invalid_during_alloc)
        /*0020*/ 	.word	0x00000198


	//----- nvinfo : EIATTR_FRAME_SIZE
	.align		4
.L_8:
        /*0024*/ 	.byte	0x04, 0x11
        /*0026*/ 	.short	(.L_10 - .L_9)
	.align		4
.L_9:
        /*0028*/ 	.word	index@($__internal_0_$__cuda_sm10x_tcgen05_guardrail_trap_col_being_dealloced_not_returned_by_alloc)
        /*002c*/ 	.word	0x00000198


	//----- nvinfo : EIATTR_FRAME_SIZE
	.align		4
.L_10:
        /*0030*/ 	.byte	0x04, 0x11
        /*0032*/ 	.short	(.L_12 - .L_11)
	.align		4
.L_11:
        /*0034*/ 	.word	index@(matmul_kernel)
        /*0038*/ 	.word	0x00000198


	//----- nvinfo : EIATTR_MIN_STACK_SIZE
	.align		4
.L_12:
        /*003c*/ 	.byte	0x04, 0x12
        /*003e*/ 	.short	(.L_14 - .L_13)
	.align		4
.L_13:
        /*0040*/ 	.word	index@(matmul_kernel)
        /*0044*/ 	.word	0x00000198
.L_14:


//--------------------- .nv.info.matmul_kernel    --------------------------
	.section	.nv.info.matmul_kernel,"",@"SHT_CUDA_INFO"
	.sectionflags	@""
	.align	4


	//----- nvinfo : EIATTR_CUDA_API_VERSION
	.align		4
        /*0000*/ 	.byte	0x04, 0x37
        /*0002*/ 	.short	(.L_16 - .L_15)
.L_15:
        /*0004*/ 	.word	0x00000081


	//----- nvinfo : EIATTR_KPARAM_INFO
	.align		4
.L_16:
        /*0008*/ 	.byte	0x04, 0x17
        /*000a*/ 	.short	(.L_18 - .L_17)
.L_17:
        /*000c*/ 	.word	0x00000000
        /*0010*/ 	.short	0x000d
        /*0012*/ 	.short	0x0048
        /*0014*/ 	.byte	0x00, 0xf4, 0x21, 0x00


	//----- nvinfo : EIATTR_KPARAM_INFO
	.align		4
.L_18:
        /*0018*/ 	.byte	0x04, 0x17
        /*001a*/ 	.short	(.L_20 - .L_19)
.L_19:
        /*001c*/ 	.word	0x00000000
        /*0020*/ 	.short	0x000c
        /*0022*/ 	.short	0x0040
        /*0024*/ 	.byte	0x00, 0xf4, 0x21, 0x00


	//----- nvinfo : EIATTR_KPARAM_INFO
	.align		4
.L_20:
        /*0028*/ 	.byte	0x04, 0x17
        /*002a*/ 	.short	(.L_22 - .L_21)
.L_21:
        /*002c*/ 	.word	0x00000000
        /*0030*/ 	.short	0x000b
        /*0032*/ 	.short	0x0038
        /*0034*/ 	.byte	0x00, 0xf0, 0x11, 0x00


	//----- nvinfo : EIATTR_KPARAM_INFO
	.align		4
.L_22:
        /*0038*/ 	.byte	0x04, 0x17
        /*003a*/ 	.short	(.L_24 - .L_23)
.L_23:
        /*003c*/ 	.word	0x00000000
        /*0040*/ 	.short	0x000a
        /*0042*/ 	.short	0x0034
        /*0044*/ 	.byte	0x00, 0xf0, 0x11, 0x00


	//----- nvinfo : EIATTR_KPARAM_INFO
	.align		4
.L_24:
        /*0048*/ 	.byte	0x04, 0x17
        /*004a*/ 	.short	(.L_26 - .L_25)
.L_25:
        /*004c*/ 	.word	0x00000000
        /*0050*/ 	.short	0x0009
        /*0052*/ 	.short	0x0030
        /*0054*/ 	.byte	0x00, 0xf0, 0x11, 0x00


	//----- nvinfo : EIATTR_KPARAM_INFO
	.align		4
.L_26:
        /*0058*/ 	.byte	0x04, 0x17
        /*005a*/ 	.short	(.L_28 - .L_27)
.L_27:
        /*005c*/ 	.word	0x00000000
        /*0060*/ 	.short	0x0008
        /*0062*/ 	.short	0x002c
        /*0064*/ 	.byte	0x00, 0xf0, 0x11, 0x00


	//----- nvinfo : EIATTR_KPARAM_INFO
	.align		4
.L_28:
        /*0068*/ 	.byte	0x04, 0x17
        /*006a*/ 	.short	(.L_30 - .L_29)
.L_29:
        /*006c*/ 	.word	0x00000000
        /*0070*/ 	.short	0x0007
        /*0072*/ 	.short	0x0028
        /*0074*/ 	.byte	0x00, 0xf0, 0x11, 0x00


	//----- nvinfo : EIATTR_KPARAM_INFO
	.align		4
.L_30:
        /*0078*/ 	.byte	0x04, 0x17
        /*007a*/ 	.short	(.L_32 - .L_31)
.L_31:
        /*007c*/ 	.word	0x00000000
        /*0080*/ 	.short	0x0006
        /*0082*/ 	.short	0x0024
        /*0084*/ 	.byte	0x00, 0xf0, 0x11, 0x00


	//----- nvinfo : EIATTR_KPARAM_INFO
	.align		4
.L_32:
        /*0088*/ 	.byte	0x04, 0x17
        /*008a*/ 	.short	(.L_34 - .L_33)
.L_33:
        /*008c*/ 	.word	0x00000000
        /*0090*/ 	.short	0x0005
        /*0092*/ 	.short	0x0020
        /*0094*/ 	.byte	0x00, 0xf0, 0x11, 0x00


	//----- nvinfo : EIATTR_KPARAM_INFO
	.align		4
.L_34:
        /*0098*/ 	.byte	0x04, 0x17
        /*009a*/ 	.short	(.L_36 - .L_35)
.L_35:
        /*009c*/ 	.word	0x00000000
        /*00a0*/ 	.short	0x0004
        /*00a2*/ 	.short	0x001c
        /*00a4*/ 	.byte	0x00, 0xf0, 0x11, 0x00


	//----- nvinfo : EIATTR_KPARAM_INFO
	.align		4
.L_36:
        /*00a8*/ 	.byte	0x04, 0x17
        /*00aa*/ 	.short	(.L_38 - .L_37)
.L_37:
        /*00ac*/ 	.word	0x00000000
        /*00b0*/ 	.short	0x0003
        /*00b2*/ 	.short	0x0018
        /*00b4*/ 	.byte	0x00, 0xf0, 0x11, 0x00


	//----- nvinfo : EIATTR_KPARAM_INFO
	.align		4
.L_38:
        /*00b8*/ 	.byte	0x04, 0x17
        /*00ba*/ 	.short	(.L_40 - .L_39)
.L_39:
        /*00bc*/ 	.word	0x00000000
        /*00c0*/ 	.short	0x0002
        /*00c2*/ 	.short	0x0010
        /*00c4*/ 	.byte	0x00, 0xf4, 0x21, 0x00


	//----- nvinfo : EIATTR_KPARAM_INFO
	.align		4
.L_40:
        /*00c8*/ 	.byte	0x04, 0x17
        /*00ca*/ 	.short	(.L_42 - .L_41)
.L_41:
        /*00cc*/ 	.word	0x00000000
        /*00d0*/ 	.short	0x0001
        /*00d2*/ 	.short	0x0008
        /*00d4*/ 	.byte	0x00, 0xf4, 0x21, 0x00


	//----- nvinfo : EIATTR_KPARAM_INFO
	.align		4
.L_42:
        /*00d8*/ 	.byte	0x04, 0x17
        /*00da*/ 	.short	(.L_44 - .L_43)
.L_43:
        /*00dc*/ 	.word	0x00000000
        /*00e0*/ 	.short	0x0000
        /*00e2*/ 	.short	0x0000
        /*00e4*/ 	.byte	0x00, 0xf4, 0x21, 0x00


	//----- nvinfo : EIATTR_EXPLICIT_CLUSTER
	.align		4
.L_44:
        /*00e8*/ 	.byte	0x01, 0x3e
	.zero		2


	//----- nvinfo : EIATTR_CTA_PER_CLUSTER
	.align		4
        /*00ec*/ 	.byte	0x04, 0x3d
        /*00ee*/ 	.short	(.L_46 - .L_45)
.L_45:
        /*00f0*/ 	.word	0x00000004
        /*00f4*/ 	.word	0x00000001
        /*00f8*/ 	.word	0x00000001


	//----- nvinfo : EIATTR_AT_ENTRY_FRAGMENTS
	.align		4
.L_46:
        /*00fc*/ 	.byte	0x04, 0x4f
        /*00fe*/ 	.short	(.L_48 - .L_47)


	//   ....[0]....
.L_47:
        /*0100*/ 	.word	0x00000004


	//----- nvinfo : EIATTR_RESERVED_SMEM_USED
	.align		4
.L_48:
        /*0104*/ 	.byte	0x01, 0x41
	.zero		2


	//----- nvinfo : EIATTR_SPARSE_MMA_MASK
	.align		4
        /*0108*/ 	.byte	0x03, 0x50
        /*010a*/ 	.short	0x0000


	//----- nvinfo : EIATTR_TCGEN05_1CTA_USED
	.align		4
        /*010c*/ 	.byte	0x01, 0x51
	.zero		2


	//----- nvinfo : EIATTR_MAXREG_COUNT
	.align		4
        /*0110*/ 	.byte	0x03, 0x1b
        /*0112*/ 	.short	0x00ff


	//----- nvinfo : EIATTR_NUM_BARRIERS
	.align		4
        /*0114*/ 	.byte	0x02, 0x4c
        /*0116*/ 	.byte	0x01
	.zero		1


	//----- nvinfo : EIATTR_ANNOTATIONS
	.align		4
        /*0118*/ 	.byte	0x04, 0x55
        /*011a*/ 	.short	(.L_50 - .L_49)


	//   ....[0]....
.L_49:
        /*011c*/ 	.word	0x00000001
        /*0120*/ 	.byte	0x30, 0x0f, 0x00, 0x00, 0x01, 0x00, 0x00, 0x00, 0xc0, 0x19, 0x00, 0x00, 0x01, 0x00, 0x00, 0x00
        /* <DEDUP_REMOVED lines=181> */
        /*0c80*/ 	.byte	0x90, 0xf0, 0x00, 0x00, 0x01, 0x00, 0x00, 0x00, 0xe0, 0xf8, 0x00, 0x00


	//----- nvinfo : EIATTR_INT_WARP_WIDE_INSTR_OFFSETS
	.align		4
.L_50:
        /*0c8c*/ 	.byte	0x04, 0x31
        /*0c8e*/ 	.short	(.L_52 - .L_51)


	//   ....[0]....
.L_51:
        /*0c90*/ 	.word	0x00001dc0


	//   ....[1]....
        /*0c94*/ 	.word	0x00001df0


	//   ....[2]....
        /*0c98*/ 	.word	0x00006490


	//   ....[3]....
        /*0c9c*/ 	.word	0x00011060


	//   ....[4]....
        /*0ca0*/ 	.word	0x000110b0


	//----- nvinfo : EIATTR_COOP_GROUP_MASK_REGIDS
	.align		4
.L_52:
        /*0ca4*/ 	.byte	0x04, 0x29
        /*0ca6*/ 	.short	(.L_54 - .L_53)


	//   ....[0]....
.L_53:
        /*0ca8*/ 	.word	0xffffffff


	//   ....[1]....
        /*0cac*/ 	.word	0xffffffff


	//   ....[2]....
        /*0cb0*/ 	.word	0xffffffff


	//   ....[3]....
        /*0cb4*/ 	.word	0xffffffff


	//----- nvinfo : EIATTR_COOP_GROUP_INSTR_OFFSETS
	.align		4
.L_54:
        /*0cb8*/ 	.byte	0x04, 0x28
        /*0cba*/ 	.short	(.L_56 - .L_55)


	//   ....[0]....
.L_55:
        /*0cbc*/ 	.word	0x00000080


	//   ....[1]....
        /*0cc0*/ 	.word	0x00000340


	//   ....[2]....
        /*0cc4*/ 	.word	0x00010ef0


	//   ....[3]....
        /*0cc8*/ 	.word	0x00011160


	//----- nvinfo : EIATTR_VRC_CTA_INIT_COUNT
	.align		4
.L_56:
        /*0ccc*/ 	.byte	0x02, 0x4a
        /*0cce*/ 	.byte	0x80
	.zero		1


	//----- nvinfo : EIATTR_MBARRIER_INSTR_OFFSETS
	.align		4
        /*0cd0*/ 	.byte	0x04, 0x39
        /*0cd2*/ 	.short	(.L_58 - .L_57)


	//   ....[0]....
.L_57:
        /*0cd4*/ 	.word	0x00001f30
        /*0cd8*/ 	.word	0x000000ff
        /*0cdc*/ 	.word	0x00000000
        /*0ce0*/ 	.short	0x0100
        /*0ce2*/ 	.byte	0x06
	.zero		1


	//   ....[1]....
        /*0ce4*/ 	.word	0x000064e0
        /*0ce8*/ 	.word	0x000000ff
        /*0cec*/ 	.word	0x00008008
        /*0cf0*/ 	.short	0x0100
        /*0cf2*/ 	.byte	0x09
	.zero		1


	//   ....[2]....
        /*0cf4*/ 	.word	0x0000b200
        /*0cf8*/ 	.word	0x000000ff
        /*0cfc*/ 	.word	0x00000000
        /*0d00*/ 	.short	0x010a
        /*0d02*/ 	.byte	0x06
	.zero		1


	//   ....[3]....
        /*0d04*/ 	.word	0x0000f8c0
        /*0d08*/ 	.word	0x000000ff
        /*0d0c*/ 	.word	0x00000000
        /*0d10*/ 	.short	0x010a
        /*0d12*/ 	.byte	0x06
	.zero		1


	//   ....[4]....
        /*0d14*/ 	.word	0x0000f940
        /*0d18*/ 	.word	0x000000ff
        /*0d1c*/ 	.word	0x00008000
        /*0d20*/ 	.short	0x0108
        /*0d22*/ 	.byte	0x09
	.zero		1


	//   ....[5]....
        /*0d24*/ 	.word	0x0000f9e0
        /*0d28*/ 	.word	0x000000ff
        /*0d2c*/ 	.word	0x00008008
        /*0d30*/ 	.short	0x0108
        /*0d32*/ 	.byte	0x09
	.zero		1


	//   ....[6]....
        /*0d34*/ 	.word	0x00011180
        /*0d38*/ 	.word	0x000000ff
        /*0d3c*/ 	.word	0x00000000
        /*0d40*/ 	.short	0x010a
        /*0d42*/ 	.byte	0x06
	.zero		1


	//   ....[7]....
        /*0d44*/ 	.word	0x000111b0
        /*0d48*/ 	.word	0x000000ff
        /*0d4c*/ 	.word	0x00000000
        /*0d50*/ 	.short	0x010a
        /*0d52*/ 	.byte	0x06
	.zero		1


	//----- nvinfo : EIATTR_NUM_MBARRIERS
	.align		4
.L_58:
        /*0d54*/ 	.byte	0x03, 0x38
        /*0d56*/ 	.short	0x0002


	//----- nvinfo : EIATTR_EXIT_INSTR_OFFSETS
	.align		4
        /*0d58*/ 	.byte	0x04, 0x1c
        /*0d5a*/ 	.short	(.L_60 - .L_59)


	//   ....[0]....
.L_59:
        /*0d5c*/ 	.word	0x00011170


	//----- nvinfo : EIATTR_REQNTID
	.align		4
.L_60:
        /*0d60*/ 	.byte	0x04, 0x10
        /*0d62*/ 	.short	(.L_62 - .L_61)
.L_61:
        /*0d64*/ 	.word	0x00000080
        /*0d68*/ 	.word	0x00000001
        /*0d6c*/ 	.word	0x00000001


	//----- nvinfo : EIATTR_CRS_STACK_SIZE
	.align		4
.L_62:
        /*0d70*/ 	.byte	0x04, 0x1e
        /*0d72*/ 	.short	(.L_64 - .L_63)
.L_63:
        /*0d74*/ 	.word	0x00000000


	//----- nvinfo : EIATTR_CBANK_PARAM_SIZE
	.align		4
.L_64:
        /*0d78*/ 	.byte	0x03, 0x19
        /*0d7a*/ 	.short	0x0050


	//----- nvinfo : EIATTR_PARAM_CBANK
	.align		4
        /*0d7c*/ 	.byte	0x04, 0x0a
        /*0d7e*/ 	.short	(.L_66 - .L_65)
	.align		4
.L_65:
        /*0d80*/ 	.word	index@(.nv.constant0.matmul_kernel)
        /*0d84*/ 	.short	0x0380
        /*0d86*/ 	.short	0x0050


	//----- nvinfo : EIATTR_SW_WAR
	.align		4
.L_66:
        /*0d88*/ 	.byte	0x04, 0x36
        /*0d8a*/ 	.short	(.L_68 - .L_67)
.L_67:
        /*0d8c*/ 	.word	0x00000008
.L_68:


//--------------------- .nv.compat                --------------------------
	.section	.nv.compat,"",@"SHT_CUDA_COMPAT_INFO"
	.align	4
        /*0000*/ 	.byte	0x02, 0x02, 0x02, 0x00, 0x02, 0x05, 0x05, 0x00, 0x02, 0x03, 0x00, 0x00, 0x02, 0x06, 0x01, 0x00


//--------------------- .nv.callgraph             --------------------------
	.section	.nv.callgraph,"",@"SHT_CUDA_CALLGRAPH"
	.align	4
	.sectionentsize	8
	.align		4
        /*0000*/ 	.word	0x00000000
	.align		4
        /*0004*/ 	.word	0xffffffff
	.align		4
        /*0008*/ 	.word	0x00000000
	.align		4
        /*000c*/ 	.word	0xfffffffe
	.align		4
        /*0010*/ 	.word	0x00000000
	.align		4
        /*0014*/ 	.word	0xfffffffd
	.align		4
        /*0018*/ 	.word	0x00000000
	.align		4
        /*001c*/ 	.word	0xfffffffc


//--------------------- .text.matmul_kernel       --------------------------
	.section	.text.matmul_kernel,"ax",@progbits
	.align	128
        .global         matmul_kernel
        .type           matmul_kernel,@function
        .size           matmul_kernel,(.L_x_20 - matmul_kernel)
        .other          matmul_kernel,@"STO_CUDA_ENTRY STV_DEFAULT"
matmul_kernel:
.text.matmul_kernel:
[----:B------:R-:W0:Y:S01]  /*0000*/  LDC R1, c[0x0][0x37c] ;  /* 0x0000df00ff017b82 */ /* 0x000e220000000800 */
[----:B------:R-:W1:Y:S01]  /*0010*/  S2R R0, SR_TID.X ;  /* 0x0000000000007919 */ /* 0x000e620000002100 */
[----:B0-----:R-:W-:Y:S01]  /*0020*/  VIADD R1, R1, 0xfffffe68 ;  /* 0xfffffe6801017836 */ /* 0x001fe20000000000 */
[----:B------:R-:W0:Y:S01]  /*0030*/  LDCU.64 UR20, c[0x0][0x358] ;  /* 0x00006b00ff1477ac */ /* 0x000e220008000a00 */
[----:B-1----:R-:W-:-:S13]  /*0040*/  ISETP.GE.U32.AND P0, PT, R0, 0x20, PT ;  /* 0x000000200000780c */ /* 0x002fda0003f06070 */
[----:B------:R-:W-:Y:S02]  /*0050*/  VOTEU.ANY UP0, P0 ;  /* 0x0000000000ff7886 */ /* 0x000fe40000000100 */
[----:B------:R-:W-:Y:S05]  /*0060*/  BRA.U UP0, `(.L_x_0) ;  /* 0x0000000100b87547 */ /* 0x000fea000b800000 */
[----:B------:R-:W1:Y:S01]  /*0070*/  S2UR UR6, SR_CgaCtaId ;  /* 0x00000000000679c3 */ /* 0x000e620000008800 */
[----:B------:R-:W-:Y:S01]  /*0080*/  NOP ;  /* 0x0000000000007918 */ /* 0x000fe20000000000 */
[----:B------:R-:W-:Y:S02]  /*0090*/  UMOV UR4, 0x40 ;  /* 0x0000004000047882 */ /* 0x000fe40000000000 */
[----:B-1----:R-:W-:-:S09]  /*00a0*/  ULEA UR4, UR6, UR4, 0x18 ;  /* 0x0000000406047291 */ /* 0x002fd2000f8ec0ff */
[----:B------:R-:W1:Y:S01]  /*00b0*/  LDS.U8 R0, [UR4] ;  /* 0x00000004ff007984 */ /* 0x000e620008000000 */
[----:B------:R-:W-:Y:S02]  /*00c0*/  UMOV UR4, 0x400 ;  /* 0x0000040000047882 */ /* 0x000fe40000000000 */
[----:B------:R-:W-:Y:S01]  /*00d0*/  ULEA UR4, UR6, UR4, 0x18 ;  /* 0x0000000406047291 */ /* 0x000fe2000f8ec0ff */
[----:B-1----:R-:W-:-:S13]  /*00e0*/  ISETP.NE.AND P0, PT, R0, RZ, PT ;  /* 0x000000ff0000720c */ /* 0x002fda0003f05270 */
[----:B------:R-:W-:Y:S05]  /*00f0*/  @P0 BRA `(.L_x_1) ;  /* 0x00000000007c0947 */ /* 0x000fea0003800000 */
[----:B------:R-:W-:-:S13]  /*0100*/  ELECT P0, URZ, PT ;  /* 0x0000000000ff782f */ /* 0x000fda0003800000 */
[----:B------:R-:W-:Y:S05]  /*0110*/  @!P0 BRA `(.L_x_2) ;  /* 0x0000000000848947 */ /* 0x000fea0003800000 */
[----:B------:R-:W-:Y:S01]  /*0120*/  UMOV UR5, 0x2 ;  /* 0x0000000200057882 */ /* 0x000fe20000000000 */
[----:B------:R-:W-:Y:S02]  /*0130*/  IMAD.MOV.U32 R4, RZ, RZ, 0x1 ;  /* 0x00000001ff047424 */ /* 0x000fe400078e00ff */
[----:B------:R-:W-:Y:S02]  /*0140*/  IMAD.MOV.U32 R5, RZ, RZ, 0x3 ;  /* 0x00000003ff057424 */ /* 0x000fe400078e00ff */
[----:B------:R-:W-:Y:S04]  /*0150*/  DEPBAR.LE SB1, 0x36 ;  /* 0x00009d800000791a */ /* 0x000fe80000000000 */
[----:B------:R-:W1:Y:S02]  /*0160*/  UTCATOMSWS.FIND_AND_SET.ALIGN UP1, UR5, UR5 ;  /* 0x00000005000575e3 */ /* 0x000e640008020800 */
[----:B-1----:R-:W-:-:S04]  /*0170*/  PLOP3.LUT P0, PT, PT, PT, UP1, 0x80, 0x8 ;  /* 0x000000000008781c */ /* 0x002fc80003f0f018 */
[----:B------:R-:W-:-:S04]  /*0180*/  SEL R0, RZ, 0xffffffff, !P0 ;  /* 0xffffffffff007807 */ /* 0x000fc80004000000 */
[----:B------:R-:W-:Y:S01]  /*0190*/  ISETP.NE.AND P0, PT, R0, RZ, PT ;  /* 0x000000ff0000720c */ /* 0x000fe20003f05270 */
[----:B------:R-:W-:-:S12]  /*01a0*/  IMAD.U32 R0, RZ, RZ, UR5 ;  /* 0x00000005ff007e24 */ /* 0x000fd8000f8e00ff */
[----:B------:R-:W-:Y:S05]  /*01b0*/  @P0 BRA `(.L_x_3) ;  /* 0x0000000000240947 */ /* 0x000fea0003800000 */
.L_x_4:
[----:B------:R-:W-:Y:S05]  /*01c0*/  NANOSLEEP 0x64 ;  /* 0x000000640000795d */ /* 0x000fea0003800000 */
[----:B------:R-:W-:-:S05]  /*01d0*/  UMOV UR5, 0x2 ;  /* 0x0000000200057882 */ /* 0x000fca0000000000 */
[----:B------:R-:W-:Y:S04]  /*01e0*/  DEPBAR.LE SB1, 0x36 ;  /* 0x00009d800000791a */ /* 0x000fe80000000000 */
[----:B------:R-:W1:Y:S02]  /*01f0*/  UTCATOMSWS.FIND_AND_SET.ALIGN UP1, UR5, UR5 ;  /* 0x00000005000575e3 */ /* 0x000e640008020800 */
[----:B-1----:R-:W-:-:S04]  /*0200*/  PLOP3.LUT P0, PT, PT, PT, UP1, 0x80, 0x8 ;  /* 0x000000000008781c */ /* 0x002fc80003f0f018 */
[----:B------:R-:W-:-:S04]  /*0210*/  SEL R0, RZ, 0xffffffff, !P0 ;  /* 0xffffffffff007807 */ /* 0x000fc80004000000 */
[----:B------:R-:W-:Y:S01]  /*0220*/  ISETP.NE.AND P0, PT, R0, RZ, PT ;  /* 0x000000ff0000720c */ /* 0x000fe20003f05270 */
[----:B------:R-:W-:-:S12]  /*0230*/  IMAD.U32 R0, RZ, RZ, UR5 ;  /* 0x00000005ff007e24 */ /* 0x000fd8000f8e00ff */
[----:B------:R-:W-:Y:S05]  /*0240*/  @!P0 BRA `(.L_x_4) ;  /* 0xfffffffc00dc8947 */ /* 0x000fea000383ffff */
.L_x_3:
[C---:B------:R-:W-:Y:S01]  /*0250*/  VIADD R3, R0.reuse, 0x10 ;  /* 0x0000001000037836 */ /* 0x040fe20000000000 */
[----:B------:R-:W-:Y:S01]  /*0260*/  UMOV UR5, 0x50 ;  /* 0x0000005000057882 */ /* 0x000fe20000000000 */
[----:B------:R-:W-:Y:S01]  /*0270*/  SHF.L.U32 R2, R5, R0, RZ ;  /* 0x0000000005027219 */ /* 0x000fe200000006ff */
[----:B------:R-:W-:Y:S01]  /*0280*/  ULEA UR5, UR6, UR5, 0x18 ;  /* 0x0000000506057291 */ /* 0x000fe2000f8ec0ff */
[----:B------:R-:W-:Y:S01]  /*0290*/  IMAD.SHL.U32 R0, R0, 0x20, RZ ;  /* 0x0000002000007824 */ /* 0x000fe200078e00ff */
[----:B------:R-:W-:-:S04]  /*02a0*/  SHF.L.U32 R3, R4, R3, RZ ;  /* 0x0000000304037219 */ /* 0x000fc800000006ff */
[----:B------:R-:W-:-:S05]  /*02b0*/  LOP3.LUT R2, R3, R2, RZ, 0xfc, !PT ;  /* 0x0000000203027212 */ /* 0x000fca00078efcff */
[----:B------:R1:W-:Y:S04]  /*02c0*/  ATOMS.OR RZ, [UR5], R2 ;  /* 0x00000002ffff798c */ /* 0x0003e8000b000005 */
[----:B------:R1:W-:Y:S01]  /*02d0*/  STS [UR4], R0 ;  /* 0x00000000ff007988 */ /* 0x0003e20008000804 */
[----:B------:R-:W-:Y:S05]  /*02e0*/  BRA `(.L_x_2) ;  /* 0x0000000000107947 */ /* 0x000fea0003800000 */
.L_x_1:
[----:B------:R-:W-:Y:S01]  /*02f0*/  IMAD.MOV.U32 R0, RZ, RZ, -0x1 ;  /* 0xffffffffff007424 */ /* 0x000fe200078e00ff */
[----:B------:R-:W-:-:S04]  /*0300*/  MOV R2, 0x330 ;  /* 0x0000033000027802 */ /* 0x000fc80000000f00 */
[----:B------:R1:W-:Y:S03]  /*0310*/  STS [UR4], R0 ;  /* 0x00000000ff007988 */ /* 0x0003e60008000804 */
[----:B01----:R-:W-:Y:S05]  /*0320*/  CALL.REL.NOINC `($__internal_1_$__cuda_sm10x_tcgen05_guardrail_trap_phase_invalid_during_alloc) ;  /* 0x0000010c00b87944 */ /* 0x003fea0003c00000 */
.L_x_2:
[----:B------:R-:W-:Y:S05]  /*0330*/  WARPSYNC.ALL ;  /* 0x0000000000007948 */ /* 0x000fea0003800000 */
[----:B------:R-:W-:Y:S01]  /*0340*/  NOP ;  /* 0x0000000000007918 */ /* 0x000fe20000000000 */
.L_x_0:
[----:B------:R-:W2:Y:S08]  /*0350*/  LDC.64 R100, c[0x0][0x398] ;  /* 0x0000e600ff647b82 */ /* 0x000eb00000000a00 */
[----:B------:R-:W3:Y:S02]  /*0360*/  S2UR UR5, SR_CgaSize ;  /* 0x00000000000579c3 */ /* 0x000ee40000008a00 */
[----:B---3--:R-:W-:-:S12]  /*0370*/  UIMAD UR5, UR5, -0xa0, URZ ;  /* 0xffffff60050578a4 */ /* 0x008fd8000f8e02ff */
[----:B------:R-:W3:Y:S01]  /*0380*/  LDCU UR5, c[0x0][UR5+0x2b0] ;  /* 0x00005600050577ac */ /* 0x000ee20008000800 */
[----:B------:R-:W4:Y:S01]  /*0390*/  S2R R16, SR_TID.X ;  /* 0x0000000000107919 */ /* 0x000f220000002100 */
[----:B------:R-:W-:Y:S01]  /*03a0*/  PRMT R131, RZ, 0x7610, R131 ;  /* 0x00007610ff837816 */ /* 0x000fe20000000083 */
[----:B------:R-:W5:Y:S01]  /*03b0*/  LDCU.64 UR12, c[0x0][0x3a8] ;  /* 0x00007500ff0c77ac */ /* 0x000f620008000a00 */
[----:B------:R-:W1:Y:S01]  /*03c0*/  S2R R116, SR_CgaCtaId ;  /* 0x0000000000747919 */ /* 0x000e620000008800 */
[----:B------:R-:W-:Y:S01]  /*03d0*/  PRMT R133, RZ, 0x7610, R133 ;  /* 0x00007610ff857816 */ /* 0x000fe20000000085 */
[----:B------:R-:W0:Y:S01]  /*03e0*/  S2UR UR4, SR_CTAID.X ;  /* 0x00000000000479c3 */ /* 0x000e220000002500 */
[----:B------:R-:W3:Y:S01]  /*03f0*/  LDCU UR22, c[0x0][0x3a0] ;  /* 0x00007400ff1677ac */ /* 0x000ee20008000800 */
[----:B------:R-:W0:Y:S01]  /*0400*/  LDCU.128 UR16, c[0x0][0x380] ;  /* 0x00007000ff1077ac */ /* 0x000e220008000c00 */
[----:B-----5:R-:W-:Y:S01]  /*0410*/  IMAD.U32 R33, RZ, RZ, UR12 ;  /* 0x0000000cff217e24 */ /* 0x020fe2000f8e00ff */
[----:B--2---:R-:W-:Y:S01]  /*0420*/  IABS R27, R100 ;  /* 0x00000064001b7213 */ /* 0x004fe20000000000 */
[----:B-1----:R-:W-:Y:S01]  /*0430*/  VIADD R0, R101, 0x7f ;  /* 0x0000007f65007836 */ /* 0x002fe20000000000 */
[----:B------:R-:W-:Y:S01]  /*0440*/  IABS R105, R101 ;  /* 0x0000006500697213 */ /* 0x000fe20000000000 */
[----:B------:R-:W-:Y:S01]  /*0450*/  IMAD.U32 R58, RZ, RZ, UR12 ;  /* 0x0000000cff3a7e24 */ /* 0x000fe2000f8e00ff */
[----:B---3--:R-:W-:Y:S01]  /*0460*/  UIADD3 UR24, UPT, UPT, UR22, 0x7f, URZ ;  /* 0x0000007f16187890 */ /* 0x008fe2000fffe0ff */
[----:B------:R-:W-:Y:S01]  /*0470*/  IMAD.U32 R60, RZ, RZ, UR12 ;  /* 0x0000000cff3c7e24 */ /* 0x000fe2000f8e00ff */
[----:B------:R-:W-:Y:S01]  /*0480*/  SHF.R.S32.HI R3, RZ, 0x1f, R0 ;  /* 0x0000001fff037819 */ /* 0x000fe20000011400 */
[----:B------:R-:W-:Y:S01]  /*0490*/  IMAD.U32 R11, RZ, RZ, UR12 ;  /* 0x0000000cff0b7e24 */ /* 0x000fe2000f8e00ff */
[----:B0-----:R-:W-:Y:S01]  /*04a0*/  I2FP.F32.U32 R5, UR4 ;  /* 0x0000000400057c45 */ /* 0x001fe20008201000 */
[----:B------:R-:W-:Y:S01]  /*04b0*/  IMAD.U32 R62, RZ, RZ, UR12 ;  /* 0x0000000cff3e7e24 */ /* 0x000fe2000f8e00ff */
[----:B------:R-:W-:Y:S01]  /*04c0*/  LEA.HI R3, R3, R0, RZ, 0x7 ;  /* 0x0000000003037211 */ /* 0x000fe200078f38ff */
[----:B------:R-:W-:Y:S01]  /*04d0*/  IMAD.U32 R13, RZ, RZ, UR12 ;  /* 0x0000000cff0d7e24 */ /* 0x000fe2000f8e00ff */
[----:B----4-:R-:W-:Y:S01]  /*04e0*/  SHF.R.U32.HI R106, RZ, 0x6, R16 ;  /* 0x00000006ff6a7819 */ /* 0x010fe20000011610 */
[----:B------:R-:W-:Y:S01]  /*04f0*/  FMUL R5, R5, UR5 ;  /* 0x0000000505057c20 */ /* 0x000fe20008400000 */
[----:B------:R-:W-:Y:S01]  /*0500*/  SHF.R.S32.HI R3, RZ, 0x7, R3 ;  /* 0x00000007ff037819 */ /* 0x000fe20000011403 */
[----:B------:R-:W-:Y:S01]  /*0510*/  IMAD.U32 R64, RZ, RZ, UR12 ;  /* 0x0000000cff407e24 */ /* 0x000fe2000f8e00ff */
[----:B------:R-:W-:Y:S01]  /*0520*/  SGXT.U32 R106, R106, 0x1 ;  /* 0x000000016a6a781a */ /* 0x000fe20000000000 */
[----:B------:R-:W-:Y:S01]  /*0530*/  IMAD.U32 R15, RZ, RZ, UR12 ;  /* 0x0000000cff0f7e24 */ /* 0x000fe2000f8e00ff */
[----:B------:R-:W0:Y:S01]  /*0540*/  S2UR UR4, SR_CgaCtaId ;  /* 0x00000000000479c3 */ /* 0x000e220000008800 */
[----:B------:R-:W-:Y:S01]  /*0550*/  IMAD.SHL.U32 R4, R3, 0x8, RZ ;  /* 0x0000000803047824 */ /* 0x000fe200078e00ff */
[----:B------:R-:W-:Y:S01]  /*0560*/  F2I.U32.TRUNC.NTZ R5, R5 ;  /* 0x0000000500057305 */ /* 0x000fe2000020f000 */
[----:B------:R-:W-:Y:S01]  /*0570*/  IMAD R8, R106, UR12, RZ ;  /* 0x0000000c6a087c24 */ /* 0x000fe2000f8e02ff */
[----:B------:R-:W-:Y:S01]  /*0580*/  UISETP.GT.AND UP1, UPT, UR24, 0x7f, UPT ;  /* 0x0000007f1800788c */ /* 0x000fe2000bf24270 */
[----:B------:R-:W-:Y:S01]  /*0590*/  IMAD.U32 R66, RZ, RZ, UR12 ;  /* 0x0000000cff427e24 */ /* 0x000fe2000f8e00ff */
[----:B------:R-:W-:Y:S01]  /*05a0*/  IABS R7, R4 ;  /* 0x0000000400077213 */ /* 0x000fe20000000000 */
[----:B------:R-:W-:Y:S01]  /*05b0*/  IMAD R33, R33, 0x2, R8 ;  /* 0x0000000221217824 */ /* 0x000fe200078e0208 */
[----:B------:R-:W-:Y:S01]  /*05c0*/  LEA.HI R127, R16, 0xe, RZ, 0x1a ;  /* 0x0000000e107f7811 */ /* 0x000fe200078fd0ff */
[----:B------:R-:W-:Y:S01]  /*05d0*/  IMAD.U32 R85, RZ, RZ, UR12 ;  /* 0x0000000cff557e24 */ /* 0x000fe2000f8e00ff */
[----:B------:R-:W1:Y:S01]  /*05e0*/  I2F.RP R0, R7 ;  /* 0x0000000700007306 */ /* 0x000e620000209400 */
[----:B------:R-:W-:Y:S01]  /*05f0*/  IMAD R58, R58, 0x2, R33 ;  /* 0x000000023a3a7824 */ /* 0x000fe200078e0221 */
[C---:B------:R-:W-:Y:S01]  /*0600*/  LEA.HI R126, R16.reuse, 0x1e, RZ, 0x1a ;  /* 0x0000001e107e7811 */ /* 0x040fe200078fd0ff */
[----:B------:R-:W-:Y:S01]  /*0610*/  IMAD.U32 R68, RZ, RZ, UR12 ;  /* 0x0000000cff447e24 */ /* 0x000fe2000f8e00ff */
        /* <DEDUP_REMOVED lines=10> */
[----:B------:R-:W-:Y:S01]  /*06c0*/  LEA.HI R121, R16, 0x7e, RZ, 0x1a ;  /* 0x0000007e10797811 */ /* 0x000fe200078fd0ff */
[----:B-1----:R-:W1:Y:S01]  /*06d0*/  MUFU.RCP R0, R0 ;  /* 0x0000000000007308 */ /* 0x002e620000001000 */
[----:B------:R-:W-:Y:S01]  /*06e0*/  IMAD.U32 R73, RZ, RZ, UR12 ;  /* 0x0000000cff497e24 */ /* 0x000fe2000f8e00ff */
[----:B------:R-:W-:Y:S01]  /*06f0*/  UMOV UR5, 0x1 ;  /* 0x0000000100057882 */ /* 0x000fe20000000000 */
[----:B------:R-:W-:-:S02]  /*0700*/  IMAD.U32 R88, RZ, RZ, UR12 ;  /* 0x0000000cff587e24 */ /* 0x000fc4000f8e00ff */
[----:B------:R-:W-:Y:S02]  /*0710*/  IMAD.SHL.U32 R107, R116, 0x40, RZ ;  /* 0x00000040746b7824 */ /* 0x000fe400078e00ff */
[----:B------:R-:W-:Y:S02]  /*0720*/  IMAD.U32 R49, RZ, RZ, UR12 ;  /* 0x0000000cff317e24 */ /* 0x000fe4000f8e00ff */
[----:B------:R-:W-:Y:S01]  /*0730*/  IMAD.U32 R74, RZ, RZ, UR12 ;  /* 0x0000000cff4a7e24 */ /* 0x000fe2000f8e00ff */
[----:B------:R-:W-:Y:S01]  /*0740*/  LOP3.LUT R107, R107, 0x40, RZ, 0xc0, !PT ;  /* 0x000000406b6b7812 */ /* 0x000fe200078ec0ff */
[----:B------:R-:W-:Y:S02]  /*0750*/  IMAD.U32 R25, RZ, RZ, UR12 ;  /* 0x0000000cff197e24 */ /* 0x000fe4000f8e00ff */
[----:B------:R-:W-:Y:S02]  /*0760*/  IMAD.U32 R50, RZ, RZ, UR12 ;  /* 0x0000000cff327e24 */ /* 0x000fe4000f8e00ff */
[----:B------:R-:W-:-:S02]  /*0770*/  IMAD.U32 R75, RZ, RZ, UR12 ;  /* 0x0000000cff4b7e24 */ /* 0x000fc4000f8e00ff */
[----:B-1----:R-:W-:Y:S01]  /*0780*/  VIADD R2, R0, 0xffffffe ;  /* 0x0ffffffe00027836 */ /* 0x002fe20000000000 */
[----:B------:R-:W-:Y:S01]  /*0790*/  IABS R0, R5 ;  /* 0x0000000500007213 */ /* 0x000fe20000000000 */
[----:B------:R-:W-:Y:S02]  /*07a0*/  IMAD.U32 R90, RZ, RZ, UR12 ;  /* 0x0000000cff5a7e24 */ /* 0x000fe4000f8e00ff */
[----:B------:R1:W2:Y:S01]  /*07b0*/  F2I.FTZ.U32.TRUNC.NTZ R3, R2 ;  /* 0x0000000200037305 */ /* 0x0002a2000021f000 */
[----:B------:R-:W-:Y:S02]  /*07c0*/  IMAD.U32 R51, RZ, RZ, UR12 ;  /* 0x0000000cff337e24 */ /* 0x000fe4000f8e00ff */
[----:B------:R-:W-:Y:S02]  /*07d0*/  IMAD.U32 R76, RZ, RZ, UR12 ;  /* 0x0000000cff4c7e24 */ /* 0x000fe4000f8e00ff */
[----:B------:R-:W-:Y:S02]  /*07e0*/  IMAD.U32 R53, RZ, RZ, UR12 ;  /* 0x0000000cff357e24 */ /* 0x000fe4000f8e00ff */
[----:B------:R-:W-:-:S02]  /*07f0*/  IMAD.U32 R176, RZ, RZ, UR12 ;  /* 0x0000000cffb07e24 */ /* 0x000fc4000f8e00ff */
[----:B-1----:R-:W-:Y:S02]  /*0800*/  IMAD.MOV.U32 R2, RZ, RZ, RZ ;  /* 0x000000ffff027224 */ /* 0x002fe400078e00ff */
[----:B------:R-:W-:Y:S02]  /*0810*/  IMAD.U32 R183, RZ, RZ, UR12 ;  /* 0x0000000cffb77e24 */ /* 0x000fe4000f8e00ff */
[----:B------:R-:W-:Y:S02]  /*0820*/  IMAD.U32 R194, RZ, RZ, UR12 ;  /* 0x0000000cffc27e24 */ /* 0x000fe4000f8e00ff */
[----:B--2---:R-:W-:Y:S02]  /*0830*/  IMAD.MOV R6, RZ, RZ, -R3 ;  /* 0x000000ffff067224 */ /* 0x004fe400078e0a03 */
[----:B------:R-:W-:Y:S02]  /*0840*/  IMAD.U32 R81, RZ, RZ, UR12 ;  /* 0x0000000cff517e24 */ /* 0x000fe4000f8e00ff */
[----:B------:R-:W-:Y:S01]  /*0850*/  IMAD R9, R6, R7, RZ ;  /* 0x0000000706097224 */ /* 0x000fe200078e02ff */
[----:B------:R-:W-:Y:S01]  /*0860*/  IABS R6, R4 ;  /* 0x0000000400067213 */ /* 0x000fe20000000000 */
[----:B------:R-:W-:-:S02]  /*0870*/  IMAD R97, R125, UR12, RZ ;  /* 0x0000000c7d617c24 */ /* 0x000fc4000f8e02ff */
[----:B------:R-:W-:-:S04]  /*0880*/  IMAD.HI.U32 R3, R3, R9, R2 ;  /* 0x0000000903037227 */ /* 0x000fc800078e0002 */
[----:B------:R-:W-:Y:S02]  /*0890*/  IMAD.MOV R2, RZ, RZ, -R6 ;  /* 0x000000ffff027224 */ /* 0x000fe400078e0a06 */
[----:B------:R-:W-:-:S04]  /*08a0*/  IMAD.HI.U32 R3, R3, R0, RZ ;  /* 0x0000000003037227 */ /* 0x000fc800078e00ff */
[----:B------:R-:W-:Y:S02]  /*08b0*/  IMAD R0, R3, R2, R0 ;  /* 0x0000000203007224 */ /* 0x000fe400078e0200 */
[----:B------:R-:W-:Y:S02]  /*08c0*/  IMAD.U32 R9, RZ, RZ, UR12 ;  /* 0x0000000cff097e24 */ /* 0x000fe4000f8e00ff */
[----:B------:R-:W-:Y:S01]  /*08d0*/  IMAD R102, R121, UR12, RZ ;  /* 0x0000000c79667c24 */ /* 0x000fe2000f8e02ff */
[----:B------:R-:W-:Y:S01]  /*08e0*/  BAR.SYNC.DEFER_BLOCKING 0x0 ;  /* 0x0000000000007b1d */ /* 0x000fe20000010000 */
[----:B------:R-:W-:Y:S01]  /*08f0*/  ISETP.GT.U32.AND P1, PT, R7, R0, PT ;  /* 0x000000000700720c */ /* 0x000fe20003f24070 */
[----:B------:R-:W-:Y:S02]  /*0900*/  IMAD R94, R127, UR12, RZ ;  /* 0x0000000c7f5e7c24 */ /* 0x000fe4000f8e02ff */
[----:B------:R-:W-:Y:S02]  /*0910*/  IMAD R96, R126, UR12, RZ ;  /* 0x0000000c7e607c24 */ /* 0x000fe4000f8e02ff */
[----:B------:R-:W-:-:S02]  /*0920*/  IMAD R98, R124, UR12, RZ ;  /* 0x0000000c7c627c24 */ /* 0x000fc4000f8e02ff */
[----:B------:R-:W-:Y:S02]  /*0930*/  IMAD R99, R123, UR12, RZ ;  /* 0x0000000c7b637c24 */ /* 0x000fe4000f8e02ff */
[----:B------:R-:W-:-:S04]  /*0940*/  IMAD R180, R115, UR12, RZ ;  /* 0x0000000c73b47c24 */ /* 0x000fc8000f8e02ff */
[----:B------:R-:W-:Y:S02]  /*0950*/  @!P1 IMAD.IADD R0, R0, 0x1, -R7 ;  /* 0x0000000100009824 */ /* 0x000fe400078e0a07 */
[----:B------:R-:W-:Y:S01]  /*0960*/  @!P1 VIADD R3, R3, 0x1 ;  /* 0x0000000103039836 */ /* 0x000fe20000000000 */
[----:B------:R-:W-:Y:S02]  /*0970*/  ISETP.NE.AND P1, PT, R4, RZ, PT ;  /* 0x000000ff0400720c */ /* 0x000fe40003f25270 */
[----:B------:R-:W-:Y:S02]  /*0980*/  ISETP.GE.U32.AND P0, PT, R0, R7, PT ;  /* 0x000000070000720c */ /* 0x000fe40003f06070 */
[----:B------:R-:W-:-:S04]  /*0990*/  LOP3.LUT R0, R5, R4, RZ, 0x3c, !PT ;  /* 0x0000000405007212 */ /* 0x000fc800078e3cff */
[----:B------:R-:W-:Y:S01]  /*09a0*/  ISETP.GE.AND P2, PT, R0, RZ, PT ;  /* 0x000000ff0000720c */ /* 0x000fe20003f46270 */
[----:B------:R-:W-:-:S06]  /*09b0*/  VIADD R0, R100, 0x7f ;  /* 0x0000007f64007836 */ /* 0x000fcc0000000000 */
[----:B------:R-:W-:-:S04]  /*09c0*/  @P0 VIADD R3, R3, 0x1 ;  /* 0x0000000103030836 */ /* 0x000fc80000000000 */
[----:B------:R-:W-:Y:S01]  /*09d0*/  IMAD.MOV.U32 R2, RZ, RZ, R3 ;  /* 0x000000ffff027224 */ /* 0x000fe200078e0003 */
[----:B------:R-:W-:-:S03]  /*09e0*/  SHF.R.S32.HI R3, RZ, 0x1f, R0 ;  /* 0x0000001fff037819 */ /* 0x000fc60000011400 */
[----:B------:R-:W-:Y:S01]  /*09f0*/  @!P2 IMAD.MOV R2, RZ, RZ, -R2 ;  /* 0x000000ffff02a224 */ /* 0x000fe200078e0a02 */
[----:B------:R-:W-:Y:S02]  /*0a00*/  @!P1 LOP3.LUT R2, RZ, R4, RZ, 0x33, !PT ;  /* 0x00000004ff029212 */ /* 0x000fe400078e33ff */
[----:B------:R-:W-:-:S03]  /*0a10*/  LEA.HI R3, R3, R0, RZ, 0x7 ;  /* 0x0000000003037211 */ /* 0x000fc600078f38ff */
[----:B------:R-:W-:Y:S02]  /*0a20*/  IMAD.SHL.U32 R10, R2, 0x8, RZ ;  /* 0x00000008020a7824 */ /* 0x000fe400078e00ff */
[----:B------:R-:W-:-:S03]  /*0a30*/  IMAD.MOV R2, RZ, RZ, -R2 ;  /* 0x000000ffff027224 */ /* 0x000fc600078e0a02 */
[----:B------:R-:W-:Y:S01]  /*0a40*/  LEA.HI.SX32 R3, R3, -R10, 0x19 ;  /* 0x8000000a03037211 */ /* 0x000fe200078fcaff */
[----:B------:R-:W-:Y:S02]  /*0a50*/  IMAD R12, R4, R2, R5 ;  /* 0x00000002040c7224 */ /* 0x000fe400078e0205 */
[----:B------:R-:W-:Y:S01]  /*0a60*/  IMAD.MOV.U32 R2, RZ, RZ, RZ ;  /* 0x000000ffff027224 */ /* 0x000fe200078e00ff */
[----:B------:R-:W-:Y:S01]  /*0a70*/  VIMNMX R17, PT, PT, R3, 0x8, PT ;  /* 0x0000000803117848 */ /* 0x000fe20003fe0100 */
[----:B------:R-:W-:-:S03]  /*0a80*/  IMAD.U32 R4, RZ, RZ, UR12 ;  /* 0x0000000cff047e24 */ /* 0x000fc6000f8e00ff */
[----:B------:R-:W-:-:S04]  /*0a90*/  IABS R7, R17 ;  /* 0x0000001100077213 */ /* 0x000fc80000000000 */
[----:B------:R-:W1:Y:S08]  /*0aa0*/  I2F.RP R0, R7 ;  /* 0x0000000700007306 */ /* 0x000e700000209400 */
[----:B-1----:R-:W1:Y:S02]  /*0ab0*/  MUFU.RCP R0, R0 ;  /* 0x0000000000007308 */ /* 0x002e640000001000 */
[----:B-1----:R-:W-:Y:S01]  /*0ac0*/  VIADD R3, R0, 0xffffffe ;  /* 0x0ffffffe00037836 */ /* 0x002fe20000000000 */
[----:B------:R-:W-:-:S05]  /*0ad0*/  IABS R0, R17 ;  /* 0x0000001100007213 */ /* 0x000fca0000000000 */
[----:B------:R-:W1:Y:S01]  /*0ae0*/  F2I.FTZ.U32.TRUNC.NTZ R3, R3 ;  /* 0x0000000300037305 */ /* 0x000e62000021f000 */
[----:B------:R-:W-:Y:S02]  /*0af0*/  IMAD.MOV R0, RZ, RZ, -R0 ;  /* 0x000000ffff007224 */ /* 0x000fe400078e0a00 */
[----:B-1----:R-:W-:-:S04]  /*0b00*/  IMAD.MOV R6, RZ, RZ, -R3 ;  /* 0x000000ffff067224 */ /* 0x002fc800078e0a03 */
[----:B------:R-:W-:Y:S02]  /*0b10*/  IMAD R5, R6, R7, RZ ;  /* 0x0000000706057224 */ /* 0x000fe400078e02ff */
[----:B------:R-:W-:Y:S02]  /*0b20*/  IMAD.U32 R6, RZ, RZ, UR12 ;  /* 0x0000000cff067e24 */ /* 0x000fe4000f8e00ff */
[----:B------:R-:W-:Y:S01]  /*0b30*/  IMAD.HI.U32 R2, R3, R5, R2 ;  /* 0x0000000503027227 */ /* 0x000fe200078e0002 */
[----:B------:R-:W-:-:S03]  /*0b40*/  IABS R3, R12 ;  /* 0x0000000c00037213 */ /* 0x000fc60000000000 */
[----:B------:R-:W-:Y:S02]  /*0b50*/  IMAD.U32 R5, RZ, RZ, UR12 ;  /* 0x0000000cff057e24 */ /* 0x000fe4000f8e00ff */
[----:B------:R-:W-:-:S04]  /*0b60*/  IMAD.HI.U32 R2, R2, R3, RZ ;  /* 0x0000000302027227 */ /* 0x000fc800078e00ff */
[----:B------:R-:W-:Y:S02]  /*0b70*/  IMAD R82, R5, 0x2, R58 ;  /* 0x0000000205527824 */ /* 0x000fe400078e023a */
[----:B------:R-:W-:Y:S01]  /*0b80*/  IMAD R0, R2, R0, R3 ;  /* 0x0000000002007224 */ /* 0x000fe200078e0203 */
[----:B------:R-:W-:Y:S01]  /*0b90*/  LOP3.LUT R3, R12, R17, RZ, 0x3c, !PT ;  /* 0x000000110c037212 */ /* 0x000fe200078e3cff */
[----:B------:R-:W-:-:S03]  /*0ba0*/  IMAD R9, R9, 0x2, R82 ;  /* 0x0000000209097824 */ /* 0x000fc600078e0252 */
[----:B------:R-:W-:Y:S01]  /*0bb0*/  ISETP.GT.U32.AND P1, PT, R7, R0, PT ;  /* 0x000000000700720c */ /* 0x000fe20003f24070 */
[----:B------:R-:W-:Y:S01]  /*0bc0*/  IMAD R35, R4, 0x2, R9 ;  /* 0x0000000204237824 */ /* 0x000fe200078e0209 */
[----:B------:R-:W-:Y:S01]  /*0bd0*/  ISETP.GE.AND P2, PT, R3, RZ, PT ;  /* 0x000000ff0300720c */ /* 0x000fe20003f46270 */
[----:B------:R-:W1:Y:S01]  /*0be0*/  I2F.RP R4, R27 ;  /* 0x0000001b00047306 */ /* 0x000e620000209400 */
[----:B------:R-:W-:Y:S01]  /*0bf0*/  MOV R3, 0x400 ;  /* 0x0000040000037802 */ /* 0x000fe20000000f00 */
[----:B------:R-:W-:-:S03]  /*0c00*/  IMAD R60, R60, 0x2, R35 ;  /* 0x000000023c3c7824 */ /* 0x000fc600078e0223 */
[----:B------:R-:W-:Y:S01]  /*0c10*/  R2UR UR9, R3 ;  /* 0x00000000030972ca */ /* 0x000fe200000e0000 */
[----:B------:R-:W-:-:S04]  /*0c20*/  IMAD R11, R11, 0x4, R60 ;  /* 0x000000040b0b7824 */ /* 0x000fc800078e023c */
[----:B------:R-:W-:Y:S02]  /*0c30*/  @!P1 IMAD.IADD R0, R0, 0x1, -R7 ;  /* 0x0000000100009824 */ /* 0x000fe400078e0a07 */
[----:B------:R-:W-:Y:S02]  /*0c40*/  IMAD R37, R6, 0x2, R11 ;  /* 0x0000000206257824 */ /* 0x000fe400078e020b */
[----:B------:R-:W-:Y:S01]  /*0c50*/  @!P1 VIADD R2, R2, 0x1 ;  /* 0x0000000102029836 */ /* 0x000fe20000000000 */
[----:B------:R-:W-:Y:S01]  /*0c60*/  ISETP.GE.U32.AND P0, PT, R0, R7, PT ;  /* 0x000000070000720c */ /* 0x000fe20003f06070 */
[----:B------:R-:W-:Y:S01]  /*0c70*/  IMAD R62, R62, 0x2, R37 ;  /* 0x000000023e3e7824 */ /* 0x000fe200078e0225 */
[----:B------:R-:W-:Y:S01]  /*0c80*/  ISETP.NE.AND P1, PT, R17, RZ, PT ;  /* 0x000000ff1100720c */ /* 0x000fe20003f25270 */
[----:B------:R-:W-:Y:S01]  /*0c90*/  IMAD.U32 R0, RZ, RZ, UR12 ;  /* 0x0000000cff007e24 */ /* 0x000fe2000f8e00ff */
[----:B-1----:R-:W1:Y:S01]  /*0ca0*/  MUFU.RCP R4, R4 ;  /* 0x0000000400047308 */ /* 0x002e620000001000 */
[----:B------:R-:W-:Y:S01]  /*0cb0*/  IMAD R84, R5, 0x2, R62 ;  /* 0x0000000205547824 */ /* 0x000fe200078e023e */
[----:B------:R-:W-:Y:S01]  /*0cc0*/  SHF.R.U32.HI R7, RZ, 0x5, R16 ;  /* 0x00000005ff077819 */ /* 0x000fe20000011610 */
[----:B------:R-:W-:Y:S01]  /*0cd0*/  IMAD.SHL.U32 R5, R116, 0x20, RZ ;  /* 0x0000002074057824 */ /* 0x000fe200078e00ff */
[----:B0-----:R-:W-:Y:S01]  /*0ce0*/  ULEA UR9, UR4, UR9, 0x18 ;  /* 0x0000000904097291 */ /* 0x001fe2000f8ec0ff */
[----:B------:R-:W-:Y:S01]  /*0cf0*/  IMAD R13, R13, 0x2, R84 ;  /* 0x000000020d0d7824 */ /* 0x000fe200078e0254 */
[----:B------:R-:W-:Y:S01]  /*0d00*/  R2UR UR7, R7 ;  /* 0x00000000070772ca */ /* 0x000fe200000e0000 */
[----:B------:R-:W0:Y:S01]  /*0d10*/  LDCU UR4, c[0x0][0x3a4] ;  /* 0x00007480ff0477ac */ /* 0x000e220008000800 */
[----:B------:R-:W2:Y:S01]  /*0d20*/  I2F.RP R6, R105 ;  /* 0x0000006900067306 */ /* 0x000ea20000209400 */
[----:B------:R-:W-:-:S02]  /*0d30*/  IMAD R39, R0, 0x2, R13 ;  /* 0x0000000200277824 */ /* 0x000fc400078e020d */
[----:B------:R-:W-:Y:S02]  /*0d40*/  @P0 VIADD R2, R2, 0x1 ;  /* 0x0000000102020836 */ /* 0x000fe40000000000 */
[----:B------:R-:W-:Y:S02]  /*0d50*/  IMAD R64, R64, 0x2, R39 ;  /* 0x0000000240407824 */ /* 0x000fe400078e0227 */
[----:B------:R-:W-:Y:S02]  /*0d60*/  IMAD.MOV.U32 R14, RZ, RZ, R2 ;  /* 0x000000ffff0e7224 */ /* 0x000fe400078e0002 */
[----:B------:R-:W-:Y:S02]  /*0d70*/  IMAD.U32 R2, RZ, RZ, UR12 ;  /* 0x0000000cff027e24 */ /* 0x000fe4000f8e00ff */
[----:B------:R-:W-:Y:S02]  /*0d80*/  IMAD R15, R15, 0x4, R64 ;  /* 0x000000040f0f7824 */ /* 0x000fe400078e0240 */
[----:B------:R-:W-:Y:S01]  /*0d90*/  @!P2 IMAD.MOV R14, RZ, RZ, -R14 ;  /* 0x000000ffff0ea224 */ /* 0x000fe200078e0a0e */
[----:B------:R-:W-:Y:S01]  /*0da0*/  @!P1 LOP3.LUT R14, RZ, R17, RZ, 0x33, !PT ;  /* 0x00000011ff0e9212 */ /* 0x000fe200078e33ff */
[----:B------:R-:W-:Y:S01]  /*0db0*/  IMAD R41, R2, 0x2, R15 ;  /* 0x0000000202297824 */ /* 0x000fe200078e020f */
[----:B------:R-:W-:Y:S01]  /*0dc0*/  LOP3.LUT R2, R16, 0x3f, RZ, 0xc0, !PT ;  /* 0x0000003f10027812 */ /* 0x000fe200078ec0ff */
[----:B-1----:R-:W-:Y:S01]  /*0dd0*/  VIADD R4, R4, 0xffffffe ;  /* 0x0ffffffe04047836 */ /* 0x002fe20000000000 */
[----:B--2---:R-:W1:Y:S01]  /*0de0*/  MUFU.RCP R6, R6 ;  /* 0x0000000600067308 */ /* 0x004e620000001000 */
[----:B------:R-:W-:Y:S01]  /*0df0*/  IMAD.MOV R0, RZ, RZ, -R14 ;  /* 0x000000ffff007224 */ /* 0x000fe200078e0a0e */
[----:B------:R-:W-:Y:S01]  /*0e00*/  LOP3.LUT R7, R2, 0x40, R5, 0xf8, !PT ;  /* 0x0000004002077812 */ /* 0x000fe200078ef805 */
[----:B------:R-:W-:Y:S01]  /*0e10*/  IMAD R66, R66, 0x2, R41 ;  /* 0x0000000242427824 */ /* 0x000fe200078e0229 */
[----:B------:R-:W-:Y:S01]  /*0e20*/  PLOP3.LUT P1, PT, PT, PT, UP1, 0x80, 0x8 ;  /* 0x000000000008781c */ /* 0x000fe20003f2f018 */
[----:B------:R-:W-:-:S02]  /*0e30*/  IMAD R0, R17, R0, R12 ;  /* 0x0000000011007224 */ /* 0x000fc400078e020c */
[----:B------:R-:W-:Y:S01]  /*0e40*/  IMAD.U32 R12, RZ, RZ, UR12 ;  /* 0x0000000cff0c7e24 */ /* 0x000fe2000f8e00ff */
[----:B------:R2:W3:Y:S01]  /*0e50*/  F2I.FTZ.U32.TRUNC.NTZ R3, R4 ;  /* 0x0000000400037305 */ /* 0x0004e2000021f000 */
[----:B------:R-:W-:Y:S02]  /*0e60*/  IMAD R85, R85, 0x2, R66 ;  /* 0x0000000255557824 */ /* 0x000fe400078e0242 */
[----:B------:R-:W-:Y:S02]  /*0e70*/  IMAD.IADD R0, R10, 0x1, R0 ;  /* 0x000000010a007824 */ /* 0x000fe400078e0200 */
[----:B------:R-:W-:Y:S02]  /*0e80*/  IMAD R17, R12, 0x2, R85 ;  /* 0x000000020c117824 */ /* 0x000fe400078e0255 */
[----:B------:R-:W-:Y:S01]  /*0e90*/  IMAD R18, R0, 0x80, R7 ;  /* 0x0000008000127824 */ /* 0x000fe200078e0207 */
[----:B------:R-:W-:Y:S01]  /*0ea0*/  LOP3.LUT R7, R16, 0x7f, RZ, 0xc0, !PT ;  /* 0x0000007f10077812 */ /* 0x000fe200078ec0ff */
[----:B--2---:R-:W-:-:S02]  /*0eb0*/  IMAD.U32 R4, RZ, RZ, UR12 ;  /* 0x0000000cff047e24 */ /* 0x004fc4000f8e00ff */
[----:B-1----:R-:W-:Y:S01]  /*0ec0*/  VIADD R6, R6, 0xffffffe ;  /* 0x0ffffffe06067836 */ /* 0x002fe20000000000 */
[----:B------:R-:W-:Y:S01]  /*0ed0*/  IABS R0, R18 ;  /* 0x0000001200007213 */ /* 0x000fe20000000000 */
[----:B------:R-:W-:Y:S01]  /*0ee0*/  IMAD R43, R4, 0x2, R17 ;  /* 0x00000002042b7824 */ /* 0x000fe200078e0211 */
[----:B------:R-:W-:Y:S01]  /*0ef0*/  ISETP.GE.AND P2, PT, R18, RZ, PT ;  /* 0x000000ff1200720c */ /* 0x000fe20003f46270 */
[----:B---3--:R-:W-:Y:S01]  /*0f00*/  IMAD.MOV R2, RZ, RZ, -R3 ;  /* 0x000000ffff027224 */ /* 0x008fe200078e0a03 */
[----:B------:R1:W2:Y:S01]  /*0f10*/  F2I.FTZ.U32.TRUNC.NTZ R5, R6 ;  /* 0x0000000600057305 */ /* 0x0002a2000021f000 */
[----:B------:R-:W-:Y:S01]  /*0f20*/  IMAD R68, R68, 0x2, R43 ;  /* 0x0000000244447824 */ /* 0x000fe200078e022b */
[----:B------:R-:W-:Y:S01]  /*0f30*/  STL [R1+0x138], R18 ;  /* 0x0001381201007387 */ /* 0x000fe20000100800 */
[----:B------:R-:W-:Y:S02]  /*0f40*/  IMAD R21, R2, R27, RZ ;  /* 0x0000001b02157224 */ /* 0x000fe400078e02ff */
[----:B------:R-:W-:-:S02]  /*0f50*/  IMAD R19, R19, 0x4, R68 ;  /* 0x0000000413137824 */ /* 0x000fc400078e0244 */
[----:B------:R-:W-:Y:S02]  /*0f60*/  IMAD.MOV.U32 R2, RZ, RZ, RZ ;  /* 0x000000ffff027224 */ /* 0x000fe400078e00ff */
[----:B------:R-:W-:Y:S02]  /*0f70*/  IMAD R45, R4, 0x2, R19 ;  /* 0x00000002042d7824 */ /* 0x000fe400078e0213 */
[----:B------:R-:W-:-:S04]  /*0f80*/  IMAD.HI.U32 R2, R3, R21, R2 ;  /* 0x0000001503027227 */ /* 0x000fc800078e0002 */
[----:B------:R-:W-:Y:S02]  /*0f90*/  IMAD.U32 R3, RZ, RZ, UR12 ;  /* 0x0000000cff037e24 */ /* 0x000fe4000f8e00ff */
[----:B------:R-:W-:Y:S02]  /*0fa0*/  IMAD R70, R70, 0x2, R45 ;  /* 0x0000000246467824 */ /* 0x000fe400078e022d */
[----:B------:R-:W-:Y:S02]  /*0fb0*/  IMAD.U32 R21, RZ, RZ, UR12 ;  /* 0x0000000cff157e24 */ /* 0x000fe4000f8e00ff */
[----:B------:R-:W-:Y:S02]  /*0fc0*/  IMAD R86, R3, 0x2, R70 ;  /* 0x0000000203567824 */ /* 0x000fe400078e0246 */
[----:B-1----:R-:W-:Y:S02]  /*0fd0*/  IMAD.U32 R6, RZ, RZ, UR12 ;  /* 0x0000000cff067e24 */ /* 0x002fe4000f8e00ff */
[----:B------:R-:W-:-:S02]  /*0fe0*/  IMAD R21, R21, 0x2, R86 ;  /* 0x0000000215157824 */ /* 0x000fc400078e0256 */
[----:B--2---:R-:W-:Y:S02]  /*0ff0*/  IMAD.MOV R4, RZ, RZ, -R5 ;  /* 0x000000ffff047224 */ /* 0x004fe400078e0a05 */
[----:B------:R-:W-:Y:S02]  /*1000*/  IMAD R47, R6, 0x2, R21 ;  /* 0x00000002062f7824 */ /* 0x000fe400078e0215 */
[----:B------:R-:W-:Y:S01]  /*1010*/  IMAD R3, R4, R105, RZ ;  /* 0x0000006904037224 */ /* 0x000fe200078e02ff */
[----:B------:R-:W1:Y:S01]  /*1020*/  LDS R6, [UR9] ;  /* 0x00000009ff067984 */ /* 0x000e620008000800 */
[----:B------:R-:W-:Y:S02]  /*1030*/  IMAD R72, R72, 0x2, R47 ;  /* 0x0000000248487824 */ /* 0x000fe400078e022f */
[----:B------:R-:W-:Y:S02]  /*1040*/  IMAD.MOV.U32 R4, RZ, RZ, RZ ;  /* 0x000000ffff047224 */ /* 0x000fe400078e00ff */
[----:B------:R-:W-:-:S02]  /*1050*/  IMAD R23, R23, 0x4, R72 ;  /* 0x0000000417177824 */ /* 0x000fc400078e0248 */
[----:B------:R-:W-:-:S04]  /*1060*/  IMAD.HI.U32 R2, R2, R0, RZ ;  /* 0x0000000002027227 */ /* 0x000fc800078e00ff */
[----:B------:R-:W-:Y:S02]  /*1070*/  IMAD R48, R48, 0x2, R23 ;  /* 0x0000000230307824 */ /* 0x000fe400078e0217 */
[----:B------:R-:W-:Y:S01]  /*1080*/  IMAD.HI.U32 R104, R5, R3, R4 ;  /* 0x0000000305687227 */ /* 0x000fe200078e0004 */
[----:B------:R-:W-:-:S03]  /*1090*/  SHF.R.U32.HI R4, RZ, 0x6, R16 ;  /* 0x00000006ff047819 */ /* 0x000fc60000011610 */
[----:B------:R-:W-:Y:S01]  /*10a0*/  IMAD R73, R73, 0x2, R48 ;  /* 0x0000000249497824 */ /* 0x000fe200078e0230 */
[----:B------:R-:W-:Y:S01]  /*10b0*/  SGXT.U32 R4, R4, 0x1 ;  /* 0x000000010404781a */ /* 0x000fe20000000000 */
[----:B------:R-:W-:Y:S02]  /*10c0*/  IMAD.MOV R2, RZ, RZ, -R2 ;  /* 0x000000ffff027224 */ /* 0x000fe400078e0a02 */
[----:B------:R-:W-:Y:S01]  /*10d0*/  IMAD.U32 R3, RZ, RZ, UR12 ;  /* 0x0000000cff037e24 */ /* 0x000fe2000f8e00ff */
[----:B------:R-:W-:Y:S01]  /*10e0*/  BAR.SYNC.DEFER_BLOCKING 0x0 ;  /* 0x0000000000007b1d */ /* 0x000fe20000010000 */
[----:B------:R-:W-:Y:S01]  /*10f0*/  IMAD R88, R88, 0x2, R73 ;  /* 0x0000000258587824 */ /* 0x000fe200078e0249 */
[----:B------:R-:W-:Y:S01]  /*1100*/  ISETP.LT.AND P1, PT, R4, UR22, P1 ;  /* 0x0000001604007c0c */ /* 0x000fe20008f21270 */
[----:B------:R-:W-:Y:S02]  /*1110*/  IMAD R2, R27, R2, R0 ;  /* 0x000000021b027224 */ /* 0x000fe400078e0200 */
[----:B------:R-:W-:-:S02]  /*1120*/  IMAD R24, R3, 0x2, R88 ;  /* 0x0000000203187824 */ /* 0x000fc400078e0258 */
[----:B------:R-:W-:Y:S01]  /*1130*/  IMAD.SHL.U32 R0, R14, 0x80, RZ ;  /* 0x000000800e007824 */ /* 0x000fe200078e00ff */
[----:B------:R-:W-:Y:S01]  /*1140*/  ISETP.GT.U32.AND P0, PT, R27, R2, PT ;  /* 0x000000021b00720c */ /* 0x000fe20003f04070 */
[----:B------:R-:W-:Y:S02]  /*1150*/  IMAD R49, R49, 0x2, R24 ;  /* 0x0000000231317824 */ /* 0x000fe400078e0218 */
[----:B------:R-:W-:Y:S01]  /*1160*/  IMAD.U32 R5, RZ, RZ, UR12 ;  /* 0x0000000cff057e24 */ /* 0x000fe2000f8e00ff */
[----:B------:R-:W-:Y:S01]  /*1170*/  LOP3.LUT R109, R0, R107, RZ, 0xfc, !PT ;  /* 0x0000006b006d7212 */ /* 0x000fe200078efcff */
[----:B------:R-:W-:Y:S01]  /*1180*/  IMAD R74, R74, 0x2, R49 ;  /* 0x000000024a4a7824 */ /* 0x000fe200078e0231 */
[C-C-:B------:R-:W-:Y:S02]  /*1190*/  LOP3.LUT R108, R0.reuse, 0x1, R107.reuse, 0xfe, !PT ;  /* 0x00000001006c7812 */ /* 0x140fe400078efe6b */
[----:B------:R-:W-:Y:S01]  /*11a0*/  IABS R110, R109 ;  /* 0x0000006d006e7213 */ /* 0x000fe20000000000 */
[----:B------:R-:W-:Y:S01]  /*11b0*/  IMAD R25, R25, 0x4, R74 ;  /* 0x0000000419197824 */ /* 0x000fe200078e024a */
[----:B------:R-:W-:-:S02]  /*11c0*/  LOP3.LUT R111, R0, 0x2, R107, 0xfe, !PT ;  /* 0x00000002006f7812 */ /* 0x000fc400078efe6b */
[----:B------:R-:W-:Y:S01]  /*11d0*/  IABS R167, R108 ;  /* 0x0000006c00a77213 */ /* 0x000fe20000000000 */
[----:B------:R-:W-:Y:S01]  /*11e0*/  IMAD.HI.U32 R3, R104, R110, RZ ;  /* 0x0000006e68037227 */ /* 0x000fe200078e00ff */
[----:B------:R-:W-:Y:S02]  /*11f0*/  IABS R113, R111 ;  /* 0x0000006f00717213 */ /* 0x000fe40000000000 */
[----:B-1----:R-:W-:Y:S01]  /*1200*/  R2UR UR8, R6 ;  /* 0x00000000060872ca */ /* 0x002fe200000e0000 */
[----:B------:R-:W-:Y:S02]  /*1210*/  IMAD R50, R50, 0x2, R25 ;  /* 0x0000000232327824 */ /* 0x000fe400078e0219 */
[----:B------:R-:W-:Y:S02]  /*1220*/  IMAD.MOV R3, RZ, RZ, -R3 ;  /* 0x000000ffff037224 */ /* 0x000fe400078e0a03 */
[----:B------:R-:W-:Y:S02]  /*1230*/  IMAD R75, R75, 0x2, R50 ;  /* 0x000000024b4b7824 */ /* 0x000fe400078e0232 */
[----:B------:R-:W-:-:S02]  /*1240*/  @!P0 IMAD.IADD R2, R2, 0x1, -R27 ;  /* 0x0000000102028824 */ /* 0x000fc400078e0a1b */
[----:B------:R-:W-:Y:S02]  /*1250*/  IMAD R110, R105, R3, R110 ;  /* 0x00000003696e7224 */ /* 0x000fe400078e026e */
[----:B------:R-:W-:Y:S01]  /*1260*/  IMAD.U32 R3, RZ, RZ, UR12 ;  /* 0x0000000cff037e24 */ /* 0x000fe2000f8e00ff */
[----:B------:R-:W-:Y:S01]  /*1270*/  ISETP.GT.U32.AND P0, PT, R27, R2, PT ;  /* 0x000000021b00720c */ /* 0x000fe20003f04070 */
[----:B------:R-:W-:Y:S02]  /*1280*/  IMAD R90, R90, 0x2, R75 ;  /* 0x000000025a5a7824 */ /* 0x000fe400078e024b */
[----:B------:R-:W-:-:S04]  /*1290*/  IMAD.HI.U32 R4, R104, R113, RZ ;  /* 0x0000007168047227 */ /* 0x000fc800078e00ff */
[----:B------:R-:W-:Y:S02]  /*12a0*/  IMAD R26, R3, 0x2, R90 ;  /* 0x00000002031a7824 */ /* 0x000fe400078e025a */
[----:B------:R-:W-:-:S04]  /*12b0*/  IMAD.HI.U32 R3, R104, R167, RZ ;  /* 0x000000a768037227 */ /* 0x000fc800078e00ff */
[----:B------:R-:W-:Y:S02]  /*12c0*/  IMAD R51, R51, 0x2, R26 ;  /* 0x0000000233337824 */ /* 0x000fe400078e021a */
[----:B------:R-:W-:Y:S02]  /*12d0*/  IMAD.MOV R6, RZ, RZ, -R3 ;  /* 0x000000ffff067224 */ /* 0x000fe400078e0a03 */
[----:B------:R-:W-:Y:S02]  /*12e0*/  IMAD R76, R76, 0x2, R51 ;  /* 0x000000024c4c7824 */ /* 0x000fe400078e0233 */
[----:B------:R-:W-:Y:S01]  /*12f0*/  @!P0 IMAD.IADD R2, R2, 0x1, -R27 ;  /* 0x0000000102028824 */ /* 0x000fe200078e0a1b */
[----:B------:R-:W-:Y:S01]  /*1300*/  ISETP.NE.AND P0, PT, R100, RZ, PT ;  /* 0x000000ff6400720c */ /* 0x000fe20003f05270 */
[----:B------:R-:W-:Y:S02]  /*1310*/  IMAD R28, R5, 0x4, R76 ;  /* 0x00000004051c7824 */ /* 0x000fe400078e024c */
[----:B------:R-:W-:-:S02]  /*1320*/  IMAD.MOV R4, RZ, RZ, -R4 ;  /* 0x000000ffff047224 */ /* 0x000fc400078e0a04 */
[----:B------:R-:W-:Y:S02]  /*1330*/  IMAD R167, R105, R6, R167 ;  /* 0x0000000669a77224 */ /* 0x000fe400078e02a7 */
[----:B------:R-:W-:Y:S02]  /*1340*/  IMAD.U32 R6, RZ, RZ, UR12 ;  /* 0x0000000cff067e24 */ /* 0x000fe4000f8e00ff */
[----:B------:R-:W-:Y:S02]  /*1350*/  IMAD R53, R53, 0x2, R28 ;  /* 0x0000000235357824 */ /* 0x000fe400078e021c */
[----:B------:R-:W-:Y:S02]  /*1360*/  IMAD R113, R105, R4, R113 ;  /* 0x0000000469717224 */ /* 0x000fe400078e0271 */
[----:B------:R-:W-:Y:S02]  /*1370*/  IMAD.U32 R4, RZ, RZ, UR12 ;  /* 0x0000000cff047e24 */ /* 0x000fe4000f8e00ff */
[----:B------:R-:W-:-:S02]  /*1380*/  IMAD R169, R6, 0x2, R53 ;  /* 0x0000000206a97824 */ /* 0x000fc400078e0235 */
[----:B------:R-:W-:Y:S01]  /*1390*/  @!P2 IMAD.MOV R2, RZ, RZ, -R2 ;  /* 0x000000ffff02a224 */ /* 0x000fe200078e0a02 */
[----:B------:R-:W-:Y:S01]  /*13a0*/  @!P0 LOP3.LUT R2, RZ, R100, RZ, 0x33, !PT ;  /* 0x00000064ff028212 */ /* 0x000fe200078e33ff */
[----:B------:R-:W-:Y:S01]  /*13b0*/  IMAD R171, R4, 0x2, R169 ;  /* 0x0000000204ab7824 */ /* 0x000fe200078e02a9 */
[----:B------:R-:W-:Y:S01]  /*13c0*/  ISETP.NE.U32.AND P2, PT, R7, RZ, PT ;  /* 0x000000ff0700720c */ /* 0x000fe20003f45070 */
[----:B------:R-:W-:Y:S02]  /*13d0*/  IMAD.U32 R3, RZ, RZ, UR12 ;  /* 0x0000000cff037e24 */ /* 0x000fe4000f8e00ff */
[----:B------:R-:W-:Y:S02]  /*13e0*/  IMAD R173, R6, 0x2, R171 ;  /* 0x0000000206ad7824 */ /* 0x000fe400078e02ab */
[----:B0-----:R-:W-:Y:S01]  /*13f0*/  IMAD R2, R2, UR4, RZ ;  /* 0x0000000402027c24 */ /* 0x001fe2000f8e02ff */
[----:B------:R-:W-:Y:S01]  /*1400*/  USHF.L.U32 UR4, UR7, 0x15, URZ ;  /* 0x0000001507047899 */ /* 0x000fe200080006ff */
[----:B------:R-:W-:-:S02]  /*1410*/  IMAD R176, R176, 0x2, R173 ;  /* 0x00000002b0b07824 */ /* 0x000fc400078e02ad */
[----:B------:R-:W-:Y:S01]  /*1420*/  IMAD R100, R122, UR12, RZ ;  /* 0x0000000c7a647c24 */ /* 0x000fe2000f8e02ff */
[C---:B------:R-:W-:Y:S01]  /*1430*/  IADD3 R112, P0, PT, R2.reuse, UR16, RZ ;  /* 0x0000001002707c10 */ /* 0x040fe2000ff1e0ff */
[----:B------:R-:W-:Y:S01]  /*1440*/  IMAD R178, R3, 0x2, R176 ;  /* 0x0000000203b27824 */ /* 0x000fe200078e02b0 */
[----:B------:R-:W-:Y:S02]  /*1450*/  ULOP3.LUT UR4, UR4, 0x600000, URZ, 0xc0, !UPT ;  /* 0x0060000004047892 */ /* 0x000fe4000f8ec0ff */
[----:B------:R-:W-:Y:S01]  /*1460*/  LEA.HI.X.SX32 R114, R2, UR17, 0x1, P0 ;  /* 0x0000001102727c11 */ /* 0x000fe200080f0eff */
[----:B------:R-:W-:Y:S01]  /*1470*/  IMAD R183, R183, 0x4, R178 ;  /* 0x00000004b7b77824 */ /* 0x000fe200078e02b2 */
[CC--:B------:R-:W-:Y:S02]  /*1480*/  IADD3 R5, P3, PT, R13.reuse, R112.reuse, RZ ;  /* 0x000000700d057210 */ /* 0x0c0fe40007f7e0ff */
[----:B------:R-:W-:Y:S01]  /*1490*/  IADD3 R2, P5, PT, R8, R112, RZ ;  /* 0x0000007008027210 */ /* 0x000fe20007fbe0ff */
[----:B------:R-:W-:Y:S01]  /*14a0*/  IMAD R185, R4, 0x2, R183 ;  /* 0x0000000204b97824 */ /* 0x000fe200078e02b7 */
[----:B------:R-:W-:-:S02]  /*14b0*/  LEA.HI.X.SX32 R13, R13, R114, 0x1, P3 ;  /* 0x000000720d0d7211 */ /* 0x000fc400018f0eff */
[C---:B------:R-:W-:Y:S01]  /*14c0*/  IADD3 R14, P3, PT, R23.reuse, R112, RZ ;  /* 0x00000070170e7210 */ /* 0x040fe20007f7e0ff */
[----:B------:R-:W-:Y:S01]  /*14d0*/  IMAD R189, R6, 0x2, R185 ;  /* 0x0000000206bd7824 */ /* 0x000fe200078e02b9 */
[-C--:B------:R-:W-:Y:S02]  /*14e0*/  LEA.HI.X.SX32 R7, R8, R114.reuse, 0x1, P5 ;  /* 0x0000007208077211 */ /* 0x080fe400028f0eff */
[----:B------:R-:W-:Y:S01]  /*14f0*/  LEA.HI.X.SX32 R23, R23, R114, 0x1, P3 ;  /* 0x0000007217177211 */ /* 0x000fe200018f0eff */
[----:B------:R-:W-:Y:S01]  /*1500*/  IMAD R191, R4, 0x2, R189 ;  /* 0x0000000204bf7824 */ /* 0x000fe200078e02bd */
[-C--:B------:R-:W-:Y:S02]  /*1510*/  IADD3 R174, P3, PT, R173, R112.reuse, RZ ;  /* 0x00000070adae7210 */ /* 0x080fe40007f7e0ff */
[----:B------:R-:W-:Y:S01]  /*1520*/  IADD3 R4, P4, PT, R11, R112, RZ ;  /* 0x000000700b047210 */ /* 0x000fe20007f9e0ff */
[----:B------:R-:W-:Y:S01]  /*1530*/  IMAD R194, R194, 0x2, R191 ;  /* 0x00000002c2c27824 */ /* 0x000fe200078e02bf */
[----:B------:R-:W-:-:S02]  /*1540*/  LEA.HI.X.SX32 R173, R173, R114, 0x1, P3 ;  /* 0x00000072adad7211 */ /* 0x000fc400018f0eff */
[----:B------:R-:W-:Y:S01]  /*1550*/  IADD3 R30, P3, PT, R37, R112, RZ ;  /* 0x00000070251e7210 */ /* 0x000fe20007f7e0ff */
[----:B------:R-:W-:Y:S01]  /*1560*/  IMAD R196, R3, 0x2, R194 ;  /* 0x0000000203c47824 */ /* 0x000fe200078e02c2 */
[----:B------:R-:W-:Y:S02]  /*1570*/  LEA.HI.X.SX32 R11, R11, R114, 0x1, P4 ;  /* 0x000000720b0b7211 */ /* 0x000fe400020f0eff */
[----:B------:R-:W-:Y:S01]  /*1580*/  IADD3 R12, P4, PT, R21, R112, RZ ;  /* 0x00000070150c7210 */ /* 0x000fe20007f9e0ff */
[----:B------:R-:W-:Y:S01]  /*1590*/  IMAD R81, R81, 0x2, R196 ;  /* 0x0000000251517824 */ /* 0x000fe200078e02c4 */
[----:B------:R-:W-:Y:S02]  /*15a0*/  LEA.HI.X.SX32 R37, R37, R114, 0x1, P3 ;  /* 0x0000007225257211 */ /* 0x000fe400018f0eff */
[----:B------:R-:W-:Y:S02]  /*15b0*/  IADD3 R38, P3, PT, R47, R112, RZ ;  /* 0x000000702f267210 */ /* 0x000fe40007f7e0ff */
[----:B------:R-:W-:-:S02]  /*15c0*/  LEA.HI.X.SX32 R21, R21, R114, 0x1, P4 ;  /* 0x0000007215157211 */ /* 0x000fc400020f0eff */
[C---:B------:R-:W-:Y:S02]  /*15d0*/  IADD3 R22, P4, PT, R28.reuse, R112, RZ ;  /* 0x000000701c167210 */ /* 0x040fe40007f9e0ff */
[----:B------:R-:W-:Y:S02]  /*15e0*/  LEA.HI.X.SX32 R47, R47, R114, 0x1, P3 ;  /* 0x000000722f2f7211 */ /* 0x000fe400018f0eff */
[-C--:B------:R-:W-:Y:S02]  /*15f0*/  IADD3 R3, P0, PT, R9, R112.reuse, RZ ;  /* 0x0000007009037210 */ /* 0x080fe40007f1e0ff */
[----:B------:R-:W-:Y:S02]  /*1600*/  IADD3 R168, P3, PT, R53, R112, RZ ;  /* 0x0000007035a87210 */ /* 0x000fe40007f7e0ff */
[----:B------:R-:W-:Y:S02]  /*1610*/  LEA.HI.X.SX32 R28, R28, R114, 0x1, P4 ;  /* 0x000000721c1c7211 */ /* 0x000fe400020f0eff */
[----:B------:R-:W-:-:S02]  /*1620*/  IADD3 R29, P4, PT, R35, R112, RZ ;  /* 0x00000070231d7210 */ /* 0x000fc40007f9e0ff */
[-C--:B------:R-:W-:Y:S02]  /*1630*/  LEA.HI.X.SX32 R9, R9, R114.reuse, 0x1, P0 ;  /* 0x0000007209097211 */ /* 0x080fe400000f0eff */
[----:B------:R-:W-:Y:S02]  /*1640*/  LEA.HI.X.SX32 R53, R53, R114, 0x1, P3 ;  /* 0x0000007235357211 */ /* 0x000fe400018f0eff */
[-C--:B------:R-:W-:Y:S02]  /*1650*/  IADD3 R6, P6, PT, R15, R112.reuse, RZ ;  /* 0x000000700f067210 */ /* 0x080fe40007fde0ff */
[-C--:B------:R-:W-:Y:S02]  /*1660*/  IADD3 R8, P5, PT, R17, R112.reuse, RZ ;  /* 0x0000007011087210 */ /* 0x080fe40007fbe0ff */
[-C--:B------:R-:W-:Y:S02]  /*1670*/  IADD3 R10, P0, PT, R19, R112.reuse, RZ ;  /* 0x00000070130a7210 */ /* 0x080fe40007f1e0ff */
[----:B------:R-:W-:-:S02]  /*1680*/  IADD3 R54, P3, PT, R60, R112, RZ ;  /* 0x000000703c367210 */ /* 0x000fc40007f7e0ff */
[----:B------:R-:W-:Y:S02]  /*1690*/  LEA.HI.X.SX32 R35, R35, R114, 0x1, P4 ;  /* 0x0000007223237211 */ /* 0x000fe400020f0eff */
[----:B------:R-:W-:Y:S02]  /*16a0*/  IADD3 R36, P4, PT, R45, R112, RZ ;  /* 0x000000702d247210 */ /* 0x000fe40007f9e0ff */
[-C--:B------:R-:W-:Y:S02]  /*16b0*/  LEA.HI.X.SX32 R15, R15, R114.reuse, 0x1, P6 ;  /* 0x000000720f0f7211 */ /* 0x080fe400030f0eff */
[-C--:B------:R-:W-:Y:S02]  /*16c0*/  LEA.HI.X.SX32 R17, R17, R114.reuse, 0x1, P5 ;  /* 0x0000007211117211 */ /* 0x080fe400028f0eff */
[-C--:B------:R-:W-:Y:S02]  /*16d0*/  LEA.HI.X.SX32 R19, R19, R114.reuse, 0x1, P0 ;  /* 0x0000007213137211 */ /* 0x080fe400000f0eff */
[----:B------:R-:W-:-:S02]  /*16e0*/  LEA.HI.X.SX32 R60, R60, R114, 0x1, P3 ;  /* 0x000000723c3c7211 */ /* 0x000fc400018f0eff */
[-C--:B------:R-:W-:Y:S02]  /*16f0*/  IADD3 R16, P6, PT, R24, R112.reuse, RZ ;  /* 0x0000007018107210 */ /* 0x080fe40007fde0ff */
[-C--:B------:R-:W-:Y:S02]  /*1700*/  IADD3 R18, P5, PT, R25, R112.reuse, RZ ;  /* 0x0000007019127210 */ /* 0x080fe40007fbe0ff */
[-C--:B------:R-:W-:Y:S02]  /*1710*/  IADD3 R20, P0, PT, R26, R112.reuse, RZ ;  /* 0x000000701a147210 */ /* 0x080fe40007f1e0ff */
[----:B------:R-:W-:Y:S02]  /*1720*/  IADD3 R61, P3, PT, R70, R112, RZ ;  /* 0x00000070463d7210 */ /* 0x000fe40007f7e0ff */
[----:B------:R-:W-:Y:S02]  /*1730*/  LEA.HI.X.SX32 R45, R45, R114, 0x1, P4 ;  /* 0x000000722d2d7211 */ /* 0x000fe400020f0eff */
[----:B------:R-:W-:-:S02]  /*1740*/  IADD3 R46, P4, PT, R51, R112, RZ ;  /* 0x00000070332e7210 */ /* 0x000fc40007f9e0ff */
[-C--:B------:R-:W-:Y:S02]  /*1750*/  LEA.HI.X.SX32 R24, R24, R114.reuse, 0x1, P6 ;  /* 0x0000007218187211 */ /* 0x080fe400030f0eff */
[-C--:B------:R-:W-:Y:S02]  /*1760*/  LEA.HI.X.SX32 R25, R25, R114.reuse, 0x1, P5 ;  /* 0x0000007219197211 */ /* 0x080fe400028f0eff */
[-C--:B------:R-:W-:Y:S02]  /*1770*/  LEA.HI.X.SX32 R26, R26, R114.reuse, 0x1, P0 ;  /* 0x000000721a1a7211 */ /* 0x080fe400000f0eff */
[----:B------:R-:W-:Y:S02]  /*1780*/  LEA.HI.X.SX32 R70, R70, R114, 0x1, P3 ;  /* 0x0000007246467211 */ /* 0x000fe400018f0eff */
[-C--:B------:R-:W-:Y:S02]  /*1790*/  IADD3 R184, P6, PT, R183, R112.reuse, RZ ;  /* 0x00000070b7b87210 */ /* 0x080fe40007fde0ff */
[----:B------:R-:W-:-:S02]  /*17a0*/  IADD3 R195, P5, PT, R194, R112, RZ ;  /* 0x00000070c2c37210 */ /* 0x000fc40007fbe0ff */
[-C--:B------:R-:W-:Y:S02]  /*17b0*/  IADD3 R27, P0, PT, R33, R112.reuse, RZ ;  /* 0x00000070211b7210 */ /* 0x080fe40007f1e0ff */
[----:B------:R-:W-:Y:S02]  /*17c0*/  IADD3 R71, P3, PT, R76, R112, RZ ;  /* 0x000000704c477210 */ /* 0x000fe40007f7e0ff */
[----:B------:R-:W-:Y:S02]  /*17d0*/  LEA.HI.X.SX32 R51, R51, R114, 0x1, P4 ;  /* 0x0000007233337211 */ /* 0x000fe400020f0eff */
[----:B------:R-:W-:Y:S02]  /*17e0*/  IADD3 R52, P4, PT, R58, R112, RZ ;  /* 0x000000703a347210 */ /* 0x000fe40007f9e0ff */
[-C--:B------:R-:W-:Y:S02]  /*17f0*/  LEA.HI.X.SX32 R183, R183, R114.reuse, 0x1, P6 ;  /* 0x00000072b7b77211 */ /* 0x080fe400030f0eff */
[----:B------:R-:W-:-:S02]  /*1800*/  LEA.HI.X.SX32 R194, R194, R114, 0x1, P5 ;  /* 0x00000072c2c27211 */ /* 0x000fc400028f0eff */
        /* <DEDUP_REMOVED lines=26> */
[----:B------:R-:W-:Y:S01]  /*19b0*/  LEA.HI.X.SX32 R75, R75, R114, 0x1, P4 ;  /* 0x000000724b4b7211 */ /* 0x000fe200020f0eff */
[----:B------:R0:W-:Y:S01]  /*19c0*/  STL [R1+0x124], R130 ;  /* 0x0001248201007387 */ /* 0x0001e20000100800 */
[----:B------:R-:W-:Y:S02]  /*19d0*/  IADD3 R128, P4, PT, R81, R112, RZ ;  /* 0x0000007051807210 */ /* 0x000fe40007f9e0ff */
[-C--:B------:R-:W-:Y:S02]  /*19e0*/  LEA.HI.X.SX32 R176, R176, R114.reuse, 0x1, P6 ;  /* 0x00000072b0b07211 */ /* 0x080fe400030f0eff */
[-C--:B------:R-:W-:Y:S01]  /*19f0*/  LEA.HI.X.SX32 R185, R185, R114.reuse, 0x1, P5 ;  /* 0x00000072b9b97211 */ /* 0x080fe200028f0eff */
[----:B------:R0:W-:Y:S01]  /*1a00*/  STL [R1+0x12c], R128 ;  /* 0x00012c8001007387 */ /* 0x0001e20000100800 */
[----:B------:R-:W-:-:S02]  /*1a10*/  LEA.HI.X.SX32 R196, R196, R114, 0x1, P0 ;  /* 0x00000072c4c47211 */ /* 0x000fc400000f0eff */
[----:B------:R-:W-:Y:S02]  /*1a20*/  LEA.HI.X.SX32 R97, R97, R114, 0x1, P3 ;  /* 0x0000007261617211 */ /* 0x000fe400018f0eff */
[-C--:B------:R-:W-:Y:S02]  /*1a30*/  IADD3 R55, P6, PT, R62, R112.reuse, RZ ;  /* 0x000000703e377210 */ /* 0x080fe40007fde0ff */
[-C--:B------:R-:W-:Y:S02]  /*1a40*/  IADD3 R56, P5, PT, R64, R112.reuse, RZ ;  /* 0x0000007040387210 */ /* 0x080fe40007fbe0ff */
[-C--:B------:R-:W-:Y:S02]  /*1a50*/  IADD3 R57, P0, PT, R66, R112.reuse, RZ ;  /* 0x0000007042397210 */ /* 0x080fe40007f1e0ff */
[----:B------:R-:W-:Y:S02]  /*1a60*/  IADD3 R119, P3, PT, R102, R112, RZ ;  /* 0x0000007066777210 */ /* 0x000fe40007f7e0ff */
[----:B------:R-:W-:-:S02]  /*1a70*/  LEA.HI.X.SX32 R129, R81, R114, 0x1, P4 ;  /* 0x0000007251817211 */ /* 0x000fc400020f0eff */
[-C--:B------:R-:W-:Y:S02]  /*1a80*/  LEA.HI.X.SX32 R62, R62, R114.reuse, 0x1, P6 ;  /* 0x000000723e3e7211 */ /* 0x080fe400030f0eff */
[-C--:B------:R-:W-:Y:S01]  /*1a90*/  LEA.HI.X.SX32 R64, R64, R114.reuse, 0x1, P5 ;  /* 0x0000007240407211 */ /* 0x080fe200028f0eff */
[----:B------:R0:W-:Y:S01]  /*1aa0*/  STL [R1+0x128], R129 ;  /* 0x0001288101007387 */ /* 0x0001e20000100800 */
[-C--:B------:R-:W-:Y:S02]  /*1ab0*/  LEA.HI.X.SX32 R66, R66, R114.reuse, 0x1, P0 ;  /* 0x0000007242427211 */ /* 0x080fe400000f0eff */
[----:B------:R-:W-:Y:S01]  /*1ac0*/  LEA.HI.X.SX32 R120, R102, R114, 0x1, P3 ;  /* 0x0000007266787211 */ /* 0x000fe200018f0eff */
[----:B------:R0:W-:Y:S01]  /*1ad0*/  STL [R1+0x134], R119 ;  /* 0x0001347701007387 */ /* 0x0001e20000100800 */
[-C--:B------:R-:W-:Y:S02]  /*1ae0*/  IADD3 R63, P6, PT, R72, R112.reuse, RZ ;  /* 0x00000070483f7210 */ /* 0x080fe40007fde0ff */
[-C--:B------:R-:W-:Y:S01]  /*1af0*/  IADD3 R65, P5, PT, R73, R112.reuse, RZ ;  /* 0x0000007049417210 */ /* 0x080fe20007fbe0ff */
[----:B------:R0:W-:Y:S01]  /*1b00*/  STL [R1+0x130], R120 ;  /* 0x0001307801007387 */ /* 0x0001e20000100800 */
[----:B------:R-:W-:-:S02]  /*1b10*/  IADD3 R67, P0, PT, R74, R112, RZ ;  /* 0x000000704a437210 */ /* 0x000fc40007f1e0ff */
[-C--:B------:R-:W-:Y:S02]  /*1b20*/  LEA.HI.X.SX32 R72, R72, R114.reuse, 0x1, P6 ;  /* 0x0000007248487211 */ /* 0x080fe400030f0eff */
[-C--:B------:R-:W-:Y:S02]  /*1b30*/  LEA.HI.X.SX32 R73, R73, R114.reuse, 0x1, P5 ;  /* 0x0000007249497211 */ /* 0x080fe400028f0eff */
[----:B------:R-:W-:Y:S02]  /*1b40*/  LEA.HI.X.SX32 R74, R74, R114, 0x1, P0 ;  /* 0x000000724a4a7211 */ /* 0x000fe400000f0eff */
[-C--:B------:R-:W-:Y:S02]  /*1b50*/  IADD3 R170, P6, PT, R169, R112.reuse, RZ ;  /* 0x00000070a9aa7210 */ /* 0x080fe40007fde0ff */
[-C--:B------:R-:W-:Y:S02]  /*1b60*/  IADD3 R179, P5, PT, R178, R112.reuse, RZ ;  /* 0x00000070b2b37210 */ /* 0x080fe40007fbe0ff */
[----:B------:R-:W-:-:S02]  /*1b70*/  IADD3 R190, P0, PT, R189, R112, RZ ;  /* 0x00000070bdbe7210 */ /* 0x000fc40007f1e0ff */
[-C--:B------:R-:W-:Y:S02]  /*1b80*/  LEA.HI.X.SX32 R169, R169, R114.reuse, 0x1, P6 ;  /* 0x00000072a9a97211 */ /* 0x080fe400030f0eff */
[-C--:B------:R-:W-:Y:S02]  /*1b90*/  LEA.HI.X.SX32 R178, R178, R114.reuse, 0x1, P5 ;  /* 0x00000072b2b27211 */ /* 0x080fe400028f0eff */
[----:B------:R-:W-:Y:S02]  /*1ba0*/  LEA.HI.X.SX32 R189, R189, R114, 0x1, P0 ;  /* 0x00000072bdbd7211 */ /* 0x000fe400000f0eff */
[-C--:B------:R-:W-:Y:S02]  /*1bb0*/  IADD3 R78, P6, PT, R84, R112.reuse, RZ ;  /* 0x00000070544e7210 */ /* 0x080fe40007fde0ff */
[-C--:B------:R-:W-:Y:S02]  /*1bc0*/  IADD3 R79, P5, PT, R85, R112.reuse, RZ ;  /* 0x00000070554f7210 */ /* 0x080fe40007fbe0ff */
[----:B------:R-:W-:-:S02]  /*1bd0*/  IADD3 R80, P0, PT, R86, R112, RZ ;  /* 0x0000007056507210 */ /* 0x000fc40007f1e0ff */
[----:B------:R-:W-:Y:S02]  /*1be0*/  IADD3 R81, P4, PT, R88, R112, RZ ;  /* 0x0000007058517210 */ /* 0x000fe40007f9e0ff */
[-C--:B------:R-:W-:Y:S02]  /*1bf0*/  LEA.HI.X.SX32 R84, R84, R114.reuse, 0x1, P6 ;  /* 0x0000007254547211 */ /* 0x080fe400030f0eff */
[-C--:B------:R-:W-:Y:S02]  /*1c00*/  LEA.HI.X.SX32 R85, R85, R114.reuse, 0x1, P5 ;  /* 0x0000007255557211 */ /* 0x080fe400028f0eff */
[-C--:B------:R-:W-:Y:S02]  /*1c10*/  LEA.HI.X.SX32 R86, R86, R114.reuse, 0x1, P0 ;  /* 0x0000007256567211 */ /* 0x080fe400000f0eff */
[----:B------:R-:W-:Y:S02]  /*1c20*/  LEA.HI.X.SX32 R88, R88, R114, 0x1, P4 ;  /* 0x0000007258587211 */ /* 0x000fe400020f0eff */
[----:B------:R-:W-:-:S02]  /*1c30*/  IADD3 R172, P6, PT, R171, R112, RZ ;  /* 0x00000070abac7210 */ /* 0x000fc40007fde0ff */
[-C--:B------:R-:W-:Y:S02]  /*1c40*/  IADD3 R193, P5, PT, R191, R112.reuse, RZ ;  /* 0x00000070bfc17210 */ /* 0x080fe40007fbe0ff */
[-C--:B------:R-:W-:Y:S02]  /*1c50*/  IADD3 R87, P0, PT, R94, R112.reuse, RZ ;  /* 0x000000705e577210 */ /* 0x080fe40007f1e0ff */
[----:B------:R-:W-:Y:S02]  /*1c60*/  IADD3 R89, P4, PT, R96, R112, RZ ;  /* 0x0000007060597210 */ /* 0x000fe40007f9e0ff */
[-C--:B------:R-:W-:Y:S02]  /*1c70*/  LEA.HI.X.SX32 R171, R171, R114.reuse, 0x1, P6 ;  /* 0x00000072abab7211 */ /* 0x080fe400030f0eff */
[-C--:B------:R-:W-:Y:S02]  /*1c80*/  LEA.HI.X.SX32 R191, R191, R114.reuse, 0x1, P5 ;  /* 0x00000072bfbf7211 */ /* 0x080fe400028f0eff */
        /* <DEDUP_REMOVED lines=8> */
[-C--:B------:R-:W-:Y:S02]  /*1d10*/  LEA.HI.X.SX32 R100, R100, R114.reuse, 0x1, P0 ;  /* 0x0000007264647211 */ /* 0x080fe400000f0eff */
[----:B------:R-:W-:Y:S01]  /*1d20*/  LEA.HI.X.SX32 R180, R180, R114, 0x1, P4 ;  /* 0x00000072b4b47211 */ /* 0x000fe200020f0eff */
[----:B0-----:R-:W-:Y:S06]  /*1d30*/  BRA.U UP0, `(.L_x_5) ;  /* 0x0000000100187547 */ /* 0x001fec000b800000 */
[----:B------:R-:W-:Y:S01]  /*1d40*/  ELECT P0, URZ, PT ;  /* 0x0000000000ff782f */ /* 0x000fe20003800000 */
[----:B------:R-:W-:Y:S01]  /*1d50*/  IMAD.MOV.U32 R102, RZ, RZ, 0x1 ;  /* 0x00000001ff667424 */ /* 0x000fe200078e00ff */
[----:B------:R-:W-:Y:S11]  /*1d60*/  UVIRTCOUNT.DEALLOC.SMPOOL 0x80 ;  /* 0x000000800000784c */ /* 0x000ff60000000000 */
[----:B------:R-:W-:-:S04]  /*1d70*/  @P0 MOV R103, 0x40 ;  /* 0x0000004000670802 */ /* 0x000fc80000000f00 */
[----:B------:R-:W-:-:S05]  /*1d80*/  @P0 LEA R103, R116, R103, 0x18 ;  /* 0x0000006774670211 */ /* 0x000fca00078ec0ff */
[----:B------:R0:W-:Y:S02]  /*1d90*/  @P0 STS.U8 [R103], R102 ;  /* 0x0000006667000388 */ /* 0x0001e40000000000 */
.L_x_5:
[----:B------:R-:W-:Y:S01]  /*1da0*/  UIADD3 UR10, UPT, UPT, UR8, UR4, URZ ;  /* 0x00000004080a7290 */ /* 0x000fe2000fffe0ff */
[C---:B0-----:R-:W-:Y:S01]  /*1db0*/  LOP3.LUT R103, R106.reuse, 0x8, RZ, 0xfc, !PT ;  /* 0x000000086a677812 */ /* 0x041fe200078efcff */
[----:B------:R-:W-:Y:S01]  /*1dc0*/  VOTEU.ALL UP2, P2 ;  /* 0x0000000000ff7886 */ /* 0x000fe20001040000 */
[----:B------:R-:W-:Y:S01]  /*1dd0*/  UIADD3 UR6, UPT, UPT, UR9, 0x8000, URZ ;  /* 0x0000800009067890 */ /* 0x000fe2000fffe0ff */
[----:B------:R-:W-:Y:S01]  /*1de0*/  PLOP3.LUT P3, PT, PT, PT, UP1, 0x80, 0x8 ;  /* 0x000000000008781c */ /* 0x000fe20003f6f018 */
[----:B------:R-:W-:Y:S01]  /*1df0*/  VOTEU.ALL UP3, P2 ;  /* 0x0000000000ff7886 */ /* 0x000fe20001060000 */
[----:B------:R-:W-:Y:S01]  /*1e00*/  LOP3.LUT R102, R106, 0x10, RZ, 0xfc, !PT ;  /* 0x000000106a667812 */ /* 0x000fe200078efcff */
[----:B------:R-:W-:Y:S01]  /*1e10*/  IMAD.MOV.U32 R112, RZ, RZ, R131 ;  /* 0x000000ffff707224 */ /* 0x000fe200078e0083 */
[----:B------:R-:W-:-:S04]  /*1e20*/  @!UP2 UIADD3 UR14, UPT, UPT, -UR5, 0x100000, URZ ;  /* 0x00100000050ea890 */ /* 0x000fc8000fffe1ff */
[----:B------:R-:W-:Y:S02]  /*1e30*/  @!UP2 USHF.L.U32 UR15, UR14, 0xb, URZ ;  /* 0x0000000b0e0fa899 */ /* 0x000fe400080006ff */
[----:B------:R-:W-:Y:S01]  /*1e40*/  @!UP2 USHF.L.U32 UR14, UR14, 0x1, URZ ;  /* 0x000000010e0ea899 */ /* 0x000fe200080006ff */
[----:B------:R-:W-:Y:S01]  /*1e50*/  STTM.16dp32bit_t0_t15.x32 tmem[UR10], RZ ;  /* 0x000000ff000079ed */ /* 0x000fe20008a8000a */
[----:B------:R-:W-:Y:S01]  /*1e60*/  STTM.16dp32bit_t16_t31.x32 tmem[UR10+0x20], RZ ;  /* 0x000020ff000079ed */ /* 0x000fe20008aa000a */
[----:B------:R-:W0:Y:S02]  /*1e70*/  FENCE.VIEW.ASYNC.T ;  /* 0x00000000000073c6 */ /* 0x000e240000000200 */
[----:B0-----:R-:W-:Y:S01]  /*1e80*/  BAR.SYNC.DEFER_BLOCKING 0x0 ;  /* 0x0000000000007b1d */ /* 0x001fe20000010000 */
[----:B------:R-:W-:Y:S01]  /*1e90*/  ISETP.LT.AND P3, PT, R103, UR22, P3 ;  /* 0x0000001667007c0c */ /* 0x000fe20009f61270 */
[----:B------:R-:W-:Y:S01]  /*1ea0*/  @P1 IMAD.MOV.U32 R103, RZ, RZ, R7 ;  /* 0x000000ffff671224 */ /* 0x000fe200078e0007 */
[----:B------:R-:W-:Y:S01]  /*1eb0*/  PLOP3.LUT P0, PT, PT, PT, UP1, 0x80, 0x8 ;  /* 0x000000000008781c */ /* 0x000fe20003f0f018 */
[----:B------:R-:W-:Y:S01]  /*1ec0*/  IMAD.MOV.U32 R114, RZ, RZ, R133 ;  /* 0x000000ffff727224 */ /* 0x000fe200078e0085 */
[----:B------:R-:W-:-:S02]  /*1ed0*/  LOP3.LUT R131, R106, 0x18, RZ, 0xfc, !PT ;  /* 0x000000186a837812 */ /* 0x000fc400078efcff */
[----:B------:R-:W-:Y:S01]  /*1ee0*/  ISETP.LT.AND P0, PT, R102, UR22, P0 ;  /* 0x0000001666007c0c */ /* 0x000fe20008701270 */
[----:B------:R-:W-:Y:S01]  /*1ef0*/  @P1 IMAD.MOV.U32 R102, RZ, RZ, R2 ;  /* 0x000000ffff661224 */ /* 0x000fe200078e0002 */
[----:B------:R-:W-:Y:S01]  /*1f00*/  PLOP3.LUT P4, PT, PT, PT, UP1, 0x80, 0x8 ;  /* 0x000000000008781c */ /* 0x000fe20003f8f018 */
[----:B------:R-:W-:Y:S04]  /*1f10*/  STL [R1+0x140], R2 ;  /* 0x0001400201007387 */ /* 0x000fe80000100800 */
[----:B------:R-:W0:Y:S02]  /*1f20*/  FENCE.VIEW.ASYNC.S ;  /* 0x00000000000073c6 */ /* 0x000e240000000000 */
[----:B0-----:R-:W0:Y:S02]  /*1f30*/  @!UP3 SYNCS.EXCH.64 URZ, [UR6], UR14 ;  /* 0x0000000e06ffb5b2 */ /* 0x001e240008000100 */
[----:B0-----:R-:W-:Y:S01]  /*1f40*/  BAR.SYNC.DEFER_BLOCKING 0x0 ;  /* 0x0000000000007b1d */ /* 0x001fe20000010000 */
[----:B------:R-:W-:-:S02]  /*1f50*/  LOP3.LUT R133, R106, 0x20, RZ, 0xfc, !PT ;  /* 0x000000206a857812 */ /* 0x000fc400078efcff */
[----:B------:R-:W-:Y:S02]  /*1f60*/  PRMT R116, RZ, 0x7610, R116 ;  /* 0x00007610ff747816 */ /* 0x000fe40000000074 */
[----:B------:R-:W-:Y:S01]  /*1f70*/  PRMT R117, RZ, 0x7610, R117 ;  /* 0x00007610ff757816 */ /* 0x000fe20000000075 */
[----:B------:R-:W-:Y:S04]  /*1f80*/  STL [R1+0x13c], R7 ;  /* 0x00013c0701007387 */ /* 0x000fe80000100800 */
[----:B------:R0:W2:Y:S01]  /*1f90*/  @P1 LDG.E.U8 R112, desc[UR20][R102.64] ;  /* 0x0000001466701981 */ /* 0x0000a2000c1e1100 */
[----:B------:R-:W-:-:S03]  /*1fa0*/  ISETP.LT.AND P1, PT, R131, UR22, P4 ;  /* 0x0000001683007c0c */ /* 0x000fc6000a721270 */
[----:B------:R-:W-:Y:S01]  /*1fb0*/  STL [R1+0x148], R3 ;  /* 0x0001480301007387 */ /* 0x000fe20000100800 */
[----:B0-----:R-:W-:Y:S02]  /*1fc0*/  @P3 IMAD.MOV.U32 R102, RZ, RZ, R3 ;  /* 0x000000ffff663224 */ /* 0x001fe400078e0003 */
[----:B------:R-:W-:Y:S01]  /*1fd0*/  @P3 IMAD.MOV.U32 R103, RZ, RZ, R9 ;  /* 0x000000ffff673224 */ /* 0x000fe200078e0009 */
[----:B------:R-:W-:Y:S01]  /*1fe0*/  LOP3.LUT R131, R106, 0x28, RZ, 0xfc, !PT ;  /* 0x000000286a837812 */ /* 0x000fe200078efcff */
[----:B------:R-:W-:Y:S04]  /*1ff0*/  STL [R1+0x144], R9 ;  /* 0x0001440901007387 */ /* 0x000fe80000100800 */
[----:B------:R0:W3:Y:S01]  /*2000*/  @P3 LDG.E.U8 R114, desc[UR20][R102.64] ;  /* 0x0000001466723981 */ /* 0x0000e2000c1e1100 */
[----:B------:R-:W-:-:S02]  /*2010*/  PLOP3.LUT P3, PT, PT, PT, UP1, 0x80, 0x8 ;  /* 0x000000000008781c */ /* 0x000fc40003f6f018 */
[----:B------:R-:W-:Y:S01]  /*2020*/  PLOP3.LUT P4, PT, PT, PT, UP1, 0x80, 0x8 ;  /* 0x000000000008781c */ /* 0x000fe20003f8f018 */
[----:B------:R-:W-:Y:S01]  /*2030*/  STL [R1+0x150], R4 ;  /* 0x0001500401007387 */ /* 0x000fe20000100800 */
[----:B------:R-:W-:Y:S01]  /*2040*/  ISETP.LT.AND P3, PT, R133, UR22, P3 ;  /* 0x0000001685007c0c */ /* 0x000fe20009f61270 */
[----:B0-----:R-:W-:Y:S02]  /*2050*/  @P0 IMAD.MOV.U32 R102, RZ, RZ, R4 ;  /* 0x000000ffff660224 */ /* 0x001fe400078e0004 */
[----:B------:R-:W-:Y:S01]  /*2060*/  @P0 IMAD.MOV.U32 R103, RZ, RZ, R11 ;  /* 0x000000ffff670224 */ /* 0x000fe200078e000b */
[----:B------:R-:W-:Y:S01]  /*2070*/  PRMT R118, RZ, 0x7610, R118 ;  /* 0x00007610ff767816 */ /* 0x000fe20000000076 */
[----:B------:R-:W-:Y:S04]  /*2080*/  STL [R1+0x14c], R11 ;  /* 0x00014c0b01007387 */ /* 0x000fe80000100800 */
[----:B------:R0:W4:Y:S01]  /*2090*/  @P0 LDG.E.U8 R116, desc[UR20][R102.64] ;  /* 0x0000001466740981 */ /* 0x000122000c1e1100 */
[----:B------:R-:W-:-:S02]  /*20a0*/  ISETP.LT.AND P0, PT, R131, UR22, P4 ;  /* 0x0000001683007c0c */ /* 0x000fc4000a701270 */
[----:B------:R-:W-:Y:S01]  /*20b0*/  LOP3.LUT R133, R106, 0x30, RZ, 0xfc, !PT ;  /* 0x000000306a857812 */ /* 0x000fe200078efcff */
[----:B------:R-:W-:Y:S01]  /*20c0*/  STL [R1+0x158], R5 ;  /* 0x0001580501007387 */ /* 0x000fe20000100800 */
[----:B0-----:R-:W-:Y:S01]  /*20d0*/  @P1 IMAD.MOV.U32 R102, RZ, RZ, R5 ;  /* 0x000000ffff661224 */ /* 0x001fe200078e0005 */
[----:B------:R-:W-:Y:S01]  /*20e0*/  PRMT R132, RZ, 0x7610, R132 ;  /* 0x00007610ff847816 */ /* 0x000fe20000000084 */
[----:B------:R-:W-:Y:S01]  /*20f0*/  @P1 IMAD.MOV.U32 R103, RZ, RZ, R13 ;  /* 0x000000ffff671224 */ /* 0x000fe200078e000d */
[----:B------:R-:W-:Y:S04]  /*2100*/  STL [R1+0x154], R13 ;  /* 0x0001540d01007387 */ /* 0x000fe80000100800 */
[----:B------:R0:W2:Y:S01]  /*2110*/  @P1 LDG.E.U8 R117, desc[UR20][R102.64] ;  /* 0x0000001466751981 */ /* 0x0000a2000c1e1100 */
[----:B------:R-:W-:-:S02]  /*2120*/  PLOP3.LUT P1, PT, PT, PT, UP1, 0x80, 0x8 ;  /* 0x000000000008781c */ /* 0x000fc40003f2f018 */
[----:B------:R-:W-:Y:S01]  /*2130*/  LOP3.LUT R131, R106, 0x38, RZ, 0xfc, !PT ;  /* 0x000000386a837812 */ /* 0x000fe200078efcff */
[----:B------:R-:W-:Y:S01]  /*2140*/  STL [R1+0x160], R6 ;  /* 0x0001600601007387 */ /* 0x000fe20000100800 */
[----:B------:R-:W-:Y:S02]  /*2150*/  ISETP.LT.AND P1, PT, R133, UR22, P1 ;  /* 0x0000001685007c0c */ /* 0x000fe40008f21270 */
[----:B------:R-:W-:Y:S01]  /*2160*/  PLOP3.LUT P4, PT, PT, PT, UP1, 0x80, 0x8 ;  /* 0x000000000008781c */ /* 0x000fe20003f8f018 */
[----:B------:R1:W-:Y:S01]  /*2170*/  STL [R1+0x15c], R15 ;  /* 0x00015c0f01007387 */ /* 0x0003e20000100800 */
[----:B0-----:R-:W-:Y:S02]  /*2180*/  @P3 IMAD.MOV.U32 R102, RZ, RZ, R6 ;  /* 0x000000ffff663224 */ /* 0x001fe400078e0006 */
[----:B------:R-:W-:-:S05]  /*2190*/  @P3 IMAD.MOV.U32 R103, RZ, RZ, R15 ;  /* 0x000000ffff673224 */ /* 0x000fca00078e000f */
[----:B------:R0:W2:Y:S01]  /*21a0*/  @P3 LDG.E.U8 R118, desc[UR20][R102.64] ;  /* 0x0000001466763981 */ /* 0x0000a2000c1e1100 */
[----:B-1----:R-:W-:Y:S01]  /*21b0*/  IMAD.MOV.U32 R15, RZ, RZ, R132 ;  /* 0x000000ffff0f7224 */ /* 0x002fe200078e0084 */
[----:B------:R-:W-:Y:S02]  /*21c0*/  ISETP.LT.AND P3, PT, R131, UR22, P4 ;  /* 0x0000001683007c0c */ /* 0x000fe4000a761270 */
[----:B------:R-:W-:Y:S01]  /*21d0*/  LOP3.LUT R132, R106, 0x40, RZ, 0xfc, !PT ;  /* 0x000000406a847812 */ /* 0x000fe200078efcff */
[----:B0-----:R-:W-:Y:S02]  /*21e0*/  @P0 IMAD.MOV.U32 R102, RZ, RZ, R8 ;  /* 0x000000ffff660224 */ /* 0x001fe400078e0008 */
[----:B------:R-:W-:Y:S01]  /*21f0*/  @P0 IMAD.MOV.U32 R103, RZ, RZ, R17 ;  /* 0x000000ffff670224 */ /* 0x000fe200078e0011 */
[----:B------:R-:W-:-:S04]  /*2200*/  PRMT R13, RZ, 0x7610, R13 ;  /* 0x00007610ff0d7816 */ /* 0x000fc8000000000d */
[----:B------:R0:W2:Y:S01]  /*2210*/  @P0 LDG.E.U8 R15, desc[UR20][R102.64] ;  /* 0x00000014660f0981 */ /* 0x0000a2000c1e1100 */
[----:B------:R-:W-:Y:S02]  /*2220*/  PLOP3.LUT P0, PT, PT, PT, UP1, 0x80, 0x8 ;  /* 0x000000000008781c */ /* 0x000fe40003f0f018 */
[----:B------:R-:W-:Y:S02]  /*2230*/  LOP3.LUT R131, R106, 0x48, RZ, 0xfc, !PT ;  /* 0x000000486a837812 */ /* 0x000fe400078efcff */
[----:B------:R-:W-:Y:S02]  /*2240*/  ISETP.LT.AND P0, PT, R132, UR22, P0 ;  /* 0x0000001684007c0c */ /* 0x000fe40008701270 */
[----:B------:R-:W-:Y:S01]  /*2250*/  PLOP3.LUT P4, PT, PT, PT, UP1, 0x80, 0x8 ;  /* 0x000000000008781c */ /* 0x000fe20003f8f018 */
[----:B0-----:R-:W-:Y:S02]  /*2260*/  @P1 IMAD.MOV.U32 R102, RZ, RZ, R10 ;  /* 0x000000ffff661224 */ /* 0x001fe400078e000a */
[----:B------:R-:W-:Y:S01]  /*2270*/  @P1 IMAD.MOV.U32 R103, RZ, RZ, R19 ;  /* 0x000000ffff671224 */ /* 0x000fe200078e0013 */
[----:B------:R-:W-:Y:S01]  /*2280*/  PRMT R11, RZ, 0x7610, R11 ;  /* 0x00007610ff0b7816 */ /* 0x000fe2000000000b */
[----:B------:R-:W-:Y:S04]  /*2290*/  STL [R1+0x168], R8 ;  /* 0x0001680801007387 */ /* 0x000fe80000100800 */
[----:B------:R0:W2:Y:S01]  /*22a0*/  @P1 LDG.E.U8 R13, desc[UR20][R102.64] ;  /* 0x00000014660d1981 */ /* 0x0000a2000c1e1100 */
[----:B------:R-:W-:-:S03]  /*22b0*/  ISETP.LT.AND P1, PT, R131, UR22, P4 ;  /* 0x0000001683007c0c */ /* 0x000fc6000a721270 */
[----:B------:R-:W-:Y:S01]  /*22c0*/  STL [R1+0x164], R17 ;  /* 0x0001641101007387 */ /* 0x000fe20000100800 */
[----:B0-----:R-:W-:Y:S02]  /*22d0*/  @P3 IMAD.MOV.U32 R102, RZ, RZ, R12 ;  /* 0x000000ffff663224 */ /* 0x001fe400078e000c */
[----:B------:R-:W-:Y:S01]  /*22e0*/  @P3 IMAD.MOV.U32 R103, RZ, RZ, R21 ;  /* 0x000000ffff673224 */ /* 0x000fe200078e0015 */
[----:B------:R0:W-:Y:S04]  /*22f0*/  STL [R1+0x170], R10 ;  /* 0x0001700a01007387 */ /* 0x0001e80000100800 */
[----:B------:R1:W-:Y:S04]  /*2300*/  STL [R1+0x16c], R19 ;  /* 0x00016c1301007387 */ /* 0x0003e80000100800 */
[----:B------:R1:W2:Y:S01]  /*2310*/  @P3 LDG.E.U8 R11, desc[UR20][R102.64] ;  /* 0x00000014660b3981 */ /* 0x0002a2000c1e1100 */
[----:B------:R-:W-:-:S02]  /*2320*/  PLOP3.LUT P3, PT, PT, PT, UP1, 0x80, 0x8 ;  /* 0x000000000008781c */ /* 0x000fc40003f6f018 */
[----:B0-----:R-:W-:Y:S02]  /*2330*/  PRMT R10, RZ, 0x7610, R10 ;  /* 0x00007610ff0a7816 */ /* 0x001fe4000000000a */
[C---:B-1----:R-:W-:Y:S01]  /*2340*/  LOP3.LUT R19, R106.reuse, 0x50, RZ, 0xfc, !PT ;  /* 0x000000506a137812 */ /* 0x042fe200078efcff */
[----:B------:R-:W-:Y:S02]  /*2350*/  @P0 IMAD.MOV.U32 R102, RZ, RZ, R14 ;  /* 0x000000ffff660224 */ /* 0x000fe400078e000e */
[----:B------:R-:W-:Y:S01]  /*2360*/  @P0 IMAD.MOV.U32 R103, RZ, RZ, R23 ;  /* 0x000000ffff670224 */ /* 0x000fe200078e0017 */
[----:B------:R-:W-:Y:S02]  /*2370*/  ISETP.LT.AND P3, PT, R19, UR22, P3 ;  /* 0x0000001613007c0c */ /* 0x000fe40009f61270 */
[----:B------:R-:W-:Y:S02]  /*2380*/  PRMT R9, RZ, 0x7610, R9 ;  /* 0x00007610ff097816 */ /* 0x000fe40000000009 */
[----:B------:R-:W-:Y:S01]  /*2390*/  LOP3.LUT R17, R106, 0x58, RZ, 0xfc, !PT ;  /* 0x000000586a117812 */ /* 0x000fe200078efcff */
[----:B------:R0:W2:Y:S01]  /*23a0*/  @P0 LDG.E.U8 R10, desc[UR20][R102.64] ;  /* 0x00000014660a0981 */ /* 0x0000a2000c1e1100 */
[----:B------:R-:W-:-:S03]  /*23b0*/  PLOP3.LUT P4, PT, PT, PT, UP1, 0x80, 0x8 ;  /* 0x000000000008781c */ /* 0x000fc60003f8f018 */
[----:B------:R-:W-:Y:S01]  /*23c0*/  STL [R1+0x178], R12 ;  /* 0x0001780c01007387 */ /* 0x000fe20000100800 */
[----:B------:R-:W-:Y:S01]  /*23d0*/  ISETP.LT.AND P0, PT, R17, UR22, P4 ;  /* 0x0000001611007c0c */ /* 0x000fe2000a701270 */
[----:B0-----:R-:W-:Y:S02]  /*23e0*/  @P1 IMAD.MOV.U32 R102, RZ, RZ, R16 ;  /* 0x000000ffff661224 */ /* 0x001fe400078e0010 */
[----:B------:R-:W-:Y:S01]  /*23f0*/  @P1 IMAD.MOV.U32 R103, RZ, RZ, R24 ;  /* 0x000000ffff671224 */ /* 0x000fe200078e0018 */
[----:B------:R-:W-:Y:S04]  /*2400*/  STL [R1+0x174], R21 ;  /* 0x0001741501007387 */ /* 0x000fe80000100800 */
[----:B------:R0:W-:Y:S04]  /*2410*/  STL [R1+0x180], R14 ;  /* 0x0001800e01007387 */ /* 0x0001e80000100800 */
[----:B------:R1:W2:Y:S01]  /*2420*/  @P1 LDG.E.U8 R9, desc[UR20][R102.64] ;  /* 0x0000001466091981 */ /* 0x0002a2000c1e1100 */
[----:B------:R-:W-:-:S02]  /*2430*/  PLOP3.LUT P1, PT, PT, PT, UP1, 0x80, 0x8 ;  /* 0x000000000008781c */ /* 0x000fc40003f2f018 */
[----:B------:R-:W-:Y:S02]  /*2440*/  PRMT R8, RZ, 0x7610, R8 ;  /* 0x00007610ff087816 */ /* 0x000fe40000000008 */
[C---:B0-----:R-:W-:Y:S02]  /*2450*/  LOP3.LUT R14, R106.reuse, 0x60, RZ, 0xfc, !PT ;  /* 0x000000606a0e7812 */ /* 0x041fe400078efcff */
[----:B------:R-:W-:Y:S02]  /*2460*/  LOP3.LUT R12, R106, 0x68, RZ, 0xfc, !PT ;  /* 0x000000686a0c7812 */ /* 0x000fe400078efcff */
[----:B------:R-:W-:Y:S01]  /*2470*/  ISETP.LT.AND P1, PT, R14, UR22, P1 ;  /* 0x000000160e007c0c */ /* 0x000fe20008f21270 */
[----:B-1----:R-:W-:Y:S02]  /*2480*/  @P3 IMAD.MOV.U32 R102, RZ, RZ, R18 ;  /* 0x000000ffff663224 */ /* 0x002fe400078e0012 */
[----:B------:R-:W-:Y:S01]  /*2490*/  @P3 IMAD.MOV.U32 R103, RZ, RZ, R25 ;  /* 0x000000ffff673224 */ /* 0x000fe200078e0019 */
[----:B------:R-:W-:-:S02]  /*24a0*/  PLOP3.LUT P4, PT, PT, PT, UP1, 0x80, 0x8 ;  /* 0x000000000008781c */ /* 0x000fc40003f8f018 */
[----:B------:R-:W-:Y:S02]  /*24b0*/  PRMT R7, RZ, 0x7610, R7 ;  /* 0x00007610ff077816 */ /* 0x000fe40000000007 */
[----:B------:R0:W2:Y:S01]  /*24c0*/  @P3 LDG.E.U8 R8, desc[UR20][R102.64] ;  /* 0x0000001466083981 */ /* 0x0000a2000c1e1100 */
[----:B------:R-:W-:Y:S02]  /*24d0*/  ISETP.LT.AND P3, PT, R12, UR22, P4 ;  /* 0x000000160c007c0c */ /* 0x000fe4000a761270 */
[----:B------:R-:W-:Y:S01]  /*24e0*/  PRMT R6, RZ, 0x7610, R6 ;  /* 0x00007610ff067816 */ /* 0x000fe20000000006 */
[----:B0-----:R-:W-:Y:S02]  /*24f0*/  @P0 IMAD.MOV.U32 R102, RZ, RZ, R20 ;  /* 0x000000ffff660224 */ /* 0x001fe400078e0014 */
[----:B------:R-:W-:Y:S01]  /*2500*/  @P0 IMAD.MOV.U32 R103, RZ, RZ, R26 ;  /* 0x000000ffff670224 */ /* 0x000fe200078e001a */
[----:B------:R-:W-:-:S04]  /*2510*/  LOP3.LUT R14, R106, 0x70, RZ, 0xfc, !PT ;  /* 0x000000706a0e7812 */ /* 0x000fc800078efcff */
[----:B------:R0:W2:Y:S01]  /*2520*/  @P0 LDG.E.U8 R7, desc[UR20][R102.64] ;  /* 0x0000001466070981 */ /* 0x0000a2000c1e1100 */
[----:B------:R-:W-:Y:S02]  /*2530*/  PLOP3.LUT P0, PT, PT, PT, UP1, 0x80, 0x8 ;  /* 0x000000000008781c */ /* 0x000fe40003f0f018 */
[----:B------:R-:W-:Y:S02]  /*2540*/  PRMT R5, RZ, 0x7610, R5 ;  /* 0x00007610ff057816 */ /* 0x000fe40000000005 */
[----:B------:R-:W-:Y:S01]  /*2550*/  ISETP.LT.AND P0, PT, R14, UR22, P0 ;  /* 0x000000160e007c0c */ /* 0x000fe20008701270 */
[----:B0-----:R-:W-:Y:S02]  /*2560*/  @P1 IMAD.MOV.U32 R102, RZ, RZ, R22 ;  /* 0x000000ffff661224 */ /* 0x001fe400078e0016 */
[----:B------:R-:W-:Y:S01]  /*2570*/  @P1 IMAD.MOV.U32 R103, RZ, RZ, R28 ;  /* 0x000000ffff671224 */ /* 0x000fe200078e001c */
[----:B------:R-:W-:Y:S02]  /*2580*/  LOP3.LUT R12, R106, 0x78, RZ, 0xfc, !PT ;  /* 0x000000786a0c7812 */ /* 0x000fe400078efcff */
[----:B------:R-:W-:-:S02]  /*2590*/  PLOP3.LUT P4, PT, PT, PT, UP1, 0x80, 0x8 ;  /* 0x000000000008781c */ /* 0x000fc40003f8f018 */
[----:B------:R0:W2:Y:S02]  /*25a0*/  @P1 LDG.E.U8 R6, desc[UR20][R102.64] ;  /* 0x0000001466061981 */ /* 0x0000a4000c1e1100 */
        /* <DEDUP_REMOVED lines=12> */
[----:B------:R-:W-:-:S04]  /*2670*/  PRMT R4, RZ, 0x7610, R4 ;  /* 0x00007610ff047816 */ /* 0x000fc80000000004 */
        /* <DEDUP_REMOVED lines=74> */
[----:B------:R-:W-:-:S05]  /*2b20*/  @P3 IMAD.MOV.U32 R103, RZ, RZ, R49 ;  /* 0x000000ffff673224 */ /* 0x000fca00078e0031 */
[----:B------:R0:W2:Y:S01]  /*2b30*/  @P3 LDG.E.U8 R244, desc[UR20][R102.64] ;  /* 0x0000001466f43981 */ /* 0x0000a2000c1e1100 */
[----:B------:R-:W-:Y:S02]  /*2b40*/  PLOP3.LUT P3, PT, PT, PT, UP1, 0x80, 0x8 ;  /* 0x000000000008781c */ /* 0x000fe40003f6f018 */
[----:B------:R-:W-:Y:S02]  /*2b50*/  PRMT R243, RZ, 0x7610, R243 ;  /* 0x00007610fff37816 */ /* 0x000fe400000000f3 */
[----:B------:R-:W-:Y:S02]  /*2b60*/  ISETP.LT.AND P3, PT, R14, UR22, P3 ;  /* 0x000000160e007c0c */ /* 0x000fe40009f61270 */
[----:B------:R-:W-:Y:S02]  /*2b70*/  LOP3.LUT R12, R106, 0x6a, RZ, 0xfc, !PT ;  /* 0x0000006a6a0c7812 */ /* 0x000fe400078efcff */
[----:B------:R-:W-:Y:S01]  /*2b80*/  PLOP3.LUT P4, PT, PT, PT, UP1, 0x80, 0x8 ;  /* 0x000000000008781c */ /* 0x000fe20003f8f018 */
[----:B0-----:R-:W-:-:S02]  /*2b90*/  @P0 IMAD.MOV.U32 R102, RZ, RZ, R44 ;  /* 0x000000ffff660224 */ /* 0x001fc400078e002c */
[----:B------:R-:W-:Y:S01]  /*2ba0*/  @P0 IMAD.MOV.U32 R103, RZ, RZ, R50 ;  /* 0x000000ffff670224 */ /* 0x000fe200078e0032 */
[----:B------:R-:W-:Y:S02]  /*2bb0*/  PRMT R242, RZ, 0x7610, R242 ;  /* 0x00007610fff27816 */ /* 0x000fe400000000f2 */
[----:B------:R-:W-:Y:S02]  /*2bc0*/  ISETP.LT.AND P4, PT, R12, UR22, P4 ;  /* 0x000000160c007c0c */ /* 0x000fe4000a781270 */
[----:B------:R0:W2:Y:S01]  /*2bd0*/  @P0 LDG.E.U8 R243, desc[UR20][R102.64] ;  /* 0x0000001466f30981 */ /* 0x0000a2000c1e1100 */
[----:B------:R-:W-:Y:S02]  /*2be0*/  LOP3.LUT R14, R106, 0x72, RZ, 0xfc, !PT ;  /* 0x000000726a0e7812 */ /* 0x000fe400078efcff */
[----:B------:R-:W-:Y:S02]  /*2bf0*/  PLOP3.LUT P0, PT, PT, PT, UP1, 0x80, 0x8 ;  /* 0x000000000008781c */ /* 0x000fe40003f0f018 */
[----:B------:R-:W-:Y:S01]  /*2c00*/  PRMT R241, RZ, 0x7610, R241 ;  /* 0x00007610fff17816 */ /* 0x000fe200000000f1 */
[----:B0-----:R-:W-:-:S02]  /*2c10*/  @P1 IMAD.MOV.U32 R102, RZ, RZ, R46 ;  /* 0x000000ffff661224 */ /* 0x001fc400078e002e */
[----:B------:R-:W-:Y:S01]  /*2c20*/  @P1 IMAD.MOV.U32 R103, RZ, RZ, R51 ;  /* 0x000000ffff671224 */ /* 0x000fe200078e0033 */
[----:B------:R-:W-:Y:S02]  /*2c30*/  ISETP.LT.AND P0, PT, R14, UR22, P0 ;  /* 0x000000160e007c0c */ /* 0x000fe40008701270 */
[----:B------:R-:W-:Y:S02]  /*2c40*/  LOP3.LUT R12, R106, 0x7a, RZ, 0xfc, !PT ;  /* 0x0000007a6a0c7812 */ /* 0x000fe400078efcff */
[----:B------:R0:W2:Y:S01]  /*2c50*/  @P1 LDG.E.U8 R242, desc[UR20][R102.64] ;  /* 0x0000001466f21981 */ /* 0x0000a2000c1e1100 */
[----:B------:R-:W-:Y:S02]  /*2c60*/  PLOP3.LUT P1, PT, PT, PT, UP1, 0x80, 0x8 ;  /* 0x000000000008781c */ /* 0x000fe40003f2f018 */
[----:B------:R-:W-:Y:S02]  /*2c70*/  PRMT R240, RZ, 0x7610, R240 ;  /* 0x00007610fff07816 */ /* 0x000fe400000000f0 */
[----:B------:R-:W-:Y:S01]  /*2c80*/  ISETP.LT.AND P1, PT, R12, UR22, P1 ;  /* 0x000000160c007c0c */ /* 0x000fe20008f21270 */
[----:B0-----:R-:W-:-:S02]  /*2c90*/  @P3 IMAD.MOV.U32 R102, RZ, RZ, R168 ;  /* 0x000000ffff663224 */ /* 0x001fc400078e00a8 */
[----:B------:R-:W-:Y:S01]  /*2ca0*/  @P3 IMAD.MOV.U32 R103, RZ, RZ, R53 ;  /* 0x000000ffff673224 */ /* 0x000fe200078e0035 */
[----:B------:R-:W-:-:S04]  /*2cb0*/  LOP3.LUT R14, R106, 0x4, RZ, 0xfc, !PT ;  /* 0x000000046a0e7812 */ /* 0x000fc800078efcff */
[----:B------:R0:W2:Y:S01]  /*2cc0*/  @P3 LDG.E.U8 R241, desc[UR20][R102.64] ;  /* 0x0000001466f13981 */ /* 0x0000a2000c1e1100 */
[----:B------:R-:W-:Y:S02]  /*2cd0*/  PLOP3.LUT P3, PT, PT, PT, UP1, 0x80, 0x8 ;  /* 0x000000000008781c */ /* 0x000fe40003f6f018 */
[----:B------:R-:W-:Y:S01]  /*2ce0*/  PRMT R239, RZ, 0x7610, R239 ;  /* 0x00007610ffef7816 */ /* 0x000fe200000000ef */
[----:B0-----:R-:W-:Y:S02]  /*2cf0*/  @P4 IMAD.MOV.U32 R102, RZ, RZ, R177 ;  /* 0x000000ffff664224 */ /* 0x001fe400078e00b1 */
[----:B------:R-:W-:Y:S01]  /*2d00*/  @P4 IMAD.MOV.U32 R103, RZ, RZ, R176 ;  /* 0x000000ffff674224 */ /* 0x000fe200078e00b0 */
[----:B------:R-:W-:-:S04]  /*2d10*/  ISETP.LT.AND P3, PT, R14, UR22, P3 ;  /* 0x000000160e007c0c */ /* 0x000fc80009f61270 */
[----:B------:R0:W2:Y:S01]  /*2d20*/  @P4 LDG.E.U8 R240, desc[UR20][R102.64] ;  /* 0x0000001466f04981 */ /* 0x0000a2000c1e1100 */
[----:B------:R-:W-:Y:S02]  /*2d30*/  LOP3.LUT R12, R106, 0xc, RZ, 0xfc, !PT ;  /* 0x0000000c6a0c7812 */ /* 0x000fe400078efcff */
[----:B------:R-:W-:Y:S02]  /*2d40*/  PLOP3.LUT P4, PT, PT, PT, UP1, 0x80, 0x8 ;  /* 0x000000000008781c */ /* 0x000fe40003f8f018 */
[----:B------:R-:W-:Y:S01]  /*2d50*/  PRMT R238, RZ, 0x7610, R238 ;  /* 0x00007610ffee7816 */ /* 0x000fe200000000ee */
[----:B0-----:R-:W-:Y:S02]  /*2d60*/  @P0 IMAD.MOV.U32 R102, RZ, RZ, R188 ;  /* 0x000000ffff660224 */ /* 0x001fe400078e00bc */
[----:B------:R-:W-:-:S05]  /*2d70*/  @P0 IMAD.MOV.U32 R103, RZ, RZ, R185 ;  /* 0x000000ffff670224 */ /* 0x000fca00078e00b9 */
        /* <DEDUP_REMOVED lines=98> */
[----:B------:R-:W-:-:S05]  /*33a0*/  @P3 IMAD.MOV.U32 R103, RZ, RZ, R169 ;  /* 0x000000ffff673224 */ /* 0x000fca00078e00a9 */
[----:B------:R0:W2:Y:S01]  /*33b0*/  @P3 LDG.E.U8 R211, desc[UR20][R102.64] ;  /* 0x0000001466d33981 */ /* 0x0000a2000c1e1100 */
[----:B------:R-:W-:Y:S02]  /*33c0*/  PRMT R210, RZ, 0x7610, R210 ;  /* 0x00007610ffd27816 */ /* 0x000fe400000000d2 */
[----:B------:R-:W-:Y:S02]  /*33d0*/  LOP3.LUT R14, R106, 0x6, RZ, 0xfc, !PT ;  /* 0x000000066a0e7812 */ /* 0x000fe400078efcff */
[----:B------:R-:W-:Y:S01]  /*33e0*/  PLOP3.LUT P3, PT, PT, PT, UP1, 0x80, 0x8 ;  /* 0x000000000008781c */ /* 0x000fe20003f6f018 */
[----:B0-----:R-:W-:Y:S02]  /*33f0*/  @P4 IMAD.MOV.U32 R102, RZ, RZ, R179 ;  /* 0x000000ffff664224 */ /* 0x001fe400078e00b3 */
[----:B------:R-:W-:Y:S01]  /*3400*/  @P4 IMAD.MOV.U32 R103, RZ, RZ, R178 ;  /* 0x000000ffff674224 */ /* 0x000fe200078e00b2 */
[----:B------:R-:W-:-:S04]  /*3410*/  ISETP.LT.AND P3, PT, R14, UR22, P3 ;  /* 0x000000160e007c0c */ /* 0x000fc80009f61270 */
[----:B------:R0:W3:Y:S01]  /*3420*/  @P4 LDG.E.U8 R212, desc[UR20][R102.64] ;  /* 0x0000001466d44981 */ /* 0x0000e2000c1e1100 */
[----:B------:R-:W-:Y:S02]  /*3430*/  PRMT R209, RZ, 0x7610, R209 ;  /* 0x00007610ffd17816 */ /* 0x000fe400000000d1 */
[----:B------:R-:W-:Y:S01]  /*3440*/  LOP3.LUT R12, R106, 0x16, RZ, 0xfc, !PT ;  /* 0x000000166a0c7812 */ /* 0x000fe200078efcff */
[----:B0-----:R-:W-:Y:S02]  /*3450*/  @P0 IMAD.MOV.U32 R102, RZ, RZ, R190 ;  /* 0x000000ffff660224 */ /* 0x001fe400078e00be */
[----:B------:R-:W-:Y:S01]  /*3460*/  @P0 IMAD.MOV.U32 R103, RZ, RZ, R189 ;  /* 0x000000ffff670224 */ /* 0x000fe200078e00bd */
[----:B------:R-:W-:-:S04]  /*3470*/  PLOP3.LUT P4, PT, PT, PT, UP1, 0x80, 0x8 ;  /* 0x000000000008781c */ /* 0x000fc80003f8f018 */
[----:B------:R0:W3:Y:S01]  /*3480*/  @P0 LDG.E.U8 R210, desc[UR20][R102.64] ;  /* 0x0000001466d20981 */ /* 0x0000e2000c1e1100 */
[----:B------:R-:W-:Y:S02]  /*3490*/  ISETP.LT.AND P0, PT, R12, UR22, P4 ;  /* 0x000000160c007c0c */ /* 0x000fe4000a701270 */
[----:B------:R-:W-:Y:S01]  /*34a0*/  LOP3.LUT R14, R106, 0x26, RZ, 0xfc, !PT ;  /* 0x000000266a0e7812 */ /* 0x000fe200078efcff */
[----:B0-----:R-:W-:Y:S02]  /*34b0*/  @P1 IMAD.MOV.U32 R102, RZ, RZ, R128 ;  /* 0x000000ffff661224 */ /* 0x001fe400078e0080 */
[----:B------:R-:W-:Y:S01]  /*34c0*/  @P1 IMAD.MOV.U32 R103, RZ, RZ, R129 ;  /* 0x000000ffff671224 */ /* 0x000fe200078e0081 */
[----:B------:R-:W-:-:S04]  /*34d0*/  PRMT R208, RZ, 0x7610, R208 ;  /* 0x00007610ffd07816 */ /* 0x000fc800000000d0 */
[----:B------:R0:W3:Y:S01]  /*34e0*/  @P1 LDG.E.U8 R209, desc[UR20][R102.64] ;  /* 0x0000001466d11981 */ /* 0x0000e2000c1e1100 */
[----:B------:R-:W-:Y:S02]  /*34f0*/  PLOP3.LUT P1, PT, PT, PT, UP1, 0x80, 0x8 ;  /* 0x000000000008781c */ /* 0x000fe40003f2f018 */
[----:B------:R-:W-:Y:S02]  /*3500*/  LOP3.LUT R12, R106, 0x36, RZ, 0xfc, !PT ;  /* 0x000000366a0c7812 */ /* 0x000fe400078efcff */
[----:B------:R-:W-:Y:S02]  /*3510*/  ISETP.LT.AND P1, PT, R14, UR22, P1 ;  /* 0x000000160e007c0c */ /* 0x000fe40008f21270 */
[----:B------:R-:W-:Y:S01]  /*3520*/  PLOP3.LUT P4, PT, PT, PT, UP1, 0x80, 0x8 ;  /* 0x000000000008781c */ /* 0x000fe20003f8f018 */
[----:B0-----:R-:W-:Y:S02]  /*3530*/  @P3 IMAD.MOV.U32 R102, RZ, RZ, R77 ;  /* 0x000000ffff663224 */ /* 0x001fe400078e004d */
[----:B------:R-:W-:Y:S01]  /*3540*/  @P3 IMAD.MOV.U32 R103, RZ, RZ, R82 ;  /* 0x000000ffff673224 */ /* 0x000fe200078e0052 */
[----:B------:R-:W-:-:S04]  /*3550*/  PRMT R207, RZ, 0x7610, R207 ;  /* 0x00007610ffcf7816 */ /* 0x000fc800000000cf */
[----:B------:R0:W3:Y:S01]  /*3560*/  @P3 LDG.E.U8 R208, desc[UR20][R102.64] ;  /* 0x0000001466d03981 */ /* 0x0000e2000c1e1100 */
[----:B------:R-:W-:Y:S02]  /*3570*/  ISETP.LT.AND P3, PT, R12, UR22, P4 ;  /* 0x000000160c007c0c */ /* 0x000fe4000a761270 */
[----:B------:R-:W-:Y:S02]  /*3580*/  LOP3.LUT R14, R106, 0x46, RZ, 0xfc, !PT ;  /* 0x000000466a0e7812 */ /* 0x000fe400078efcff */
[----:B------:R-:W-:Y:S01]  /*3590*/  PLOP3.LUT P4, PT, PT, PT, UP1, 0x80, 0x8 ;  /* 0x000000000008781c */ /* 0x000fe20003f8f018 */
[----:B0-----:R-:W-:Y:S02]  /*35a0*/  @P0 IMAD.MOV.U32 R102, RZ, RZ, R78 ;  /* 0x000000ffff660224 */ /* 0x001fe400078e004e */
[----:B------:R-:W-:Y:S01]  /*35b0*/  @P0 IMAD.MOV.U32 R103, RZ, RZ, R84 ;  /* 0x000000ffff670224 */ /* 0x000fe200078e0054 */
[----:B------:R-:W-:Y:S02]  /*35c0*/  PRMT R206, RZ, 0x7610, R206 ;  /* 0x00007610ffce7816 */ /* 0x000fe400000000ce */
[----:B------:R-:W-:-:S02]  /*35d0*/  ISETP.LT.AND P4, PT, R14, UR22, P4 ;  /* 0x000000160e007c0c */ /* 0x000fc4000a781270 */
[----:B------:R0:W3:Y:S01]  /*35e0*/  @P0 LDG.E.U8 R207, desc[UR20][R102.64] ;  /* 0x0000001466cf0981 */ /* 0x0000e2000c1e1100 */
[----:B------:R-:W-:Y:S02]  /*35f0*/  LOP3.LUT R12, R106, 0x56, RZ, 0xfc, !PT ;  /* 0x000000566a0c7812 */ /* 0x000fe400078efcff */
[----:B------:R-:W-:Y:S02]  /*3600*/  PLOP3.LUT P5, PT, PT, PT, UP1, 0x80, 0x8 ;  /* 0x000000000008781c */ /* 0x000fe40003faf018 */
[----:B------:R-:W-:Y:S01]  /*3610*/  PRMT R205, RZ, 0x7610, R205 ;  /* 0x00007610ffcd7816 */ /* 0x000fe200000000cd */
[----:B0-----:R-:W-:Y:S02]  /*3620*/  @P1 IMAD.MOV.U32 R102, RZ, RZ, R79 ;  /* 0x000000ffff661224 */ /* 0x001fe400078e004f */
[----:B------:R-:W-:Y:S01]  /*3630*/  @P1 IMAD.MOV.U32 R103, RZ, RZ, R85 ;  /* 0x000000ffff671224 */ /* 0x000fe200078e0055 */
[----:B------:R-:W-:Y:S02]  /*3640*/  ISETP.LT.AND P5, PT, R12, UR22, P5 ;  /* 0x000000160c007c0c */ /* 0x000fe4000afa1270 */
[----:B------:R-:W-:-:S02]  /*3650*/  LOP3.LUT R14, R106, 0x66, RZ, 0xfc, !PT ;  /* 0x000000666a0e7812 */ /* 0x000fc400078efcff */
[----:B------:R0:W3:Y:S01]  /*3660*/  @P1 LDG.E.U8 R206, desc[UR20][R102.64] ;  /* 0x0000001466ce1981 */ /* 0x0000e2000c1e1100 */
[----:B------:R-:W-:Y:S02]  /*3670*/  PLOP3.LUT P1, PT, PT, PT, UP1, 0x80, 0x8 ;  /* 0x000000000008781c */ /* 0x000fe40003f2f018 */
[----:B------:R-:W-:Y:S02]  /*3680*/  PRMT R204, RZ, 0x7610, R204 ;  /* 0x00007610ffcc7816 */ /* 0x000fe400000000cc */
[----:B------:R-:W-:Y:S01]  /*3690*/  ISETP.LT.AND P1, PT, R14, UR22, P1 ;  /* 0x000000160e007c0c */ /* 0x000fe20008f21270 */
[----:B0-----:R-:W-:Y:S02]  /*36a0*/  @P3 IMAD.MOV.U32 R102, RZ, RZ, R80 ;  /* 0x000000ffff663224 */ /* 0x001fe400078e0050 */
[----:B------:R-:W-:Y:S01]  /*36b0*/  @P3 IMAD.MOV.U32 R103, RZ, RZ, R86 ;  /* 0x000000ffff673224 */ /* 0x000fe200078e0056 */
[----:B------:R-:W-:Y:S02]  /*36c0*/  LOP3.LUT R12, R106, 0x76, RZ, 0xfc, !PT ;  /* 0x000000766a0c7812 */ /* 0x000fe400078efcff */
[----:B------:R-:W-:-:S02]  /*36d0*/  PLOP3.LUT P0, PT, PT, PT, UP1, 0x80, 0x8 ;  /* 0x000000000008781c */ /* 0x000fc40003f0f018 */
[----:B------:R0:W3:Y:S01]  /*36e0*/  @P3 LDG.E.U8 R205, desc[UR20][R102.64] ;  /* 0x0000001466cd3981 */ /* 0x0000e2000c1e1100 */
[----:B------:R-:W-:Y:S02]  /*36f0*/  PRMT R203, RZ, 0x7610, R203 ;  /* 0x00007610ffcb7816 */ /* 0x000fe400000000cb */
[----:B------:R-:W-:Y:S01]  /*3700*/  ISETP.LT.AND P0, PT, R12, UR22, P0 ;  /* 0x000000160c007c0c */ /* 0x000fe20008701270 */
[----:B0-----:R-:W-:Y:S02]  /*3710*/  @P4 IMAD.MOV.U32 R102, RZ, RZ, R81 ;  /* 0x000000ffff664224 */ /* 0x001fe400078e0051 */
[----:B------:R-:W-:Y:S01]  /*3720*/  @P4 IMAD.MOV.U32 R103, RZ, RZ, R88 ;  /* 0x000000ffff674224 */ /* 0x000fe200078e0058 */
[----:B------:R-:W-:-:S04]  /*3730*/  PLOP3.LUT P3, PT, PT, PT, UP1, 0x80, 0x8 ;  /* 0x000000000008781c */ /* 0x000fc80003f6f018 */
[----:B------:R0:W4:Y:S01]  /*3740*/  @P4 LDG.E.U8 R204, desc[UR20][R102.64] ;  /* 0x0000001466cc4981 */ /* 0x000122000c1e1100 */
        /* <DEDUP_REMOVED lines=9> */
[----:B------:R-:W-:-:S05]  /*37e0*/  @P1 IMAD.MOV.U32 R103, RZ, RZ, R171 ;  /* 0x000000ffff671224 */ /* 0x000fca00078e00ab */
[----:B------:R0:W4:Y:S01]  /*37f0*/  @P1 LDG.E.U8 R202, desc[UR20][R102.64] ;  /* 0x0000001466ca1981 */ /* 0x000122000c1e1100 */
[----:B------:R-:W-:Y:S02]  /*3800*/  PLOP3.LUT P1, PT, PT, PT, UP1, 0x80, 0x8 ;  /* 0x000000000008781c */ /* 0x000fe40003f2f018 */
[----:B------:R-:W-:Y:S01]  /*3810*/  PRMT R200, RZ, 0x7610, R200 ;  /* 0x00007610ffc87816 */ /* 0x000fe200000000c8 */
[----:B0-----:R-:W-:Y:S02]  /*3820*/  @P0 IMAD.MOV.U32 R102, RZ, RZ, R193 ;  /* 0x000000ffff660224 */ /* 0x001fe400078e00c1 */
[----:B------:R-:W-:Y:S01]  /*3830*/  @P0 IMAD.MOV.U32 R103, RZ, RZ, R191 ;  /* 0x000000ffff670224 */ /* 0x000fe200078e00bf */
[----:B------:R-:W-:-:S04]  /*3840*/  PLOP3.LUT P5, PT, PT, PT, UP1, 0x80, 0x8 ;  /* 0x000000000008781c */ /* 0x000fc80003faf018 */
[----:B------:R0:W4:Y:S01]  /*3850*/  @P0 LDG.E.U8 R201, desc[UR20][R102.64] ;  /* 0x0000001466c90981 */ /* 0x000122000c1e1100 */
[----:B------:R-:W-:Y:S02]  /*3860*/  ISETP.LT.AND P0, PT, R125, UR22, P1 ;  /* 0x000000167d007c0c */ /* 0x000fe40008f01270 */
[----:B------:R-:W-:Y:S02]  /*3870*/  PRMT R199, RZ, 0x7610, R199 ;  /* 0x00007610ffc77816 */ /* 0x000fe400000000c7 */
[----:B------:R-:W-:Y:S01]  /*3880*/  ISETP.LT.AND P1, PT, R124, UR22, P5 ;  /* 0x000000167c007c0c */ /* 0x000fe2000af21270 */
[----:B0-----:R-:W-:Y:S02]  /*3890*/  @P3 IMAD.MOV.U32 R102, RZ, RZ, R87 ;  /* 0x000000ffff663224 */ /* 0x001fe400078e0057 */
[----:B------:R-:W-:-:S05]  /*38a0*/  @P3 IMAD.MOV.U32 R103, RZ, RZ, R94 ;  /* 0x000000ffff673224 */ /* 0x000fca00078e005e */
[----:B------:R0:W4:Y:S01]  /*38b0*/  @P3 LDG.E.U8 R200, desc[UR20][R102.64] ;  /* 0x0000001466c83981 */ /* 0x000122000c1e1100 */
[----:B------:R-:W-:Y:S01]  /*38c0*/  PRMT R198, RZ, 0x7610, R198 ;  /* 0x00007610ffc67816 */ /* 0x000fe200000000c6 */
        /* <DEDUP_REMOVED lines=9> */
[----:B------:R-:W-:Y:S01]  /*3960*/  PLOP3.LUT P4, PT, PT, PT, UP1, 0x80, 0x8 ;  /* 0x000000000008781c */ /* 0x000fe20003f8f018 */
[----:B0-----:R-:W-:Y:S02]  /*3970*/  @P1 IMAD.MOV.U32 R102, RZ, RZ, R92 ;  /* 0x000000ffff661224 */ /* 0x001fe400078e005c */
[----:B------:R-:W-:Y:S01]  /*3980*/  @P1 IMAD.MOV.U32 R103, RZ, RZ, R98 ;  /* 0x000000ffff671224 */ /* 0x000fe200078e0062 */
[----:B------:R-:W-:Y:S01]  /*3990*/  STL [R1+0x17c], R23 ;  /* 0x00017c1701007387 */ /* 0x000fe20000100800 */
[----:B------:R-:W-:-:S03]  /*39a0*/  ISETP.LT.AND P4, PT, R122, UR22, P4 ;  /* 0x000000167a007c0c */ /* 0x000fc6000a781270 */
[----:B------:R0:W4:Y:S01]  /*39b0*/  @P1 LDG.E.U8 R197, desc[UR20][R102.64] ;  /* 0x0000001466c51981 */ /* 0x000122000c1e1100 */
[C---:B------:R-:W-:Y:S02]  /*39c0*/  ISETP.GT.U32.AND P1, PT, R105.reuse, R110, PT ;  /* 0x0000006e6900720c */ /* 0x040fe40003f24070 */
[----:B------:R-:W-:Y:S01]  /*39d0*/  ISETP.GT.U32.AND P5, PT, R105, R167, PT ;  /* 0x000000a76900720c */ /* 0x000fe20003fa4070 */
[----:B------:R-:W-:Y:S01]  /*39e0*/  STL [R1+0x188], R16 ;  /* 0x0001881001007387 */ /* 0x000fe20000100800 */
[----:B------:R-:W-:-:S03]  /*39f0*/  PLOP3.LUT P0, PT, PT, PT, UP1, 0x80, 0x8 ;  /* 0x000000000008781c */ /* 0x000fc60003f0f018 */
[----:B------:R-:W-:Y:S01]  /*3a00*/  STL [R1+0x184], R24 ;  /* 0x0001841801007387 */ /* 0x000fe20000100800 */
[----:B------:R-:W-:Y:S01]  /*3a10*/  ISETP.LT.AND P0, PT, R115, UR22, P0 ;  /* 0x0000001673007c0c */ /* 0x000fe20008701270 */
[----:B0-----:R-:W-:Y:S02]  /*3a20*/  @P3 IMAD.MOV.U32 R102, RZ, RZ, R93 ;  /* 0x000000ffff663224 */ /* 0x001fe400078e005d */
[----:B------:R0:W-:Y:S01]  /*3a30*/  STL [R1+0x190], R18 ;  /* 0x0001901201007387 */ /* 0x0001e20000100800 */
[----:B------:R-:W-:Y:S02]  /*3a40*/  @P3 IMAD.MOV.U32 R103, RZ, RZ, R99 ;  /* 0x000000ffff673224 */ /* 0x000fe400078e0063 */
[--C-:B------:R-:W-:Y:S01]  /*3a50*/  @!P1 IMAD.IADD R110, R110, 0x1, -R105.reuse ;  /* 0x000000016e6e9824 */ /* 0x100fe200078e0a69 */
[----:B0-----:R-:W-:Y:S01]  /*3a60*/  PRMT R18, RZ, 0x7610, R18 ;  /* 0x00007610ff127816 */ /* 0x001fe20000000012 */
[----:B------:R0:W-:Y:S01]  /*3a70*/  STL [R1+0x18c], R25 ;  /* 0x00018c1901007387 */ /* 0x0001e20000100800 */
[----:B------:R-:W-:-:S04]  /*3a80*/  @!P5 IMAD.IADD R167, R167, 0x1, -R105 ;  /* 0x00000001a7a7d824 */ /* 0x000fc800078e0a69 */
[----:B------:R1:W4:Y:S01]  /*3a90*/  @P3 LDG.E.U8 R18, desc[UR20][R102.64] ;  /* 0x0000001466123981 */ /* 0x000322000c1e1100 */
[----:B------:R-:W-:Y:S02]  /*3aa0*/  PLOP3.LUT P3, PT, PT, PT, UP1, 0x80, 0x8 ;  /* 0x000000000008781c */ /* 0x000fe40003f6f018 */
[----:B0-----:R-:W-:Y:S02]  /*3ab0*/  PRMT R25, RZ, 0x7610, R25 ;  /* 0x00007610ff197816 */ /* 0x001fe40000000019 */
[----:B------:R-:W-:Y:S01]  /*3ac0*/  ISETP.LT.AND P1, PT, R121, UR22, P3 ;  /* 0x0000001679007c0c */ /* 0x000fe20009f21270 */
[----:B-1----:R-:W-:Y:S02]  /*3ad0*/  @P4 IMAD.MOV.U32 R102, RZ, RZ, R95 ;  /* 0x000000ffff664224 */ /* 0x002fe400078e005f */
[----:B------:R-:W-:Y:S01]  /*3ae0*/  @P4 IMAD.MOV.U32 R103, RZ, RZ, R100 ;  /* 0x000000ffff674224 */ /* 0x000fe200078e0064 */
[----:B------:R-:W-:Y:S02]  /*3af0*/  ISETP.GT.U32.AND P5, PT, R105, R113, PT ;  /* 0x000000716900720c */ /* 0x000fe40003fa4070 */
[----:B------:R-:W-:-:S02]  /*3b00*/  LOP3.LUT R106, R0, 0x3, R107, 0xfe, !PT ;  /* 0x00000003006a7812 */ /* 0x000fc400078efe6b */
[----:B------:R-:W-:Y:S01]  /*3b10*/  ISETP.GT.U32.AND P3, PT, R105, R110, PT ;  /* 0x0000006e6900720c */ /* 0x000fe20003f64070 */
[----:B------:R0:W4:Y:S01]  /*3b20*/  @P4 LDG.E.U8 R25, desc[UR20][R102.64] ;  /* 0x0000001466194981 */ /* 0x000122000c1e1100 */
[----:B------:R-:W-:Y:S02]  /*3b30*/  PRMT R16, RZ, 0x7610, R16 ;  /* 0x00007610ff107816 */ /* 0x000fe40000000010 */
[----:B------:R-:W-:Y:S02]  /*3b40*/  IABS R115, R106 ;  /* 0x0000006a00737213 */ /* 0x000fe40000000000 */
[----:B------:R-:W-:Y:S01]  /*3b50*/  ISETP.GE.AND P6, PT, R109, RZ, PT ;  /* 0x000000ff6d00720c */ /* 0x000fe20003fc6270 */
[----:B0-----:R-:W-:Y:S02]  /*3b60*/  @P0 IMAD.MOV.U32 R102, RZ, RZ, R182 ;  /* 0x000000ffff660224 */ /* 0x001fe400078e00b6 */
[----:B------:R-:W-:Y:S01]  /*3b70*/  @P0 IMAD.MOV.U32 R103, RZ, RZ, R180 ;  /* 0x000000ffff670224 */ /* 0x000fe200078e00b4 */
[----:B------:R-:W-:Y:S01]  /*3b80*/  ISETP.GT.U32.AND P4, PT, R105, R167, PT ;  /* 0x000000a76900720c */ /* 0x000fe20003f84070 */
[----:B--2---:R-:W-:Y:S01]  /*3b90*/  IMAD.MOV.U32 R19, RZ, RZ, R117 ;  /* 0x000000ffff137224 */ /* 0x004fe200078e0075 */
[----:B------:R-:W-:-:S02]  /*3ba0*/  LOP3.LUT R117, R0, 0x4, R107, 0xfe, !PT ;  /* 0x0000000400757812 */ /* 0x000fc400078efe6b */
[----:B------:R0:W2:Y:S01]  /*3bb0*/  @P0 LDG.E.U8 R16, desc[UR20][R102.64] ;  /* 0x0000001466100981 */ /* 0x0000a2000c1e1100 */
[--C-:B------:R-:W-:Y:S01]  /*3bc0*/  @!P5 IMAD.IADD R113, R113, 0x1, -R105.reuse ;  /* 0x000000017171d824 */ /* 0x100fe200078e0a69 */
[----:B------:R-:W-:Y:S01]  /*3bd0*/  ISETP.GE.AND P5, PT, R117, RZ, PT ;  /* 0x000000ff7500720c */ /* 0x000fe20003fa6270 */
[----:B------:R-:W-:Y:S01]  /*3be0*/  @!P3 IMAD.IADD R110, R110, 0x1, -R105 ;  /* 0x000000016e6eb824 */ /* 0x000fe200078e0a69 */
[----:B------:R-:W-:Y:S01]  /*3bf0*/  IABS R117, R117 ;  /* 0x0000007500757213 */ /* 0x000fe20000000000 */
[----:B0-----:R-:W-:-:S04]  /*3c00*/  IMAD.HI.U32 R102, R104, R115, RZ ;  /* 0x0000007368667227 */ /* 0x001fc800078e00ff */
[----:B------:R-:W-:Y:S02]  /*3c10*/  IMAD.MOV R109, RZ, RZ, -R102 ;  /* 0x000000ffff6d7224 */ /* 0x000fe400078e0a66 */
[----:B------:R-:W-:Y:S01]  /*3c20*/  @!P6 IMAD.MOV R110, RZ, RZ, -R110 ;  /* 0x000000ffff6ee224 */ /* 0x000fe200078e0a6e */
[C---:B------:R-:W-:Y:S01]  /*3c30*/  ISETP.GT.U32.AND P6, PT, R105.reuse, R113, PT ;  /* 0x000000716900720c */ /* 0x040fe20003fc4070 */
[----:B------:R-:W-:Y:S02]  /*3c40*/  IMAD R115, R105, R109, R115 ;  /* 0x0000006d69737224 */ /* 0x000fe400078e0273 */
[----:B------:R-:W-:-:S04]  /*3c50*/  IMAD.HI.U32 R109, R104, R117, RZ ;  /* 0x00000075686d7227 */ /* 0x000fc800078e00ff */
[----:B------:R-:W-:Y:S01]  /*3c60*/  @!P4 IMAD.IADD R167, R167, 0x1, -R105 ;  /* 0x00000001a7a7c824 */ /* 0x000fe200078e0a69 */
[----:B------:R-:W-:Y:S01]  /*3c70*/  ISETP.GT.U32.AND P4, PT, R105, R115, PT ;  /* 0x000000736900720c */ /* 0x000fe20003f84070 */
[----:B------:R-:W-:-:S04]  /*3c80*/  IMAD.MOV R109, RZ, RZ, -R109 ;  /* 0x000000ffff6d7224 */ /* 0x000fc800078e0a6d */
[----:B------:R-:W-:Y:S01]  /*3c90*/  IMAD R117, R105, R109, R117 ;  /* 0x0000006d69757224 */ /* 0x000fe200078e0275 */
[----:B------:R-:W-:Y:S01]  /*3ca0*/  ISETP.GE.AND P0, PT, R108, RZ, PT ;  /* 0x000000ff6c00720c */ /* 0x000fe20003f06270 */
[----:B------:R-:W-:Y:S01]  /*3cb0*/  @!P6 IMAD.IADD R113, R113, 0x1, -R105 ;  /* 0x000000017171e824 */ /* 0x000fe200078e0a69 */
[----:B------:R-:W-:Y:S02]  /*3cc0*/  LOP3.LUT R108, R0, 0x5, R107, 0xfe, !PT ;  /* 0x00000005006c7812 */ /* 0x000fe400078efe6b */
[----:B------:R-:W-:Y:S01]  /*3cd0*/  ISETP.GT.U32.AND P6, PT, R105, R117, PT ;  /* 0x000000756900720c */ /* 0x000fe20003fc4070 */
[----:B------:R-:W-:Y:S01]  /*3ce0*/  @P1 IMAD.MOV.U32 R102, RZ, RZ, R119 ;  /* 0x000000ffff661224 */ /* 0x000fe200078e0077 */
[----:B------:R-:W-:Y:S01]  /*3cf0*/  PRMT R24, RZ, 0x7610, R24 ;  /* 0x00007610ff187816 */ /* 0x000fe20000000018 */
[----:B------:R-:W-:Y:S01]  /*3d00*/  @P1 IMAD.MOV.U32 R103, RZ, RZ, R120 ;  /* 0x000000ffff671224 */ /* 0x000fe200078e0078 */
[----:B------:R-:W-:Y:S01]  /*3d10*/  IABS R119, R108 ;  /* 0x0000006c00777213 */ /* 0x000fe20000000000 */
[----:B------:R-:W-:Y:S01]  /*3d20*/  @!P4 IMAD.IADD R115, R115, 0x1, -R105 ;  /* 0x000000017373c824 */ /* 0x000fe200078e0a69 */
[----:B------:R-:W-:-:S02]  /*3d30*/  ISETP.GE.AND P3, PT, R106, RZ, PT ;  /* 0x000000ff6a00720c */ /* 0x000fc40003f66270 */
[----:B------:R0:W2:Y:S01]  /*3d40*/  @P1 LDG.E.U8 R24, desc[UR20][R102.64] ;  /* 0x0000001466181981 */ /* 0x0000a2000c1e1100 */
[----:B------:R-:W-:Y:S01]  /*3d50*/  ISETP.GE.AND P1, PT, R111, RZ, PT ;  /* 0x000000ff6f00720c */ /* 0x000fe20003f26270 */
[----:B------:R-:W-:Y:S01]  /*3d60*/  IMAD.HI.U32 R106, R104, R119, RZ ;  /* 0x00000077686a7227 */ /* 0x000fe200078e00ff */
[----:B------:R-:W-:-:S03]  /*3d70*/  ISETP.GT.U32.AND P4, PT, R105, R115, PT ;  /* 0x000000736900720c */ /* 0x000fc60003f84070 */
[----:B------:R-:W-:Y:S02]  /*3d80*/  IMAD.MOV R106, RZ, RZ, -R106 ;  /* 0x000000ffff6a7224 */ /* 0x000fe400078e0a6a */
[----:B------:R-:W-:Y:S01]  /*3d90*/  @!P6 IMAD.IADD R117, R117, 0x1, -R105 ;  /* 0x000000017575e824 */ /* 0x000fe200078e0a69 */
[C---:B0-----:R-:W-:Y:S01]  /*3da0*/  LOP3.LUT R102, R0.reuse, 0x7, R107, 0xfe, !PT ;  /* 0x0000000700667812 */ /* 0x041fe200078efe6b */
[C---:B------:R-:W-:Y:S01]  /*3db0*/  IMAD R119, R105.reuse, R106, R119 ;  /* 0x0000006a69777224 */ /* 0x040fe200078e0277 */
[----:B------:R-:W-:Y:S02]  /*3dc0*/  LOP3.LUT R103, R0, 0x6, R107, 0xfe, !PT ;  /* 0x0000000600677812 */ /* 0x000fe400078efe6b */
[----:B------:R-:W-:Y:S02]  /*3dd0*/  IABS R123, R102 ;  /* 0x00000066007b7213 */ /* 0x000fe40000000000 */
[----:B------:R-:W-:Y:S01]  /*3de0*/  ISETP.GT.U32.AND P6, PT, R105, R117, PT ;  /* 0x000000756900720c */ /* 0x000fe20003fc4070 */
[----:B------:R-:W-:Y:S01]  /*3df0*/  @!P4 IMAD.IADD R115, R115, 0x1, -R105 ;  /* 0x000000017373c824 */ /* 0x000fe200078e0a69 */
[----:B------:R-:W-:Y:S01]  /*3e00*/  IABS R121, R103 ;  /* 0x0000006700797213 */ /* 0x000fe20000000000 */
[----:B------:R-:W-:Y:S01]  /*3e10*/  @!P1 IMAD.MOV R113, RZ, RZ, -R113 ;  /* 0x000000ffff719224 */ /* 0x000fe200078e0a71 */
[----:B------:R-:W-:Y:S01]  /*3e20*/  ISETP.GE.AND P4, PT, R103, RZ, PT ;  /* 0x000000ff6700720c */ /* 0x000fe20003f86270 */
[----:B------:R-:W-:Y:S01]  /*3e30*/  IMAD.HI.U32 R103, R104, R123, RZ ;  /* 0x0000007b68677227 */ /* 0x000fe200078e00ff */
[----:B------:R-:W-:-:S03]  /*3e40*/  ISETP.GT.U32.AND P1, PT, R105, R119, PT ;  /* 0x000000776900720c */ /* 0x000fc60003f24070 */
[----:B------:R-:W-:Y:S01]  /*3e50*/  @!P0 IMAD.MOV R167, RZ, RZ, -R167 ;  /* 0x000000ffffa78224 */ /* 0x000fe200078e0aa7 */
[----:B------:R-:W-:Y:S01]  /*3e60*/  ISETP.GE.AND P0, PT, R108, RZ, PT ;  /* 0x000000ff6c00720c */ /* 0x000fe20003f06270 */
[----:B------:R-:W-:Y:S02]  /*3e70*/  IMAD.MOV R103, RZ, RZ, -R103 ;  /* 0x000000ffff677224 */ /* 0x000fe400078e0a67 */
[----:B------:R-:W-:-:S04]  /*3e80*/  IMAD.HI.U32 R108, R104, R121, RZ ;  /* 0x00000079686c7227 */ /* 0x000fc800078e00ff */
[----:B------:R-:W-:Y:S02]  /*3e90*/  IMAD R123, R105, R103, R123 ;  /* 0x00000067697b7224 */ /* 0x000fe400078e027b */
[--C-:B------:R-:W-:Y:S02]  /*3ea0*/  @!P6 IMAD.IADD R117, R117, 0x1, -R105.reuse ;  /* 0x000000017575e824 */ /* 0x100fe400078e0a69 */
[----:B------:R-:W-:Y:S02]  /*3eb0*/  IMAD.MOV R108, RZ, RZ, -R108 ;  /* 0x000000ffff6c7224 */ /* 0x000fe400078e0a6c */
[----:B------:R-:W-:Y:S02]  /*3ec0*/  @!P1 IMAD.IADD R119, R119, 0x1, -R105 ;  /* 0x0000000177779824 */ /* 0x000fe400078e0a69 */
[----:B------:R-:W-:Y:S01]  /*3ed0*/  @!P5 IMAD.MOV R117, RZ, RZ, -R117 ;  /* 0x000000ffff75d224 */ /* 0x000fe200078e0a75 */
[C---:B------:R-:W-:Y:S01]  /*3ee0*/  ISETP.GT.U32.AND P5, PT, R105.reuse, R123, PT ;  /* 0x0000007b6900720c */ /* 0x040fe20003fa4070 */
[C---:B------:R-:W-:Y:S01]  /*3ef0*/  IMAD R121, R105.reuse, R108, R121 ;  /* 0x0000006c69797224 */ /* 0x040fe200078e0279 */
[----:B------:R-:W-:-:S02]  /*3f00*/  ISETP.GT.U32.AND P1, PT, R105, R119, PT ;  /* 0x000000776900720c */ /* 0x000fc40003f24070 */
[C-C-:B------:R-:W-:Y:S02]  /*3f10*/  LOP3.LUT R111, R0.reuse, 0x8, R107.reuse, 0xfe, !PT ;  /* 0x00000008006f7812 */ /* 0x140fe400078efe6b */
[----:B------:R-:W-:Y:S02]  /*3f20*/  ISETP.GT.U32.AND P6, PT, R105, R121, PT ;  /* 0x000000796900720c */ /* 0x000fe40003fc4070 */
[C---:B------:R-:W-:Y:S02]  /*3f30*/  LOP3.LUT R103, R0.reuse, 0xa, R107, 0xfe, !PT ;  /* 0x0000000a00677812 */ /* 0x040fe400078efe6b */
[----:B------:R-:W-:Y:S01]  /*3f40*/  IABS R125, R111 ;  /* 0x0000006f007d7213 */ /* 0x000fe20000000000 */
[----:B------:R-:W-:Y:S01]  /*3f50*/  IMAD.MOV.U32 R14, RZ, RZ, R112 ;  /* 0x000000ffff0e7224 */ /* 0x000fe200078e0070 */
[----:B------:R-:W-:Y:S01]  /*3f60*/  IABS R129, R103 ;  /* 0x0000006700817213 */ /* 0x000fe20000000000 */
[----:B------:R-:W-:Y:S01]  /*3f70*/  @!P5 IMAD.IADD R123, R123, 0x1, -R105 ;  /* 0x000000017b7bd824 */ /* 0x000fe200078e0a69 */
[----:B------:R-:W-:Y:S01]  /*3f80*/  LOP3.LUT R108, R0, 0x9, R107, 0xfe, !PT ;  /* 0x00000009006c7812 */ /* 0x000fe200078efe6b */
[----:B------:R-:W-:-:S03]  /*3f90*/  IMAD.HI.U32 R112, R104, R125, RZ ;  /* 0x0000007d68707227 */ /* 0x000fc600078e00ff */
[----:B------:R-:W-:Y:S01]  /*3fa0*/  ISETP.GT.U32.AND P5, PT, R105, R123, PT ;  /* 0x0000007b6900720c */ /* 0x000fe20003fa4070 */
[----:B------:R-:W-:Y:S01]  /*3fb0*/  @!P1 IMAD.IADD R119, R119, 0x1, -R105 ;  /* 0x0000000177779824 */ /* 0x000fe200078e0a69 */
[----:B------:R-:W-:Y:S01]  /*3fc0*/  ISETP.GE.AND P1, PT, R111, RZ, PT ;  /* 0x000000ff6f00720c */ /* 0x000fe20003f26270 */
[----:B---3--:R-:W-:Y:S01]  /*3fd0*/  IMAD.MOV.U32 R21, RZ, RZ, R114 ;  /* 0x000000ffff157224 */ /* 0x008fe200078e0072 */
[----:B------:R-:W-:Y:S01]  /*3fe0*/  LOP3.LUT R114, R0, 0xb, R107, 0xfe, !PT ;  /* 0x0000000b00727812 */ /* 0x000fe200078efe6b */
[----:B------:R-:W-:Y:S01]  /*3ff0*/  IMAD.HI.U32 R106, R104, R129, RZ ;  /* 0x00000081686a7227 */ /* 0x000fe200078e00ff */
[----:B------:R-:W-:-:S03]  /*4000*/  IABS R127, R108 ;  /* 0x0000006c007f7213 */ /* 0x000fc60000000000 */
[----:B------:R-:W-:Y:S02]  /*4010*/  IMAD.MOV R111, RZ, RZ, -R112 ;  /* 0x000000ffff6f7224 */ /* 0x000fe400078e0a70 */
[----:B------:R-:W-:Y:S01]  /*4020*/  @!P6 IMAD.IADD R121, R121, 0x1, -R105 ;  /* 0x000000017979e824 */ /* 0x000fe200078e0a69 */
[----:B------:R-:W-:Y:S01]  /*4030*/  IABS R130, R114 ;  /* 0x0000007200827213 */ /* 0x000fe20000000000 */
[----:B------:R-:W-:Y:S02]  /*4040*/  IMAD.MOV R106, RZ, RZ, -R106 ;  /* 0x000000ffff6a7224 */ /* 0x000fe400078e0a6a */
[C---:B------:R-:W-:Y:S01]  /*4050*/  IMAD R125, R105.reuse, R111, R125 ;  /* 0x0000006f697d7224 */ /* 0x040fe200078e027d */
[----:B------:R-:W-:Y:S01]  /*4060*/  ISETP.GT.U32.AND P6, PT, R105, R121, PT ;  /* 0x000000796900720c */ /* 0x000fe20003fc4070 */
[----:B------:R-:W-:-:S04]  /*4070*/  IMAD.HI.U32 R109, R104, R127, RZ ;  /* 0x0000007f686d7227 */ /* 0x000fc800078e00ff */
[----:B------:R-:W-:Y:S01]  /*4080*/  @!P3 IMAD.MOV R115, RZ, RZ, -R115 ;  /* 0x000000ffff73b224 */ /* 0x000fe200078e0a73 */
[----:B------:R-:W-:Y:S01]  /*4090*/  ISETP.GE.AND P3, PT, R102, RZ, PT ;  /* 0x000000ff6600720c */ /* 0x000fe20003f66270 */
[C---:B------:R-:W-:Y:S02]  /*40a0*/  IMAD R129, R105.reuse, R106, R129 ;  /* 0x0000006a69817224 */ /* 0x040fe400078e0281 */
[----:B------:R-:W-:Y:S01]  /*40b0*/  @!P0 IMAD.MOV R119, RZ, RZ, -R119 ;  /* 0x000000ffff778224 */ /* 0x000fe200078e0a77 */
[----:B------:R-:W-:Y:S01]  /*40c0*/  ISETP.GT.U32.AND P0, PT, R105, R125, PT ;  /* 0x0000007d6900720c */ /* 0x000fe20003f04070 */
[----:B------:R-:W-:-:S04]  /*40d0*/  IMAD.HI.U32 R102, R104, R130, RZ ;  /* 0x0000008268667227 */ /* 0x000fc800078e00ff */
[----:B------:R-:W-:Y:S02]  /*40e0*/  IMAD.MOV R109, RZ, RZ, -R109 ;  /* 0x000000ffff6d7224 */ /* 0x000fe400078e0a6d */
[----:B------:R-:W-:Y:S01]  /*40f0*/  @!P5 IMAD.IADD R123, R123, 0x1, -R105 ;  /* 0x000000017b7bd824 */ /* 0x000fe200078e0a69 */
[C---:B------:R-:W-:Y:S01]  /*4100*/  ISETP.GT.U32.AND P5, PT, R105.reuse, R129, PT ;  /* 0x000000816900720c */ /* 0x040fe20003fa4070 */
[----:B------:R-:W-:Y:S02]  /*4110*/  IMAD.MOV R102, RZ, RZ, -R102 ;  /* 0x000000ffff667224 */ /* 0x000fe400078e0a66 */
[C---:B------:R-:W-:Y:S01]  /*4120*/  IMAD R127, R105.reuse, R109, R127 ;  /* 0x0000006d697f7224 */ /* 0x040fe200078e027f */
[----:B------:R-:W-:Y:S01]  /*4130*/  LOP3.LUT R112, R0, 0xc, R107, 0xfe, !PT ;  /* 0x0000000c00707812 */ /* 0x000fe200078efe6b */
[----:B------:R-:W-:Y:S02]  /*4140*/  IMAD R130, R105, R102, R130 ;  /* 0x0000006669827224 */ /* 0x000fe400078e0282 */
[--C-:B------:R-:W-:Y:S01]  /*4150*/  @!P6 IMAD.IADD R121, R121, 0x1, -R105.reuse ;  /* 0x000000017979e824 */ /* 0x100fe200078e0a69 */
[----:B------:R-:W-:Y:S01]  /*4160*/  ISETP.GT.U32.AND P6, PT, R105, R127, PT ;  /* 0x0000007f6900720c */ /* 0x000fe20003fc4070 */
[----:B------:R-:W-:Y:S01]  /*4170*/  @!P0 IMAD.IADD R125, R125, 0x1, -R105 ;  /* 0x000000017d7d8824 */ /* 0x000fe200078e0a69 */
[----:B------:R-:W-:-:S02]  /*4180*/  IABS R131, R112 ;  /* 0x0000007000837213 */ /* 0x000fc40000000000 */
[----:B------:R-:W-:Y:S02]  /*4190*/  ISETP.GT.U32.AND P0, PT, R105, R130, PT ;  /* 0x000000826900720c */ /* 0x000fe40003f04070 */
[----:B------:R-:W-:Y:S01]  /*41a0*/  LOP3.LUT R106, R0, 0xd, R107, 0xfe, !PT ;  /* 0x0000000d006a7812 */ /* 0x000fe200078efe6b */
[----:B------:R-:W-:Y:S01]  /*41b0*/  @!P5 IMAD.IADD R129, R129, 0x1, -R105 ;  /* 0x000000018181d824 */ /* 0x000fe200078e0a69 */
[----:B------:R-:W-:Y:S01]  /*41c0*/  ISETP.GT.U32.AND P5, PT, R105, R125, PT ;  /* 0x0000007d6900720c */ /* 0x000fe20003fa4070 */
[----:B----4-:R-:W-:Y:S01]  /*41d0*/  IMAD.MOV.U32 R12, RZ, RZ, R116 ;  /* 0x000000ffff0c7224 */ /* 0x010fe200078e0074 */
[----:B------:R-:W-:Y:S01]  /*41e0*/  IABS R133, R106 ;  /* 0x0000006a00857213 */ /* 0x000fe20000000000 */
[----:B------:R-:W-:Y:S01]  /*41f0*/  IMAD.HI.U32 R116, R104, R131, RZ ;  /* 0x0000008368747227 */ /* 0x000fe200078e00ff */
[C-C-:B------:R-:W-:Y:S02]  /*4200*/  LOP3.LUT R111, R0.reuse, 0xe, R107.reuse, 0xfe, !PT ;  /* 0x0000000e006f7812 */ /* 0x140fe400078efe6b */
[----:B------:R-:W-:Y:S01]  /*4210*/  LOP3.LUT R109, R0, 0xf, R107, 0xfe, !PT ;  /* 0x0000000f006d7812 */ /* 0x000fe200078efe6b */
[----:B------:R-:W-:-:S02]  /*4220*/  IMAD.MOV R116, RZ, RZ, -R116 ;  /* 0x000000ffff747224 */ /* 0x000fc400078e0a74 */
[----:B------:R-:W-:Y:S02]  /*4230*/  @!P6 IMAD.IADD R127, R127, 0x1, -R105 ;  /* 0x000000017f7fe824 */ /* 0x000fe400078e0a69 */
[----:B------:R-:W-:Y:S01]  /*4240*/  IMAD.HI.U32 R102, R104, R133, RZ ;  /* 0x0000008568667227 */ /* 0x000fe200078e00ff */
[----:B------:R-:W-:Y:S02]  /*4250*/  IABS R135, R111 ;  /* 0x0000006f00877213 */ /* 0x000fe40000000000 */
[----:B------:R-:W-:Y:S01]  /*4260*/  IABS R137, R109 ;  /* 0x0000006d00897213 */ /* 0x000fe20000000000 */
[C---:B------:R-:W-:Y:S02]  /*4270*/  IMAD R131, R105.reuse, R116, R131 ;  /* 0x0000007469837224 */ /* 0x040fe400078e0283 */
[----:B------:R-:W-:Y:S01]  /*4280*/  @!P0 IMAD.IADD R130, R130, 0x1, -R105 ;  /* 0x0000000182828824 */ /* 0x000fe200078e0a69 */
[----:B------:R-:W-:Y:S01]  /*4290*/  ISETP.GT.U32.AND P0, PT, R105, R127, PT ;  /* 0x0000007f6900720c */ /* 0x000fe20003f04070 */
[----:B------:R-:W-:-:S02]  /*42a0*/  IMAD.MOV R102, RZ, RZ, -R102 ;  /* 0x000000ffff667224 */ /* 0x000fc400078e0a66 */
[----:B------:R-:W-:Y:S01]  /*42b0*/  @!P4 IMAD.MOV R121, RZ, RZ, -R121 ;  /* 0x000000ffff79c224 */ /* 0x000fe200078e0a79 */
[----:B------:R-:W-:Y:S01]  /*42c0*/  ISETP.GT.U32.AND P4, PT, R105, R130, PT ;  /* 0x000000826900720c */ /* 0x000fe20003f84070 */
[----:B------:R-:W-:Y:S01]  /*42d0*/  @!P5 IMAD.IADD R125, R125, 0x1, -R105 ;  /* 0x000000017d7dd824 */ /* 0x000fe200078e0a69 */
[C---:B------:R-:W-:Y:S01]  /*42e0*/  ISETP.GT.U32.AND P5, PT, R105.reuse, R131, PT ;  /* 0x000000836900720c */ /* 0x040fe20003fa4070 */
[----:B------:R-:W-:Y:S02]  /*42f0*/  IMAD R133, R105, R102, R133 ;  /* 0x0000006669857224 */ /* 0x000fe400078e0285 */
[----:B------:R-:W-:-:S04]  /*4300*/  IMAD.HI.U32 R116, R104, R135, RZ ;  /* 0x0000008768747227 */ /* 0x000fc800078e00ff */
[----:B------:R-:W-:-:S04]  /*4310*/  IMAD.HI.U32 R102, R104, R137, RZ ;  /* 0x0000008968667227 */ /* 0x000fc800078e00ff */
[----:B------:R-:W-:Y:S02]  /*4320*/  IMAD.MOV R116, RZ, RZ, -R116 ;  /* 0x000000ffff747224 */ /* 0x000fe400078e0a74 */
[----:B------:R-:W-:Y:S02]  /*4330*/  IMAD.MOV R102, RZ, RZ, -R102 ;  /* 0x000000ffff667224 */ /* 0x000fe400078e0a66 */
[----:B------:R-:W-:Y:S02]  /*4340*/  IMAD R135, R105, R116, R135 ;  /* 0x0000007469877224 */ /* 0x000fe400078e0287 */
[----:B------:R-:W-:Y:S01]  /*4350*/  @!P0 IMAD.IADD R127, R127, 0x1, -R105 ;  /* 0x000000017f7f8824 */ /* 0x000fe200078e0a69 */
[C---:B------:R-:W-:Y:S01]  /*4360*/  ISETP.GT.U32.AND P0, PT, R105.reuse, R133, PT ;  /* 0x000000856900720c */ /* 0x040fe20003f04070 */
[C---:B------:R-:W-:Y:S01]  /*4370*/  IMAD R137, R105.reuse, R102, R137 ;  /* 0x0000006669897224 */ /* 0x040fe200078e0289 */
[----:B------:R-:W-:Y:S01]  /*4380*/  ISETP.GE.AND P6, PT, R108, RZ, PT ;  /* 0x000000ff6c00720c */ /* 0x000fe20003fc6270 */
[--C-:B------:R-:W-:Y:S01]  /*4390*/  @!P4 IMAD.IADD R130, R130, 0x1, -R105.reuse ;  /* 0x000000018282c824 */ /* 0x100fe200078e0a69 */
[----:B------:R-:W-:Y:S01]  /*43a0*/  ISETP.GT.U32.AND P4, PT, R105, R135, PT ;  /* 0x000000876900720c */ /* 0x000fe20003f84070 */
[----:B------:R-:W-:Y:S01]  /*43b0*/  @!P5 IMAD.IADD R131, R131, 0x1, -R105 ;  /* 0x000000018383d824 */ /* 0x000fe200078e0a69 */
[----:B------:R-:W-:-:S02]  /*43c0*/  ISETP.GT.U32.AND P5, PT, R105, R137, PT ;  /* 0x000000896900720c */ /* 0x000fc40003fa4070 */
[C-C-:B------:R-:W-:Y:S02]  /*43d0*/  LOP3.LUT R108, R0.reuse, 0x10, R107.reuse, 0xfe, !PT ;  /* 0x00000010006c7812 */ /* 0x140fe400078efe6b */
[----:B------:R-:W-:Y:S02]  /*43e0*/  LOP3.LUT R102, R0, 0x11, R107, 0xfe, !PT ;  /* 0x0000001100667812 */ /* 0x000fe400078efe6b */
[----:B------:R-:W-:Y:S01]  /*43f0*/  IABS R138, R108 ;  /* 0x0000006c008a7213 */ /* 0x000fe20000000000 */
[----:B------:R-:W-:Y:S01]  /*4400*/  @!P3 IMAD.MOV R123, RZ, RZ, -R123 ;  /* 0x000000ffff7bb224 */ /* 0x000fe200078e0a7b */
[----:B------:R-:W-:Y:S01]  /*4410*/  ISETP.GT.U32.AND P3, PT, R105, R129, PT ;  /* 0x000000816900720c */ /* 0x000fe20003f64070 */
[----:B------:R-:W-:Y:S01]  /*4420*/  @!P0 IMAD.IADD R133, R133, 0x1, -R105 ;  /* 0x0000000185858824 */ /* 0x000fe200078e0a69 */
[----:B------:R-:W-:Y:S01]  /*4430*/  IABS R139, R102 ;  /* 0x00000066008b7213 */ /* 0x000fe20000000000 */
[----:B------:R-:W-:Y:S01]  /*4440*/  IMAD.HI.U32 R116, R104, R138, RZ ;  /* 0x0000008a68747227 */ /* 0x000fe200078e00ff */
[----:B------:R-:W-:-:S03]  /*4450*/  ISETP.GE.AND P0, PT, R114, RZ, PT ;  /* 0x000000ff7200720c */ /* 0x000fc60003f06270 */
[----:B------:R-:W-:Y:S01]  /*4460*/  @!P1 IMAD.MOV R125, RZ, RZ, -R125 ;  /* 0x000000ffff7d9224 */ /* 0x000fe200078e0a7d */
[----:B------:R-:W-:Y:S01]  /*4470*/  ISETP.GT.U32.AND P1, PT, R105, R131, PT ;  /* 0x000000836900720c */ /* 0x000fe20003f24070 */
[--C-:B------:R-:W-:Y:S01]  /*4480*/  @!P4 IMAD.IADD R135, R135, 0x1, -R105.reuse ;  /* 0x000000018787c824 */ /* 0x100fe200078e0a69 */
[----:B------:R-:W-:Y:S01]  /*4490*/  ISETP.GE.AND P4, PT, R112, RZ, PT ;  /* 0x000000ff7000720c */ /* 0x000fe20003f86270 */
[----:B------:R-:W-:Y:S01]  /*44a0*/  @!P5 IMAD.IADD R137, R137, 0x1, -R105 ;  /* 0x000000018989d824 */ /* 0x000fe200078e0a69 */
[----:B------:R-:W-:Y:S01]  /*44b0*/  ISETP.GT.U32.AND P5, PT, R105, R133, PT ;  /* 0x000000856900720c */ /* 0x000fe20003fa4070 */
[----:B------:R-:W-:Y:S02]  /*44c0*/  IMAD.MOV R114, RZ, RZ, -R116 ;  /* 0x000000ffff727224 */ /* 0x000fe400078e0a74 */
[----:B------:R-:W-:-:S04]  /*44d0*/  IMAD.HI.U32 R112, R104, R139, RZ ;  /* 0x0000008b68707227 */ /* 0x000fc800078e00ff */
[----:B------:R-:W-:Y:S02]  /*44e0*/  IMAD R138, R105, R114, R138 ;  /* 0x00000072698a7224 */ /* 0x000fe400078e028a */
[----:B------:R-:W-:Y:S02]  /*44f0*/  IMAD.MOV R114, RZ, RZ, -R112 ;  /* 0x000000ffff727224 */ /* 0x000fe400078e0a70 */
[----:B------:R-:W-:Y:S01]  /*4500*/  @!P3 IMAD.IADD R129, R129, 0x1, -R105 ;  /* 0x000000018181b824 */ /* 0x000fe200078e0a69 */
[----:B------:R-:W-:Y:S01]  /*4510*/  ISETP.GE.AND P3, PT, R103, RZ, PT ;  /* 0x000000ff6700720c */ /* 0x000fe20003f66270 */
[C---:B------:R-:W-:Y:S01]  /*4520*/  IMAD R139, R105.reuse, R114, R139 ;  /* 0x00000072698b7224 */ /* 0x040fe200078e028b */
[----:B------:R-:W-:Y:S01]  /*4530*/  LOP3.LUT R103, R0, 0x12, R107, 0xfe, !PT ;  /* 0x0000001200677812 */ /* 0x000fe200078efe6b */
[----:B------:R-:W-:Y:S01]  /*4540*/  @!P6 IMAD.MOV R127, RZ, RZ, -R127 ;  /* 0x000000ffff7fe224 */ /* 0x000fe200078e0a7f */
[----:B------:R-:W-:Y:S01]  /*4550*/  ISETP.GT.U32.AND P6, PT, R105, R135, PT ;  /* 0x000000876900720c */ /* 0x000fe20003fc4070 */
[--C-:B------:R-:W-:Y:S01]  /*4560*/  @!P1 IMAD.IADD R131, R131, 0x1, -R105.reuse ;  /* 0x0000000183839824 */ /* 0x100fe200078e0a69 */
[----:B------:R-:W-:Y:S01]  /*4570*/  ISETP.GT.U32.AND P1, PT, R105, R138, PT ;  /* 0x0000008a6900720c */ /* 0x000fe20003f24070 */
[----:B------:R-:W-:Y:S01]  /*4580*/  @!P5 IMAD.IADD R133, R133, 0x1, -R105 ;  /* 0x000000018585d824 */ /* 0x000fe200078e0a69 */
[----:B------:R-:W-:-:S02]  /*4590*/  IABS R140, R103 ;  /* 0x00000067008c7213 */ /* 0x000fc40000000000 */
[----:B------:R-:W-:Y:S01]  /*45a0*/  ISETP.GT.U32.AND P5, PT, R105, R139, PT ;  /* 0x0000008b6900720c */ /* 0x000fe20003fa4070 */
[----:B------:R-:W-:Y:S01]  /*45b0*/  @!P0 IMAD.MOV R130, RZ, RZ, -R130 ;  /* 0x000000ffff828224 */ /* 0x000fe200078e0a82 */
[----:B------:R-:W-:Y:S01]  /*45c0*/  ISETP.GE.AND P0, PT, R106, RZ, PT ;  /* 0x000000ff6a00720c */ /* 0x000fe20003f06270 */
[----:B------:R-:W-:Y:S01]  /*45d0*/  IMAD.HI.U32 R112, R104, R140, RZ ;  /* 0x0000008c68707227 */ /* 0x000fe200078e00ff */
[----:B------:R-:W-:-:S03]  /*45e0*/  LOP3.LUT R106, R0, 0x13, R107, 0xfe, !PT ;  /* 0x00000013006a7812 */ /* 0x000fc600078efe6b */
[----:B------:R-:W-:Y:S02]  /*45f0*/  IMAD.MOV R112, RZ, RZ, -R112 ;  /* 0x000000ffff707224 */ /* 0x000fe400078e0a70 */
[----:B------:R-:W-:Y:S01]  /*4600*/  @!P3 IMAD.MOV R129, RZ, RZ, -R129 ;  /* 0x000000ffff81b224 */ /* 0x000fe200078e0a81 */
[----:B------:R-:W-:Y:S01]  /*4610*/  ISETP.GT.U32.AND P3, PT, R105, R137, PT ;  /* 0x000000896900720c */ /* 0x000fe20003f64070 */
[--C-:B------:R-:W-:Y:S01]  /*4620*/  @!P6 IMAD.IADD R135, R135, 0x1, -R105.reuse ;  /* 0x000000018787e824 */ /* 0x100fe200078e0a69 */
[----:B------:R-:W-:Y:S01]  /*4630*/  ISETP.GE.AND P6, PT, R111, RZ, PT ;  /* 0x000000ff6f00720c */ /* 0x000fe20003fc6270 */
[--C-:B------:R-:W-:Y:S01]  /*4640*/  @!P1 IMAD.IADD R138, R138, 0x1, -R105.reuse ;  /* 0x000000018a8a9824 */ /* 0x100fe200078e0a69 */
[----:B------:R-:W-:Y:S01]  /*4650*/  IABS R111, R106 ;  /* 0x0000006a006f7213 */ /* 0x000fe20000000000 */
[----:B------:R-:W-:Y:S02]  /*4660*/  IMAD R140, R105, R112, R140 ;  /* 0x00000070698c7224 */ /* 0x000fe400078e028c */
[----:B------:R-:W-:-:S02]  /*4670*/  @!P5 IMAD.IADD R139, R139, 0x1, -R105 ;  /* 0x000000018b8bd824 */ /* 0x000fc400078e0a69 */
[----:B------:R-:W-:Y:S01]  /*4680*/  @!P4 IMAD.MOV R131, RZ, RZ, -R131 ;  /* 0x000000ffff83c224 */ /* 0x000fe200078e0a83 */
[C---:B------:R-:W-:Y:S01]  /*4690*/  ISETP.GT.U32.AND P4, PT, R105.reuse, R138, PT ;  /* 0x0000008a6900720c */ /* 0x040fe20003f84070 */
[----:B------:R-:W-:Y:S01]  /*46a0*/  @!P0 IMAD.MOV R133, RZ, RZ, -R133 ;  /* 0x000000ffff858224 */ /* 0x000fe200078e0a85 */
[C---:B------:R-:W-:Y:S02]  /*46b0*/  ISETP.GT.U32.AND P1, PT, R105.reuse, R140, PT ;  /* 0x0000008c6900720c */ /* 0x040fe40003f24070 */
[----:B------:R-:W-:Y:S01]  /*46c0*/  ISETP.GE.AND P5, PT, R108, RZ, PT ;  /* 0x000000ff6c00720c */ /* 0x000fe20003fa6270 */
[----:B------:R-:W-:Y:S01]  /*46d0*/  IMAD.HI.U32 R108, R104, R111, RZ ;  /* 0x0000006f686c7227 */ /* 0x000fe200078e00ff */
[----:B------:R-:W-:-:S03]  /*46e0*/  ISETP.GT.U32.AND P0, PT, R105, R139, PT ;  /* 0x0000008b6900720c */ /* 0x000fc60003f04070 */
[----:B------:R-:W-:Y:S02]  /*46f0*/  IMAD.MOV R108, RZ, RZ, -R108 ;  /* 0x000000ffff6c7224 */ /* 0x000fe400078e0a6c */
[----:B------:R-:W-:Y:S01]  /*4700*/  @!P3 IMAD.IADD R137, R137, 0x1, -R105 ;  /* 0x000000018989b824 */ /* 0x000fe200078e0a69 */
[----:B------:R-:W-:Y:S01]  /*4710*/  ISETP.GE.AND P3, PT, R109, RZ, PT ;  /* 0x000000ff6d00720c */ /* 0x000fe20003f66270 */
[----:B------:R-:W-:Y:S01]  /*4720*/  IMAD R142, R105, R108, R111 ;  /* 0x0000006c698e7224 */ /* 0x000fe200078e026f */
[----:B------:R-:W-:Y:S01]  /*4730*/  LOP3.LUT R144, R0, 0x14, R107, 0xfe, !PT ;  /* 0x0000001400907812 */ /* 0x000fe200078efe6b */
[--C-:B------:R-:W-:Y:S02]  /*4740*/  @!P4 IMAD.IADD R138, R138, 0x1, -R105.reuse ;  /* 0x000000018a8ac824 */ /* 0x100fe400078e0a69 */
[--C-:B------:R-:W-:Y:S02]  /*4750*/  @!P1 IMAD.IADD R140, R140, 0x1, -R105.reuse ;  /* 0x000000018c8c9824 */ /* 0x100fe400078e0a69 */
[----:B------:R-:W-:Y:S01]  /*4760*/  @!P0 IMAD.IADD R139, R139, 0x1, -R105 ;  /* 0x000000018b8b8824 */ /* 0x000fe200078e0a69 */
[----:B------:R-:W-:Y:S01]  /*4770*/  ISETP.GT.U32.AND P0, PT, R105, R142, PT ;  /* 0x0000008e6900720c */ /* 0x000fe20003f04070 */
[----:B------:R-:W-:Y:S01]  /*4780*/  @!P6 IMAD.MOV R135, RZ, RZ, -R135 ;  /* 0x000000ffff87e224 */ /* 0x000fe200078e0a87 */
[----:B------:R-:W-:Y:S01]  /*4790*/  ISETP.GE.AND P6, PT, R102, RZ, PT ;  /* 0x000000ff6600720c */ /* 0x000fe20003fc6270 */
[----:B------:R-:W-:Y:S01]  /*47a0*/  @!P5 IMAD.MOV R138, RZ, RZ, -R138 ;  /* 0x000000ffff8ad224 */ /* 0x000fe200078e0a8a */
[----:B------:R-:W-:-:S02]  /*47b0*/  ISETP.GE.AND P5, PT, R144, RZ, PT ;  /* 0x000000ff9000720c */ /* 0x000fc40003fa6270 */
[----:B------:R-:W-:Y:S02]  /*47c0*/  ISETP.GT.U32.AND P1, PT, R105, R140, PT ;  /* 0x0000008c6900720c */ /* 0x000fe40003f24070 */
[----:B------:R-:W-:Y:S01]  /*47d0*/  IABS R144, R144 ;  /* 0x0000009000907213 */ /* 0x000fe20000000000 */
[----:B------:R-:W-:Y:S01]  /*47e0*/  @!P3 IMAD.MOV R137, RZ, RZ, -R137 ;  /* 0x000000ffff89b224 */ /* 0x000fe200078e0a89 */
[----:B------:R-:W-:Y:S02]  /*47f0*/  ISETP.GE.AND P3, PT, R103, RZ, PT ;  /* 0x000000ff6700720c */ /* 0x000fe40003f66270 */
[----:B------:R-:W-:Y:S01]  /*4800*/  ISETP.GE.AND P4, PT, R106, RZ, PT ;  /* 0x000000ff6a00720c */ /* 0x000fe20003f86270 */
[----:B------:R-:W-:Y:S01]  /*4810*/  IMAD.HI.U32 R106, R104, R144, RZ ;  /* 0x00000090686a7227 */ /* 0x000fe200078e00ff */
[C-C-:B------:R-:W-:Y:S02]  /*4820*/  LOP3.LUT R146, R0.reuse, 0x15, R107.reuse, 0xfe, !PT ;  /* 0x0000001500927812 */ /* 0x140fe400078efe6b */
[----:B------:R-:W-:Y:S01]  /*4830*/  LOP3.LUT R102, R0, 0x16, R107, 0xfe, !PT ;  /* 0x0000001600667812 */ /* 0x000fe200078efe6b */
[----:B------:R-:W-:-:S02]  /*4840*/  @!P0 IMAD.IADD R142, R142, 0x1, -R105 ;  /* 0x000000018e8e8824 */ /* 0x000fc400078e0a69 */
[----:B------:R-:W-:Y:S02]  /*4850*/  IMAD.MOV R106, RZ, RZ, -R106 ;  /* 0x000000ffff6a7224 */ /* 0x000fe400078e0a6a */
[----:B------:R-:W-:Y:S01]  /*4860*/  @!P6 IMAD.MOV R139, RZ, RZ, -R139 ;  /* 0x000000ffff8be224 */ /* 0x000fe200078e0a8b */
[----:B------:R-:W-:Y:S01]  /*4870*/  ISETP.GE.AND P6, PT, R146, RZ, PT ;  /* 0x000000ff9200720c */ /* 0x000fe20003fc6270 */
[----:B------:R-:W-:Y:S01]  /*4880*/  @!P1 IMAD.IADD R140, R140, 0x1, -R105 ;  /* 0x000000018c8c9824 */ /* 0x000fe200078e0a69 */
[----:B------:R-:W-:Y:S01]  /*4890*/  IABS R146, R146 ;  /* 0x0000009200927213 */ /* 0x000fe20000000000 */
[C---:B------:R-:W-:Y:S01]  /*48a0*/  IMAD R144, R105.reuse, R106, R144 ;  /* 0x0000006a69907224 */ /* 0x040fe200078e0290 */
[----:B------:R-:W-:Y:S02]  /*48b0*/  IABS R147, R102 ;  /* 0x0000006600937213 */ /* 0x000fe40000000000 */
[C---:B------:R-:W-:Y:S01]  /*48c0*/  ISETP.GT.U32.AND P0, PT, R105.reuse, R142, PT ;  /* 0x0000008e6900720c */ /* 0x040fe20003f04070 */
[----:B------:R-:W-:Y:S01]  /*48d0*/  @!P3 IMAD.MOV R140, RZ, RZ, -R140 ;  /* 0x000000ffff8cb224 */ /* 0x000fe200078e0a8c */
[----:B------:R-:W-:Y:S01]  /*48e0*/  ISETP.GE.AND P1, PT, R102, RZ, PT ;  /* 0x000000ff6600720c */ /* 0x000fe20003f26270 */
[----:B------:R-:W-:Y:S01]  /*48f0*/  IMAD.HI.U32 R103, R104, R146, RZ ;  /* 0x0000009268677227 */ /* 0x000fe200078e00ff */
[----:B------:R-:W-:-:S03]  /*4900*/  ISETP.GT.U32.AND P3, PT, R105, R144, PT ;  /* 0x000000906900720c */ /* 0x000fc60003f64070 */
[----:B------:R-:W-:-:S04]  /*4910*/  IMAD.HI.U32 R102, R104, R147, RZ ;  /* 0x0000009368667227 */ /* 0x000fc800078e00ff */
[----:B------:R-:W-:Y:S02]  /*4920*/  IMAD.MOV R103, RZ, RZ, -R103 ;  /* 0x000000ffff677224 */ /* 0x000fe400078e0a67 */
[----:B------:R-:W-:Y:S02]  /*4930*/  IMAD.MOV R102, RZ, RZ, -R102 ;  /* 0x000000ffff667224 */ /* 0x000fe400078e0a66 */
[C---:B------:R-:W-:Y:S01]  /*4940*/  IMAD R146, R105.reuse, R103, R146 ;  /* 0x0000006769927224 */ /* 0x040fe200078e0292 */
[----:B------:R-:W-:Y:S01]  /*4950*/  LOP3.LUT R109, R0, 0x17, R107, 0xfe, !PT ;  /* 0x00000017006d7812 */ /* 0x000fe200078efe6b */
[C---:B------:R-:W-:Y:S02]  /*4960*/  IMAD R147, R105.reuse, R102, R147 ;  /* 0x0000006669937224 */ /* 0x040fe400078e0293 */
[--C-:B------:R-:W-:Y:S01]  /*4970*/  @!P0 IMAD.IADD R142, R142, 0x1, -R105.reuse ;  /* 0x000000018e8e8824 */ /* 0x100fe200078e0a69 */
[C---:B------:R-:W-:Y:S01]  /*4980*/  ISETP.GT.U32.AND P0, PT, R105.reuse, R146, PT ;  /* 0x000000926900720c */ /* 0x040fe20003f04070 */
[----:B------:R-:W-:Y:S01]  /*4990*/  @!P3 IMAD.IADD R144, R144, 0x1, -R105 ;  /* 0x000000019090b824 */ /* 0x000fe200078e0a69 */
[----:B------:R-:W-:Y:S01]  /*49a0*/  IABS R148, R109 ;  /* 0x0000006d00947213 */ /* 0x000fe20000000000 */
[----:B------:R-:W-:Y:S01]  /*49b0*/  @!P4 IMAD.MOV R142, RZ, RZ, -R142 ;  /* 0x000000ffff8ec224 */ /* 0x000fe200078e0a8e */
[----:B------:R-:W-:-:S02]  /*49c0*/  ISETP.GT.U32.AND P4, PT, R105, R147, PT ;  /* 0x000000936900720c */ /* 0x000fc40003f84070 */
[C---:B------:R-:W-:Y:S01]  /*49d0*/  ISETP.GT.U32.AND P3, PT, R105.reuse, R144, PT ;  /* 0x000000906900720c */ /* 0x040fe20003f64070 */
[----:B------:R-:W-:Y:S01]  /*49e0*/  IMAD.HI.U32 R103, R104, R148, RZ ;  /* 0x0000009468677227 */ /* 0x000fe200078e00ff */
[C-C-:B------:R-:W-:Y:S02]  /*49f0*/  LOP3.LUT R102, R0.reuse, 0x18, R107.reuse, 0xfe, !PT ;  /* 0x0000001800667812 */ /* 0x140fe400078efe6b */
[----:B------:R-:W-:Y:S01]  /*4a00*/  LOP3.LUT R108, R0, 0x19, R107, 0xfe, !PT ;  /* 0x00000019006c7812 */ /* 0x000fe200078efe6b */
[----:B------:R-:W-:Y:S01]  /*4a10*/  IMAD.MOV R103, RZ, RZ, -R103 ;  /* 0x000000ffff677224 */ /* 0x000fe200078e0a67 */
[----:B------:R-:W-:Y:S01]  /*4a20*/  IABS R149, R102 ;  /* 0x0000006600957213 */ /* 0x000fe20000000000 */
[--C-:B------:R-:W-:Y:S01]  /*4a30*/  @!P0 IMAD.IADD R146, R146, 0x1, -R105.reuse ;  /* 0x0000000192928824 */ /* 0x100fe200078e0a69 */
[----:B------:R-:W-:Y:S01]  /*4a40*/  IABS R151, R108 ;  /* 0x0000006c00977213 */ /* 0x000fe20000000000 */
[----:B------:R-:W-:Y:S02]  /*4a50*/  IMAD R148, R105, R103, R148 ;  /* 0x0000006769947224 */ /* 0x000fe400078e0294 */
[--C-:B------:R-:W-:Y:S01]  /*4a60*/  @!P4 IMAD.IADD R147, R147, 0x1, -R105.reuse ;  /* 0x000000019393c824 */ /* 0x100fe200078e0a69 */
[C---:B------:R-:W-:Y:S01]  /*4a70*/  ISETP.GT.U32.AND P0, PT, R105.reuse, R146, PT ;  /* 0x000000926900720c */ /* 0x040fe20003f04070 */
[----:B------:R-:W-:Y:S01]  /*4a80*/  @!P3 IMAD.IADD R144, R144, 0x1, -R105 ;  /* 0x000000019090b824 */ /* 0x000fe200078e0a69 */
[C---:B------:R-:W-:Y:S01]  /*4a90*/  ISETP.GT.U32.AND P3, PT, R105.reuse, R148, PT ;  /* 0x000000946900720c */ /* 0x040fe20003f64070 */
        /* <DEDUP_REMOVED lines=9> */
[----:B------:R-:W-:Y:S01]  /*4b30*/  ISETP.GT.U32.AND P0, PT, R105, R149, PT ;  /* 0x000000956900720c */ /* 0x000fe20003f04070 */
[----:B------:R-:W-:Y:S01]  /*4b40*/  @!P4 IMAD.IADD R147, R147, 0x1, -R105 ;  /* 0x000000019393c824 */ /* 0x000fe200078e0a69 */
[----:B------:R-:W-:Y:S01]  /*4b50*/  LOP3.LUT R106, R0, 0x1b, R107, 0xfe, !PT ;  /* 0x0000001b006a7812 */ /* 0x000fe200078efe6b */
[----:B------:R-:W-:Y:S01]  /*4b60*/  @!P3 IMAD.IADD R148, R148, 0x1, -R105 ;  /* 0x000000019494b824 */ /* 0x000fe200078e0a69 */
[----:B------:R-:W-:-:S02]  /*4b70*/  IABS R153, R103 ;  /* 0x0000006700997213 */ /* 0x000fc40000000000 */
[C---:B------:R-:W-:Y:S01]  /*4b80*/  ISETP.GT.U32.AND P4, PT, R105.reuse, R151, PT ;  /* 0x000000976900720c */ /* 0x040fe20003f84070 */
[----:B------:R-:W-:Y:S01]  /*4b90*/  @!P5 IMAD.MOV R144, RZ, RZ, -R144 ;  /* 0x000000ffff90d224 */ /* 0x000fe200078e0a90 */
[----:B------:R-:W-:Y:S01]  /*4ba0*/  IABS R155, R106 ;  /* 0x0000006a009b7213 */ /* 0x000fe20000000000 */
[C---:B------:R-:W-:Y:S01]  /*4bb0*/  IMAD.HI.U32 R111, R104.reuse, R153, RZ ;  /* 0x00000099686f7227 */ /* 0x040fe200078e00ff */
[----:B------:R-:W-:Y:S02]  /*4bc0*/  ISETP.GT.U32.AND P5, PT, R105, R148, PT ;  /* 0x000000946900720c */ /* 0x000fe40003fa4070 */
[----:B------:R-:W-:Y:S01]  /*4bd0*/  ISETP.GE.AND P3, PT, R109, RZ, PT ;  /* 0x000000ff6d00720c */ /* 0x000fe20003f66270 */
[----:B------:R-:W-:-:S04]  /*4be0*/  IMAD.HI.U32 R112, R104, R155, RZ ;  /* 0x0000009b68707227 */ /* 0x000fc800078e00ff */
[----:B------:R-:W-:Y:S02]  /*4bf0*/  IMAD.MOV R111, RZ, RZ, -R111 ;  /* 0x000000ffff6f7224 */ /* 0x000fe400078e0a6f */
[----:B------:R-:W-:Y:S01]  /*4c00*/  @!P0 IMAD.IADD R149, R149, 0x1, -R105 ;  /* 0x0000000195958824 */ /* 0x000fe200078e0a69 */
[----:B------:R-:W-:Y:S01]  /*4c10*/  ISETP.GE.AND P0, PT, R102, RZ, PT ;  /* 0x000000ff6600720c */ /* 0x000fe20003f06270 */
[----:B------:R-:W-:Y:S01]  /*4c20*/  IMAD.MOV R109, RZ, RZ, -R112 ;  /* 0x000000ffff6d7224 */ /* 0x000fe200078e0a70 */
[----:B------:R-:W-:Y:S01]  /*4c30*/  LOP3.LUT R102, R0, 0x1c, R107, 0xfe, !PT ;  /* 0x0000001c00667812 */ /* 0x000fe200078efe6b */
[----:B------:R-:W-:Y:S02]  /*4c40*/  IMAD R153, R105, R111, R153 ;  /* 0x0000006f69997224 */ /* 0x000fe400078e0299 */
[----:B------:R-:W-:Y:S01]  /*4c50*/  @!P4 IMAD.IADD R151, R151, 0x1, -R105 ;  /* 0x000000019797c824 */ /* 0x000fe200078e0a69 */
[----:B------:R-:W-:Y:S01]  /*4c60*/  IABS R156, R102 ;  /* 0x00000066009c7213 */ /* 0x000fe20000000000 */
[----:B------:R-:W-:-:S02]  /*4c70*/  IMAD R155, R105, R109, R155 ;  /* 0x0000006d699b7224 */ /* 0x000fc400078e029b */
[----:B------:R-:W-:Y:S01]  /*4c80*/  @!P5 IMAD.IADD R148, R148, 0x1, -R105 ;  /* 0x000000019494d824 */ /* 0x000fe200078e0a69 */
[C---:B------:R-:W-:Y:S02]  /*4c90*/  ISETP.GT.U32.AND P4, PT, R105.reuse, R151, PT ;  /* 0x000000976900720c */ /* 0x040fe40003f84070 */
[C---:B------:R-:W-:Y:S01]  /*4ca0*/  ISETP.GT.U32.AND P5, PT, R105.reuse, R153, PT ;  /* 0x000000996900720c */ /* 0x040fe20003fa4070 */
[----:B------:R-:W-:Y:S01]  /*4cb0*/  @!P6 IMAD.MOV R146, RZ, RZ, -R146 ;  /* 0x000000ffff92e224 */ /* 0x000fe200078e0a92 */
[C---:B------:R-:W-:Y:S01]  /*4cc0*/  ISETP.GT.U32.AND P6, PT, R105.reuse, R149, PT ;  /* 0x000000956900720c */ /* 0x040fe20003fc4070 */
[----:B------:R-:W-:Y:S01]  /*4cd0*/  @!P1 IMAD.MOV R147, RZ, RZ, -R147 ;  /* 0x000000ffff939224 */ /* 0x000fe200078e0a93 */
[----:B------:R-:W-:Y:S01]  /*4ce0*/  ISETP.GE.AND P1, PT, R108, RZ, PT ;  /* 0x000000ff6c00720c */ /* 0x000fe20003f26270 */
[----:B------:R-:W-:Y:S01]  /*4cf0*/  @!P3 IMAD.MOV R148, RZ, RZ, -R148 ;  /* 0x000000ffff94b224 */ /* 0x000fe200078e0a94 */
[----:B------:R-:W-:Y:S01]  /*4d00*/  ISETP.GT.U32.AND P3, PT, R105, R155, PT ;  /* 0x0000009b6900720c */ /* 0x000fe20003f64070 */
[----:B------:R-:W-:Y:S01]  /*4d10*/  IMAD.HI.U32 R109, R104, R156, RZ ;  /* 0x0000009c686d7227 */ /* 0x000fe200078e00ff */
[----:B------:R-:W-:-:S03]  /*4d20*/  LOP3.LUT R108, R0, 0x1d, R107, 0xfe, !PT ;  /* 0x0000001d006c7812 */ /* 0x000fc600078efe6b */
[----:B------:R-:W-:Y:S01]  /*4d30*/  IMAD.MOV R109, RZ, RZ, -R109 ;  /* 0x000000ffff6d7224 */ /* 0x000fe200078e0a6d */
[----:B------:R-:W-:Y:S01]  /*4d40*/  IABS R158, R108 ;  /* 0x0000006c009e7213 */ /* 0x000fe20000000000 */
[--C-:B------:R-:W-:Y:S02]  /*4d50*/  @!P4 IMAD.IADD R151, R151, 0x1, -R105.reuse ;  /* 0x000000019797c824 */ /* 0x100fe400078e0a69 */
[--C-:B------:R-:W-:Y:S02]  /*4d60*/  @!P5 IMAD.IADD R153, R153, 0x1, -R105.reuse ;  /* 0x000000019999d824 */ /* 0x100fe400078e0a69 */
[----:B------:R-:W-:Y:S02]  /*4d70*/  IMAD R156, R105, R109, R156 ;  /* 0x0000006d699c7224 */ /* 0x000fe400078e029c */
[--C-:B------:R-:W-:Y:S02]  /*4d80*/  @!P6 IMAD.IADD R149, R149, 0x1, -R105.reuse ;  /* 0x000000019595e824 */ /* 0x100fe400078e0a69 */
[----:B------:R-:W-:Y:S01]  /*4d90*/  @!P3 IMAD.IADD R155, R155, 0x1, -R105 ;  /* 0x000000019b9bb824 */ /* 0x000fe200078e0a69 */
[C---:B------:R-:W-:Y:S01]  /*4da0*/  ISETP.GT.U32.AND P3, PT, R105.reuse, R153, PT ;  /* 0x000000996900720c */ /* 0x040fe20003f64070 */
[----:B------:R-:W-:Y:S01]  /*4db0*/  @!P1 IMAD.MOV R151, RZ, RZ, -R151 ;  /* 0x000000ffff979224 */ /* 0x000fe200078e0a97 */
[----:B------:R-:W-:Y:S01]  /*4dc0*/  ISETP.GT.U32.AND P1, PT, R105, R156, PT ;  /* 0x0000009c6900720c */ /* 0x000fe20003f24070 */
[----:B------:R-:W-:Y:S01]  /*4dd0*/  IMAD.HI.U32 R109, R104, R158, RZ ;  /* 0x0000009e686d7227 */ /* 0x000fe200078e00ff */
[----:B------:R-:W-:-:S03]  /*4de0*/  ISETP.GE.AND P6, PT, R103, RZ, PT ;  /* 0x000000ff6700720c */ /* 0x000fc60003fc6270 */
[----:B------:R-:W-:Y:S01]  /*4df0*/  @!P0 IMAD.MOV R149, RZ, RZ, -R149 ;  /* 0x000000ffff958224 */ /* 0x000fe200078e0a95 */
[C---:B------:R-:W-:Y:S01]  /*4e00*/  ISETP.GT.U32.AND P0, PT, R105.reuse, R155, PT ;  /* 0x0000009b6900720c */ /* 0x040fe20003f04070 */
[----:B------:R-:W-:Y:S01]  /*4e10*/  IMAD.MOV R109, RZ, RZ, -R109 ;  /* 0x000000ffff6d7224 */ /* 0x000fe200078e0a6d */
[----:B------:R-:W-:Y:S02]  /*4e20*/  ISETP.GE.AND P5, PT, R102, RZ, PT ;  /* 0x000000ff6600720c */ /* 0x000fe40003fa6270 */
[C-C-:B------:R-:W-:Y:S01]  /*4e30*/  LOP3.LUT R102, R0.reuse, 0x1e, R107.reuse, 0xfe, !PT ;  /* 0x0000001e00667812 */ /* 0x140fe200078efe6b */
[----:B------:R-:W-:Y:S01]  /*4e40*/  IMAD R158, R105, R109, R158 ;  /* 0x0000006d699e7224 */ /* 0x000fe200078e029e */
[----:B------:R-:W-:Y:S02]  /*4e50*/  LOP3.LUT R103, R0, 0x1f, R107, 0xfe, !PT ;  /* 0x0000001f00677812 */ /* 0x000fe400078efe6b */
[----:B------:R-:W-:Y:S01]  /*4e60*/  IABS R159, R102 ;  /* 0x00000066009f7213 */ /* 0x000fe20000000000 */
[--C-:B------:R-:W-:Y:S01]  /*4e70*/  @!P3 IMAD.IADD R153, R153, 0x1, -R105.reuse ;  /* 0x000000019999b824 */ /* 0x100fe200078e0a69 */
[----:B------:R-:W-:Y:S01]  /*4e80*/  ISETP.GE.AND P4, PT, R106, RZ, PT ;  /* 0x000000ff6a00720c */ /* 0x000fe20003f86270 */
[----:B------:R-:W-:Y:S01]  /*4e90*/  @!P1 IMAD.IADD R156, R156, 0x1, -R105 ;  /* 0x000000019c9c9824 */ /* 0x000fe200078e0a69 */
[----:B------:R-:W-:Y:S01]  /*4ea0*/  IABS R161, R103 ;  /* 0x0000006700a17213 */ /* 0x000fe20000000000 */
[----:B------:R-:W-:Y:S01]  /*4eb0*/  IMAD.HI.U32 R109, R104, R159, RZ ;  /* 0x0000009f686d7227 */ /* 0x000fe200078e00ff */
[----:B------:R-:W-:-:S03]  /*4ec0*/  ISETP.GT.U32.AND P3, PT, R105, R158, PT ;  /* 0x0000009e6900720c */ /* 0x000fc60003f64070 */
[----:B------:R-:W-:Y:S01]  /*4ed0*/  @!P0 IMAD.IADD R155, R155, 0x1, -R105 ;  /* 0x000000019b9b8824 */ /* 0x000fe200078e0a69 */
[----:B------:R-:W-:Y:S01]  /*4ee0*/  ISETP.GE.AND P0, PT, R108, RZ, PT ;  /* 0x000000ff6c00720c */ /* 0x000fe20003f06270 */
[----:B------:R-:W-:Y:S01]  /*4ef0*/  @!P6 IMAD.MOV R153, RZ, RZ, -R153 ;  /* 0x000000ffff99e224 */ /* 0x000fe200078e0a99 */
[----:B------:R-:W-:Y:S01]  /*4f00*/  ISETP.GT.U32.AND P6, PT, R105, R156, PT ;  /* 0x0000009c6900720c */ /* 0x000fe20003fc4070 */
[----:B------:R-:W-:-:S04]  /*4f10*/  IMAD.HI.U32 R108, R104, R161, RZ ;  /* 0x000000a1686c7227 */ /* 0x000fc800078e00ff */
[----:B------:R-:W-:Y:S01]  /*4f20*/  IMAD.MOV R109, RZ, RZ, -R109 ;  /* 0x000000ffff6d7224 */ /* 0x000fe200078e0a6d */
[----:B------:R-:W-:Y:S01]  /*4f30*/  LOP3.LUT R106, R0, 0x20, R107, 0xfe, !PT ;  /* 0x00000020006a7812 */ /* 0x000fe200078efe6b */
[----:B------:R-:W-:Y:S02]  /*4f40*/  IMAD.MOV R108, RZ, RZ, -R108 ;  /* 0x000000ffff6c7224 */ /* 0x000fe400078e0a6c */
[C---:B------:R-:W-:Y:S01]  /*4f50*/  IMAD R159, R105.reuse, R109, R159 ;  /* 0x0000006d699f7224 */ /* 0x040fe200078e029f */
[----:B------:R-:W-:Y:S01]  /*4f60*/  IABS R163, R106 ;  /* 0x0000006a00a37213 */ /* 0x000fe20000000000 */
[----:B------:R-:W-:Y:S02]  /*4f70*/  @!P3 IMAD.IADD R158, R158, 0x1, -R105 ;  /* 0x000000019e9eb824 */ /* 0x000fe400078e0a69 */
[C---:B------:R-:W-:Y:S02]  /*4f80*/  IMAD R161, R105.reuse, R108, R161 ;  /* 0x0000006c69a17224 */ /* 0x040fe400078e02a1 */
[----:B------:R-:W-:Y:S01]  /*4f90*/  @!P4 IMAD.MOV R155, RZ, RZ, -R155 ;  /* 0x000000ffff9bc224 */ /* 0x000fe200078e0a9b */
[C---:B------:R-:W-:Y:S01]  /*4fa0*/  ISETP.GT.U32.AND P4, PT, R105.reuse, R159, PT ;  /* 0x0000009f6900720c */ /* 0x040fe20003f84070 */
[----:B------:R-:W-:Y:S01]  /*4fb0*/  @!P6 IMAD.IADD R156, R156, 0x1, -R105 ;  /* 0x000000019c9ce824 */ /* 0x000fe200078e0a69 */
[----:B------:R-:W-:Y:S01]  /*4fc0*/  ISETP.GE.AND P1, PT, R102, RZ, PT ;  /* 0x000000ff6600720c */ /* 0x000fe20003f26270 */
[----:B------:R-:W-:Y:S01]  /*4fd0*/  IMAD.HI.U32 R102, R104, R163, RZ ;  /* 0x000000a368667227 */ /* 0x000fe200078e00ff */
[----:B------:R-:W-:-:S02]  /*4fe0*/  ISETP.GT.U32.AND P3, PT, R105, R158, PT ;  /* 0x0000009e6900720c */ /* 0x000fc40003f64070 */
[----:B------:R-:W-:Y:S01]  /*4ff0*/  ISETP.GT.U32.AND P6, PT, R105, R161, PT ;  /* 0x000000a16900720c */ /* 0x000fe20003fc4070 */
[----:B------:R-:W-:Y:S01]  /*5000*/  IMAD.MOV R102, RZ, RZ, -R102 ;  /* 0x000000ffff667224 */ /* 0x000fe200078e0a66 */
[----:B------:R-:W-:-:S03]  /*5010*/  LOP3.LUT R108, R0, 0x21, R107, 0xfe, !PT ;  /* 0x00000021006c7812 */ /* 0x000fc600078efe6b */
[----:B------:R-:W-:Y:S01]  /*5020*/  IMAD R163, R105, R102, R163 ;  /* 0x0000006669a37224 */ /* 0x000fe200078e02a3 */
[----:B------:R-:W-:Y:S01]  /*5030*/  IABS R165, R108 ;  /* 0x0000006c00a57213 */ /* 0x000fe20000000000 */
[----:B------:R-:W-:Y:S01]  /*5040*/  @!P4 IMAD.IADD R159, R159, 0x1, -R105 ;  /* 0x000000019f9fc824 */ /* 0x000fe200078e0a69 */
[----:B------:R-:W-:-:S03]  /*5050*/  LOP3.LUT R102, R0, 0x22, R107, 0xfe, !PT ;  /* 0x0000002200667812 */ /* 0x000fc600078efe6b */
[--C-:B------:R-:W-:Y:S01]  /*5060*/  @!P3 IMAD.IADD R158, R158, 0x1, -R105.reuse ;  /* 0x000000019e9eb824 */ /* 0x100fe200078e0a69 */
[----:B------:R-:W-:Y:S01]  /*5070*/  ISETP.GT.U32.AND P3, PT, R105, R163, PT ;  /* 0x000000a36900720c */ /* 0x000fe20003f64070 */
[----:B------:R-:W-:Y:S01]  /*5080*/  @!P6 IMAD.IADD R161, R161, 0x1, -R105 ;  /* 0x00000001a1a1e824 */ /* 0x000fe200078e0a69 */
[----:B------:R-:W-:Y:S01]  /*5090*/  ISETP.GT.U32.AND P6, PT, R105, R159, PT ;  /* 0x0000009f6900720c */ /* 0x000fe20003fc4070 */
[----:B------:R-:W-:Y:S01]  /*50a0*/  IMAD.HI.U32 R111, R104, R165, RZ ;  /* 0x000000a5686f7227 */ /* 0x000fe200078e00ff */
[----:B------:R-:W-:Y:S02]  /*50b0*/  LOP3.LUT R112, R0, 0x23, R107, 0xfe, !PT ;  /* 0x0000002300707812 */ /* 0x000fe400078efe6b */
[----:B------:R-:W-:Y:S01]  /*50c0*/  IABS R166, R102 ;  /* 0x0000006600a67213 */ /* 0x000fe20000000000 */
[----:B------:R-:W-:Y:S01]  /*50d0*/  IMAD.MOV R111, RZ, RZ, -R111 ;  /* 0x000000ffff6f7224 */ /* 0x000fe200078e0a6f */
[----:B------:R-:W-:Y:S01]  /*50e0*/  IABS R109, R112 ;  /* 0x00000070006d7213 */ /* 0x000fe20000000000 */
[----:B------:R-:W-:Y:S01]  /*50f0*/  @!P5 IMAD.MOV R156, RZ, RZ, -R156 ;  /* 0x000000ffff9cd224 */ /* 0x000fe200078e0a9c */
[----:B------:R-:W-:Y:S01]  /*5100*/  ISETP.GE.AND P4, PT, R103, RZ, PT ;  /* 0x000000ff6700720c */ /* 0x000fe20003f86270 */
[----:B------:R-:W-:Y:S01]  /*5110*/  IMAD.MOV.U32 R17, RZ, RZ, R118 ;  /* 0x000000ffff117224 */ /* 0x000fe200078e0076 */
[----:B------:R-:W-:Y:S01]  /*5120*/  ISETP.GT.U32.AND P5, PT, R105, R161, PT ;  /* 0x000000a16900720c */ /* 0x000fe20003fa4070 */
[----:B------:R-:W-:Y:S01]  /*5130*/  IMAD.HI.U32 R103, R104, R166, RZ ;  /* 0x000000a668677227 */ /* 0x000fe200078e00ff */
[----:B------:R-:W-:-:S03]  /*5140*/  LOP3.LUT R116, R0, 0x24, R107, 0xfe, !PT ;  /* 0x0000002400747812 */ /* 0x000fc600078efe6b */
[----:B------:R-:W-:Y:S02]  /*5150*/  IMAD R165, R105, R111, R165 ;  /* 0x0000006f69a57224 */ /* 0x000fe400078e02a5 */
[----:B------:R-:W-:Y:S01]  /*5160*/  IMAD.HI.U32 R118, R104, R109, RZ ;  /* 0x0000006d68767227 */ /* 0x000fe200078e00ff */
[----:B------:R-:W-:-:S03]  /*5170*/  IABS R111, R116 ;  /* 0x00000074006f7213 */ /* 0x000fc60000000000 */
[----:B------:R-:W-:Y:S02]  /*5180*/  IMAD.MOV R103, RZ, RZ, -R103 ;  /* 0x000000ffff677224 */ /* 0x000fe400078e0a67 */
[--C-:B------:R-:W-:Y:S02]  /*5190*/  @!P3 IMAD.IADD R163, R163, 0x1, -R105.reuse ;  /* 0x00000001a3a3b824 */ /* 0x100fe400078e0a69 */
[----:B------:R-:W-:Y:S01]  /*51a0*/  @!P6 IMAD.IADD R159, R159, 0x1, -R105 ;  /* 0x000000019f9fe824 */ /* 0x000fe200078e0a69 */
[C---:B------:R-:W-:Y:S01]  /*51b0*/  ISETP.GT.U32.AND P6, PT, R105.reuse, R165, PT ;  /* 0x000000a56900720c */ /* 0x040fe20003fc4070 */
[----:B------:R-:W-:Y:S01]  /*51c0*/  IMAD.MOV R118, RZ, RZ, -R118 ;  /* 0x000000ffff767224 */ /* 0x000fe200078e0a76 */
[C---:B------:R-:W-:Y:S01]  /*51d0*/  ISETP.GT.U32.AND P3, PT, R105.reuse, R163, PT ;  /* 0x000000a36900720c */ /* 0x040fe20003f64070 */
[C---:B------:R-:W-:Y:S02]  /*51e0*/  IMAD R166, R105.reuse, R103, R166 ;  /* 0x0000006769a67224 */ /* 0x040fe400078e02a6 */
[----:B------:R-:W-:-:S02]  /*51f0*/  IMAD R109, R105, R118, R109 ;  /* 0x00000076696d7224 */ /* 0x000fc400078e026d */
[----:B------:R-:W-:-:S04]  /*5200*/  IMAD.HI.U32 R118, R104, R111, RZ ;  /* 0x0000006f68767227 */ /* 0x000fc800078e00ff */
[----:B------:R-:W-:Y:S01]  /*5210*/  @!P5 IMAD.IADD R161, R161, 0x1, -R105 ;  /* 0x00000001a1a1d824 */ /* 0x000fe200078e0a69 */
[----:B------:R-:W-:Y:S01]  /*5220*/  ISETP.GT.U32.AND P5, PT, R105, R166, PT ;  /* 0x000000a66900720c */ /* 0x000fe20003fa4070 */
[----:B------:R-:W-:Y:S01]  /*5230*/  IMAD.MOV R118, RZ, RZ, -R118 ;  /* 0x000000ffff767224 */ /* 0x000fe200078e0a76 */
[----:B------:R-:W-:Y:S01]  /*5240*/  LOP3.LUT R103, R0, 0x25, R107, 0xfe, !PT ;  /* 0x0000002500677812 */ /* 0x000fe200078efe6b */
[----:B------:R-:W-:Y:S02]  /*5250*/  @!P6 IMAD.IADD R165, R165, 0x1, -R105 ;  /* 0x00000001a5a5e824 */ /* 0x000fe400078e0a69 */
[----:B------:R-:W-:Y:S01]  /*5260*/  IMAD R111, R105, R118, R111 ;  /* 0x00000076696f7224 */ /* 0x000fe200078e026f */
[----:B------:R-:W-:Y:S01]  /*5270*/  IABS R114, R103 ;  /* 0x0000006700727213 */ /* 0x000fe20000000000 */
[----:B------:R-:W-:Y:S01]  /*5280*/  @!P3 IMAD.IADD R163, R163, 0x1, -R105 ;  /* 0x00000001a3a3b824 */ /* 0x000fe200078e0a69 */
[----:B------:R-:W-:Y:S01]  /*5290*/  ISETP.GE.AND P3, PT, R106, RZ, PT ;  /* 0x000000ff6a00720c */ /* 0x000fe20003f66270 */
[----:B------:R-:W-:Y:S01]  /*52a0*/  @!P0 IMAD.MOV R158, RZ, RZ, -R158 ;  /* 0x000000ffff9e8224 */ /* 0x000fe200078e0a9e */
[C---:B------:R-:W-:Y:S01]  /*52b0*/  ISETP.GT.U32.AND P0, PT, R105.reuse, R165, PT ;  /* 0x000000a56900720c */ /* 0x040fe20003f04070 */
[----:B------:R-:W-:Y:S01]  /*52c0*/  @!P4 IMAD.MOV R161, RZ, RZ, -R161 ;  /* 0x000000ffffa1c224 */ /* 0x000fe200078e0aa1 */
[C---:B------:R-:W-:Y:S01]  /*52d0*/  ISETP.GT.U32.AND P4, PT, R105.reuse, R111, PT ;  /* 0x0000006f6900720c */ /* 0x040fe20003f84070 */
[----:B------:R-:W-:Y:S01]  /*52e0*/  @!P5 IMAD.IADD R166, R166, 0x1, -R105 ;  /* 0x00000001a6a6d824 */ /* 0x000fe200078e0a69 */
[----:B------:R-:W-:Y:S01]  /*52f0*/  ISETP.GE.AND P5, PT, R108, RZ, PT ;  /* 0x000000ff6c00720c */ /* 0x000fe20003fa6270 */
[----:B------:R-:W-:Y:S01]  /*5300*/  IMAD.HI.U32 R120, R104, R114, RZ ;  /* 0x0000007268787227 */ /* 0x000fe200078e00ff */
[----:B------:R-:W-:-:S02]  /*5310*/  ISETP.GT.U32.AND P6, PT, R105, R109, PT ;  /* 0x0000006d6900720c */ /* 0x000fc40003fc4070 */
[C-C-:B------:R-:W-:Y:S01]  /*5320*/  LOP3.LUT R106, R0.reuse, 0x26, R107.reuse, 0xfe, !PT ;  /* 0x00000026006a7812 */ /* 0x140fe200078efe6b */
[----:B------:R-:W-:Y:S01]  /*5330*/  IMAD.MOV R120, RZ, RZ, -R120 ;  /* 0x000000ffff787224 */ /* 0x000fe200078e0a78 */
[----:B------:R-:W-:Y:S01]  /*5340*/  LOP3.LUT R108, R0, 0x27, R107, 0xfe, !PT ;  /* 0x00000027006c7812 */ /* 0x000fe200078efe6b */
[----:B------:R-:W-:Y:S01]  /*5350*/  @!P1 IMAD.MOV R159, RZ, RZ, -R159 ;  /* 0x000000ffff9f9224 */ /* 0x000fe200078e0a9f */
[----:B------:R-:W-:Y:S02]  /*5360*/  IABS R118, R106 ;  /* 0x0000006a00767213 */ /* 0x000fe40000000000 */
[C---:B------:R-:W-:Y:S01]  /*5370*/  ISETP.GT.U32.AND P1, PT, R105.reuse, R166, PT ;  /* 0x000000a66900720c */ /* 0x040fe20003f24070 */
[----:B------:R-:W-:Y:S01]  /*5380*/  IMAD R114, R105, R120, R114 ;  /* 0x0000007869727224 */ /* 0x000fe200078e0272 */
[----:B------:R-:W-:Y:S01]  /*5390*/  IABS R122, R108 ;  /* 0x0000006c007a7213 */ /* 0x000fe20000000000 */
[----:B------:R-:W-:Y:S01]  /*53a0*/  @!P3 IMAD.MOV R163, RZ, RZ, -R163 ;  /* 0x000000ffffa3b224 */ /* 0x000fe200078e0aa3 */
[----:B------:R-:W-:Y:S01]  /*53b0*/  ISETP.GE.AND P3, PT, R102, RZ, PT ;  /* 0x000000ff6600720c */ /* 0x000fe20003f66270 */
[----:B------:R-:W-:-:S02]  /*53c0*/  @!P0 IMAD.IADD R165, R165, 0x1, -R105 ;  /* 0x00000001a5a58824 */ /* 0x000fc400078e0a69 */
[----:B------:R-:W-:Y:S02]  /*53d0*/  @!P4 IMAD.IADD R111, R111, 0x1, -R105 ;  /* 0x000000016f6fc824 */ /* 0x000fe400078e0a69 */
[----:B------:R-:W-:Y:S01]  /*53e0*/  IMAD.HI.U32 R120, R104, R118, RZ ;  /* 0x0000007668787227 */ /* 0x000fe200078e00ff */
[----:B------:R-:W-:-:S03]  /*53f0*/  ISETP.GT.U32.AND P0, PT, R105, R114, PT ;  /* 0x000000726900720c */ /* 0x000fc60003f04070 */
[----:B------:R-:W-:Y:S01]  /*5400*/  @!P5 IMAD.MOV R165, RZ, RZ, -R165 ;  /* 0x000000ffffa5d224 */ /* 0x000fe200078e0aa5 */
[----:B------:R-:W-:Y:S01]  /*5410*/  ISETP.GT.U32.AND P5, PT, R105, R111, PT ;  /* 0x0000006f6900720c */ /* 0x000fe20003fa4070 */
[----:B------:R-:W-:Y:S02]  /*5420*/  @!P6 IMAD.IADD R109, R109, 0x1, -R105 ;  /* 0x000000016d6de824 */ /* 0x000fe400078e0a69 */
[----:B------:R-:W-:-:S04]  /*5430*/  IMAD.HI.U32 R102, R104, R122, RZ ;  /* 0x0000007a68667227 */ /* 0x000fc800078e00ff */
[----:B------:R-:W-:Y:S01]  /*5440*/  IMAD.MOV R120, RZ, RZ, -R120 ;  /* 0x000000ffff787224 */ /* 0x000fe200078e0a78 */
[C---:B------:R-:W-:Y:S01]  /*5450*/  ISETP.GT.U32.AND P6, PT, R105.reuse, R109, PT ;  /* 0x0000006d6900720c */ /* 0x040fe20003fc4070 */
[--C-:B------:R-:W-:Y:S02]  /*5460*/  @!P1 IMAD.IADD R166, R166, 0x1, -R105.reuse ;  /* 0x00000001a6a69824 */ /* 0x100fe400078e0a69 */
[----:B------:R-:W-:Y:S02]  /*5470*/  IMAD.MOV R102, RZ, RZ, -R102 ;  /* 0x000000ffff667224 */ /* 0x000fe400078e0a66 */
[C---:B------:R-:W-:Y:S01]  /*5480*/  IMAD R118, R105.reuse, R120, R118 ;  /* 0x0000007869767224 */ /* 0x040fe200078e0276 */
[----:B------:R-:W-:Y:S01]  /*5490*/  ISETP.GE.AND P1, PT, R112, RZ, PT ;  /* 0x000000ff7000720c */ /* 0x000fe20003f26270 */
[C---:B------:R-:W-:Y:S02]  /*54a0*/  IMAD R122, R105.reuse, R102, R122 ;  /* 0x00000066697a7224 */ /* 0x040fe400078e027a */
[----:B------:R-:W-:Y:S01]  /*54b0*/  @!P3 IMAD.MOV R166, RZ, RZ, -R166 ;  /* 0x000000ffffa6b224 */ /* 0x000fe200078e0aa6 */
[----:B------:R-:W-:Y:S01]  /*54c0*/  ISETP.GT.U32.AND P3, PT, R105, R118, PT ;  /* 0x000000766900720c */ /* 0x000fe20003f64070 */
[--C-:B------:R-:W-:Y:S01]  /*54d0*/  @!P0 IMAD.IADD R114, R114, 0x1, -R105.reuse ;  /* 0x0000000172728824 */ /* 0x100fe200078e0a69 */
[----:B------:R-:W-:Y:S01]  /*54e0*/  ISETP.GE.AND P4, PT, R103, RZ, PT ;  /* 0x000000ff6700720c */ /* 0x000fe20003f86270 */
[----:B------:R-:W-:Y:S01]  /*54f0*/  @!P5 IMAD.IADD R111, R111, 0x1, -R105 ;  /* 0x000000016f6fd824 */ /* 0x000fe200078e0a69 */
[----:B------:R-:W-:-:S02]  /*5500*/  LOP3.LUT R103, R0, 0x28, R107, 0xfe, !PT ;  /* 0x0000002800677812 */ /* 0x000fc400078efe6b */
[----:B------:R-:W-:Y:S01]  /*5510*/  ISETP.GT.U32.AND P5, PT, R105, R122, PT ;  /* 0x0000007a6900720c */ /* 0x000fe20003fa4070 */
[----:B------:R-:W-:Y:S01]  /*5520*/  @!P6 IMAD.IADD R109, R109, 0x1, -R105 ;  /* 0x000000016d6de824 */ /* 0x000fe200078e0a69 */
[----:B------:R-:W-:Y:S02]  /*5530*/  IABS R124, R103 ;  /* 0x00000067007c7213 */ /* 0x000fe40000000000 */
[----:B------:R-:W-:Y:S01]  /*5540*/  ISETP.GT.U32.AND P0, PT, R105, R114, PT ;  /* 0x000000726900720c */ /* 0x000fe20003f04070 */
[----:B------:R-:W-:Y:S01]  /*5550*/  @!P1 IMAD.MOV R109, RZ, RZ, -R109 ;  /* 0x000000ffff6d9224 */ /* 0x000fe200078e0a6d */
[----:B------:R-:W-:Y:S01]  /*5560*/  ISETP.GE.AND P1, PT, R106, RZ, PT ;  /* 0x000000ff6a00720c */ /* 0x000fe20003f26270 */
[----:B------:R-:W-:Y:S01]  /*5570*/  IMAD.HI.U32 R112, R104, R124, RZ ;  /* 0x0000007c68707227 */ /* 0x000fe200078e00ff */
[----:B------:R-:W-:-:S03]  /*5580*/  LOP3.LUT R106, R0, 0x2a, R107, 0xfe, !PT ;  /* 0x0000002a006a7812 */ /* 0x000fc600078efe6b */
[--C-:B------:R-:W-:Y:S01]  /*5590*/  @!P3 IMAD.IADD R118, R118, 0x1, -R105.reuse ;  /* 0x000000017676b824 */ /* 0x100fe200078e0a69 */
[----:B------:R-:W-:Y:S01]  /*55a0*/  IABS R128, R106 ;  /* 0x0000006a00807213 */ /* 0x000fe20000000000 */
[----:B------:R-:W-:Y:S02]  /*55b0*/  IMAD.MOV R112, RZ, RZ, -R112 ;  /* 0x000000ffff707224 */ /* 0x000fe400078e0a70 */
[--C-:B------:R-:W-:Y:S01]  /*55c0*/  @!P5 IMAD.IADD R122, R122, 0x1, -R105.reuse ;  /* 0x000000017a7ad824 */ /* 0x100fe200078e0a69 */
[C---:B------:R-:W-:Y:S01]  /*55d0*/  ISETP.GT.U32.AND P5, PT, R105.reuse, R118, PT ;  /* 0x000000766900720c */ /* 0x040fe20003fa4070 */
[----:B------:R-:W-:Y:S01]  /*55e0*/  IMAD R124, R105, R112, R124 ;  /* 0x00000070697c7224 */ /* 0x000fe200078e027c */
[----:B------:R-:W-:Y:S01]  /*55f0*/  ISETP.GE.AND P6, PT, R116, RZ, PT ;  /* 0x000000ff7400720c */ /* 0x000fe20003fc6270 */
[----:B------:R-:W-:Y:S01]  /*5600*/  @!P0 IMAD.IADD R114, R114, 0x1, -R105 ;  /* 0x0000000172728824 */ /* 0x000fe200078e0a69 */
[----:B------:R-:W-:Y:S02]  /*5610*/  LOP3.LUT R102, R0, 0x29, R107, 0xfe, !PT ;  /* 0x0000002900667812 */ /* 0x000fe400078efe6b */
[----:B------:R-:W-:Y:S01]  /*5620*/  ISETP.GE.AND P0, PT, R108, RZ, PT ;  /* 0x000000ff6c00720c */ /* 0x000fe20003f06270 */
[----:B------:R-:W-:Y:S01]  /*5630*/  IMAD.HI.U32 R108, R104, R128, RZ ;  /* 0x00000080686c7227 */ /* 0x000fe200078e00ff */
[----:B------:R-:W-:-:S02]  /*5640*/  IABS R126, R102 ;  /* 0x00000066007e7213 */ /* 0x000fc40000000000 */
[----:B------:R-:W-:Y:S01]  /*5650*/  ISETP.GT.U32.AND P3, PT, R105, R124, PT ;  /* 0x0000007c6900720c */ /* 0x000fe20003f64070 */
[----:B------:R-:W-:Y:S02]  /*5660*/  IMAD.MOV R108, RZ, RZ, -R108 ;  /* 0x000000ffff6c7224 */ /* 0x000fe400078e0a6c */
[----:B------:R-:W-:-:S04]  /*5670*/  IMAD.HI.U32 R112, R104, R126, RZ ;  /* 0x0000007e68707227 */ /* 0x000fc800078e00ff */
[----:B------:R-:W-:Y:S02]  /*5680*/  @!P5 IMAD.IADD R118, R118, 0x1, -R105 ;  /* 0x000000017676d824 */ /* 0x000fe400078e0a69 */
[C---:B------:R-:W-:Y:S02]  /*5690*/  IMAD R128, R105.reuse, R108, R128 ;  /* 0x0000006c69807224 */ /* 0x040fe400078e0280 */
[----:B------:R-:W-:Y:S01]  /*56a0*/  @!P6 IMAD.MOV R111, RZ, RZ, -R111 ;  /* 0x000000ffff6fe224 */ /* 0x000fe200078e0a6f */
[C---:B------:R-:W-:Y:S01]  /*56b0*/  ISETP.GT.U32.AND P6, PT, R105.reuse, R122, PT ;  /* 0x0000007a6900720c */ /* 0x040fe20003fc4070 */
[----:B------:R-:W-:Y:S02]  /*56c0*/  IMAD.MOV R112, RZ, RZ, -R112 ;  /* 0x000000ffff707224 */ /* 0x000fe400078e0a70 */
[----:B------:R-:W-:Y:S01]  /*56d0*/  @!P1 IMAD.MOV R118, RZ, RZ, -R118 ;  /* 0x000000ffff769224 */ /* 0x000fe200078e0a76 */
[C---:B------:R-:W-:Y:S01]  /*56e0*/  ISETP.GT.U32.AND P1, PT, R105.reuse, R128, PT ;  /* 0x000000806900720c */ /* 0x040fe20003f24070 */
[----:B------:R-:W-:-:S02]  /*56f0*/  IMAD R126, R105, R112, R126 ;  /* 0x00000070697e7224 */ /* 0x000fc400078e027e */
[----:B------:R-:W-:-:S03]  /*5700*/  @!P3 IMAD.IADD R124, R124, 0x1, -R105 ;  /* 0x000000017c7cb824 */ /* 0x000fc600078e0a69 */
[C---:B------:R-:W-:Y:S02]  /*5710*/  ISETP.GT.U32.AND P5, PT, R105.reuse, R126, PT ;  /* 0x0000007e6900720c */ /* 0x040fe40003fa4070 */
[----:B------:R-:W-:Y:S01]  /*5720*/  ISETP.GT.U32.AND P3, PT, R105, R124, PT ;  /* 0x0000007c6900720c */ /* 0x000fe20003f64070 */
[----:B------:R-:W-:Y:S01]  /*5730*/  @!P6 IMAD.IADD R122, R122, 0x1, -R105 ;  /* 0x000000017a7ae824 */ /* 0x000fe200078e0a69 */
[----:B------:R-:W-:Y:S02]  /*5740*/  ISETP.GE.AND P6, PT, R102, RZ, PT ;  /* 0x000000ff6600720c */ /* 0x000fe40003fc6270 */
[----:B------:R-:W-:Y:S01]  /*5750*/  LOP3.LUT R102, R0, 0x2c, R107, 0xfe, !PT ;  /* 0x0000002c00667812 */ /* 0x000fe200078efe6b */
[----:B------:R-:W-:Y:S02]  /*5760*/  @!P1 IMAD.IADD R128, R128, 0x1, -R105 ;  /* 0x0000000180809824 */ /* 0x000fe400078e0a69 */
[----:B------:R-:W-:Y:S01]  /*5770*/  @!P4 IMAD.MOV R114, RZ, RZ, -R114 ;  /* 0x000000ffff72c224 */ /* 0x000fe200078e0a72 */
[----:B------:R-:W-:Y:S01]  /*5780*/  ISETP.GE.AND P4, PT, R103, RZ, PT ;  /* 0x000000ff6700720c */ /* 0x000fe20003f86270 */
[----:B------:R-:W-:Y:S01]  /*5790*/  @!P0 IMAD.MOV R122, RZ, RZ, -R122 ;  /* 0x000000ffff7a8224 */ /* 0x000fe200078e0a7a */
[----:B------:R-:W-:-:S02]  /*57a0*/  LOP3.LUT R103, R0, 0x2b, R107, 0xfe, !PT ;  /* 0x0000002b00677812 */ /* 0x000fc400078efe6b */
[----:B------:R-:W-:Y:S02]  /*57b0*/  IABS R134, R102 ;  /* 0x0000006600867213 */ /* 0x000fe40000000000 */
[----:B------:R-:W-:Y:S01]  /*57c0*/  ISETP.GT.U32.AND P0, PT, R105, R128, PT ;  /* 0x000000806900720c */ /* 0x000fe20003f04070 */
[--C-:B------:R-:W-:Y:S01]  /*57d0*/  @!P3 IMAD.IADD R124, R124, 0x1, -R105.reuse ;  /* 0x000000017c7cb824 */ /* 0x100fe200078e0a69 */
[----:B------:R-:W-:Y:S01]  /*57e0*/  IABS R132, R103 ;  /* 0x0000006700847213 */ /* 0x000fe20000000000 */
[----:B------:R-:W-:Y:S01]  /*57f0*/  @!P5 IMAD.IADD R126, R126, 0x1, -R105 ;  /* 0x000000017e7ed824 */ /* 0x000fe200078e0a69 */
[----:B------:R-:W-:Y:S02]  /*5800*/  ISETP.GE.AND P3, PT, R106, RZ, PT ;  /* 0x000000ff6a00720c */ /* 0x000fe40003f66270 */
[----:B------:R-:W-:Y:S01]  /*5810*/  ISETP.GE.AND P5, PT, R103, RZ, PT ;  /* 0x000000ff6700720c */ /* 0x000fe20003fa6270 */
[----:B------:R-:W-:-:S04]  /*5820*/  IMAD.HI.U32 R103, R104, R134, RZ ;  /* 0x0000008668677227 */ /* 0x000fc800078e00ff */
[----:B------:R-:W-:Y:S02]  /*5830*/  IMAD.MOV R103, RZ, RZ, -R103 ;  /* 0x000000ffff677224 */ /* 0x000fe400078e0a67 */
[----:B------:R-:W-:-:S04]  /*5840*/  IMAD.HI.U32 R106, R104, R132, RZ ;  /* 0x00000084686a7227 */ /* 0x000fc800078e00ff */
[C---:B------:R-:W-:Y:S02]  /*5850*/  IMAD R134, R105.reuse, R103, R134 ;  /* 0x0000006769867224 */ /* 0x040fe400078e0286 */
[----:B------:R-:W-:Y:S01]  /*5860*/  @!P0 IMAD.IADD R128, R128, 0x1, -R105 ;  /* 0x0000000180808824 */ /* 0x000fe200078e0a69 */
[C---:B------:R-:W-:Y:S01]  /*5870*/  ISETP.GT.U32.AND P1, PT, R105.reuse, R126, PT ;  /* 0x0000007e6900720c */ /* 0x040fe20003f24070 */
[----:B------:R-:W-:Y:S02]  /*5880*/  IMAD.MOV R106, RZ, RZ, -R106 ;  /* 0x000000ffff6a7224 */ /* 0x000fe400078e0a6a */
[----:B------:R-:W-:Y:S01]  /*5890*/  @!P3 IMAD.MOV R128, RZ, RZ, -R128 ;  /* 0x000000ffff80b224 */ /* 0x000fe200078e0a80 */
[C---:B------:R-:W-:Y:S01]  /*58a0*/  ISETP.GT.U32.AND P3, PT, R105.reuse, R134, PT ;  /* 0x000000866900720c */ /* 0x040fe20003f64070 */
[----:B------:R-:W-:Y:S02]  /*58b0*/  IMAD R132, R105, R106, R132 ;  /* 0x0000006a69847224 */ /* 0x000fe400078e0284 */
[----:B------:R-:W-:Y:S01]  /*58c0*/  @!P4 IMAD.MOV R124, RZ, RZ, -R124 ;  /* 0x000000ffff7cc224 */ /* 0x000fe200078e0a7c */
[----:B------:R-:W-:-:S02]  /*58d0*/  ISETP.GE.AND P4, PT, R102, RZ, PT ;  /* 0x000000ff6600720c */ /* 0x000fc40003f86270 */
[----:B------:R-:W-:Y:S02]  /*58e0*/  ISETP.GT.U32.AND P0, PT, R105, R132, PT ;  /* 0x000000846900720c */ /* 0x000fe40003f04070 */
[----:B------:R-:W-:Y:S01]  /*58f0*/  LOP3.LUT R102, R0, 0x2d, R107, 0xfe, !PT ;  /* 0x0000002d00667812 */ /* 0x000fe200078efe6b */
[----:B------:R-:W-:-:S03]  /*5900*/  @!P1 IMAD.IADD R126, R126, 0x1, -R105 ;  /* 0x000000017e7e9824 */ /* 0x000fc600078e0a69 */
[----:B------:R-:W-:Y:S01]  /*5910*/  ISETP.GE.AND P1, PT, R102, RZ, PT ;  /* 0x000000ff6600720c */ /* 0x000fe20003f26270 */
[----:B------:R-:W-:Y:S01]  /*5920*/  @!P3 IMAD.IADD R134, R134, 0x1, -R105 ;  /* 0x000000018686b824 */ /* 0x000fe200078e0a69 */
[----:B------:R-:W-:Y:S02]  /*5930*/  IABS R136, R102 ;  /* 0x0000006600887213 */ /* 0x000fe40000000000 */
[----:B------:R-:W-:Y:S02]  /*5940*/  LOP3.LUT R102, R0, 0x2e, R107, 0xfe, !PT ;  /* 0x0000002e00667812 */ /* 0x000fe400078efe6b */
[----:B------:R-:W-:Y:S02]  /*5950*/  ISETP.GT.U32.AND P3, PT, R105, R134, PT ;  /* 0x000000866900720c */ /* 0x000fe40003f64070 */
[----:B------:R-:W-:Y:S01]  /*5960*/  IABS R141, R102 ;  /* 0x00000066008d7213 */ /* 0x000fe20000000000 */
[----:B------:R-:W-:Y:S01]  /*5970*/  @!P6 IMAD.MOV R126, RZ, RZ, -R126 ;  /* 0x000000ffff7ee224 */ /* 0x000fe200078e0a7e */
[----:B------:R-:W-:Y:S01]  /*5980*/  ISETP.GE.AND P6, PT, R102, RZ, PT ;  /* 0x000000ff6600720c */ /* 0x000fe20003fc6270 */
[----:B------:R-:W-:-:S02]  /*5990*/  @!P0 IMAD.IADD R132, R132, 0x1, -R105 ;  /* 0x0000000184848824 */ /* 0x000fc400078e0a69 */
[----:B------:R-:W-:-:S03]  /*59a0*/  IMAD.HI.U32 R102, R104, R141, RZ ;  /* 0x0000008d68667227 */ /* 0x000fc600078e00ff */
[----:B------:R-:W-:Y:S01]  /*59b0*/  ISETP.GT.U32.AND P0, PT, R105, R132, PT ;  /* 0x000000846900720c */ /* 0x000fe20003f04070 */
[----:B------:R-:W-:Y:S02]  /*59c0*/  IMAD.MOV R102, RZ, RZ, -R102 ;  /* 0x000000ffff667224 */ /* 0x000fe400078e0a66 */
[----:B------:R-:W-:-:S04]  /*59d0*/  IMAD.HI.U32 R103, R104, R136, RZ ;  /* 0x0000008868677227 */ /* 0x000fc800078e00ff */
[C---:B------:R-:W-:Y:S02]  /*59e0*/  IMAD R141, R105.reuse, R102, R141 ;  /* 0x00000066698d7224 */ /* 0x040fe400078e028d */
[----:B------:R-:W-:Y:S02]  /*59f0*/  @!P3 IMAD.IADD R134, R134, 0x1, -R105 ;  /* 0x000000018686b824 */ /* 0x000fe400078e0a69 */
[----:B------:R-:W-:Y:S02]  /*5a00*/  IMAD.MOV R103, RZ, RZ, -R103 ;  /* 0x000000ffff677224 */ /* 0x000fe400078e0a67 */
[----:B------:R-:W-:Y:S01]  /*5a10*/  @!P4 IMAD.MOV R134, RZ, RZ, -R134 ;  /* 0x000000ffff86c224 */ /* 0x000fe200078e0a86 */
[C---:B------:R-:W-:Y:S01]  /*5a20*/  ISETP.GT.U32.AND P4, PT, R105.reuse, R141, PT ;  /* 0x0000008d6900720c */ /* 0x040fe20003f84070 */
[----:B------:R-:W-:Y:S01]  /*5a30*/  IMAD R136, R105, R103, R136 ;  /* 0x0000006769887224 */ /* 0x000fe200078e0288 */
[----:B------:R-:W-:Y:S01]  /*5a40*/  LOP3.LUT R143, R0, 0x2f, R107, 0xfe, !PT ;  /* 0x0000002f008f7812 */ /* 0x000fe200078efe6b */
[----:B------:R-:W-:-:S03]  /*5a50*/  @!P0 IMAD.IADD R132, R132, 0x1, -R105 ;  /* 0x0000000184848824 */ /* 0x000fc600078e0a69 */
[----:B------:R-:W-:Y:S01]  /*5a60*/  ISETP.GE.AND P0, PT, R143, RZ, PT ;  /* 0x000000ff8f00720c */ /* 0x000fe20003f06270 */
[----:B------:R-:W-:Y:S01]  /*5a70*/  @!P5 IMAD.MOV R132, RZ, RZ, -R132 ;  /* 0x000000ffff84d224 */ /* 0x000fe200078e0a84 */
[----:B------:R-:W-:Y:S02]  /*5a80*/  ISETP.GT.U32.AND P5, PT, R105, R136, PT ;  /* 0x000000886900720c */ /* 0x000fe40003fa4070 */
[----:B------:R-:W-:Y:S02]  /*5a90*/  IABS R143, R143 ;  /* 0x0000008f008f7213 */ /* 0x000fe40000000000 */
[----:B------:R-:W-:Y:S01]  /*5aa0*/  LOP3.LUT R145, R0, 0x30, R107, 0xfe, !PT ;  /* 0x0000003000917812 */ /* 0x000fe200078efe6b */
[----:B------:R-:W-:Y:S02]  /*5ab0*/  @!P4 IMAD.IADD R141, R141, 0x1, -R105 ;  /* 0x000000018d8dc824 */ /* 0x000fe400078e0a69 */
[----:B------:R-:W-:Y:S01]  /*5ac0*/  IMAD.HI.U32 R102, R104, R143, RZ ;  /* 0x0000008f68667227 */ /* 0x000fe200078e00ff */
[----:B------:R-:W-:-:S02]  /*5ad0*/  ISETP.GE.AND P3, PT, R145, RZ, PT ;  /* 0x000000ff9100720c */ /* 0x000fc40003f66270 */
[----:B------:R-:W-:Y:S01]  /*5ae0*/  IABS R145, R145 ;  /* 0x0000009100917213 */ /* 0x000fe20000000000 */
[----:B------:R-:W-:Y:S01]  /*5af0*/  IMAD.MOV R102, RZ, RZ, -R102 ;  /* 0x000000ffff667224 */ /* 0x000fe200078e0a66 */
[C---:B------:R-:W-:Y:S01]  /*5b00*/  ISETP.GT.U32.AND P4, PT, R105.reuse, R141, PT ;  /* 0x0000008d6900720c */ /* 0x040fe20003f84070 */
[----:B------:R-:W-:Y:S02]  /*5b10*/  @!P5 IMAD.IADD R136, R136, 0x1, -R105 ;  /* 0x000000018888d824 */ /* 0x000fe400078e0a69 */
[C---:B------:R-:W-:Y:S02]  /*5b20*/  IMAD R143, R105.reuse, R102, R143 ;  /* 0x00000066698f7224 */ /* 0x040fe400078e028f */
[----:B------:R-:W-:Y:S01]  /*5b30*/  IMAD.HI.U32 R102, R104, R145, RZ ;  /* 0x0000009168667227 */ /* 0x000fe200078e00ff */
[----:B------:R-:W-:-:S03]  /*5b40*/  ISETP.GT.U32.AND P5, PT, R105, R136, PT ;  /* 0x000000886900720c */ /* 0x000fc60003fa4070 */
[----:B------:R-:W-:-:S04]  /*5b50*/  IMAD.MOV R102, RZ, RZ, -R102 ;  /* 0x000000ffff667224 */ /* 0x000fc800078e0a66 */
[----:B------:R-:W-:Y:S02]  /*5b60*/  IMAD R145, R105, R102, R145 ;  /* 0x0000006669917224 */ /* 0x000fe400078e0291 */
[----:B------:R-:W-:-:S04]  /*5b70*/  @!P4 IMAD.IADD R141, R141, 0x1, -R105 ;  /* 0x000000018d8dc824 */ /* 0x000fc800078e0a69 */
[----:B------:R-:W-:Y:S01]  /*5b80*/  @!P6 IMAD.MOV R141, RZ, RZ, -R141 ;  /* 0x000000ffff8de224 */ /* 0x000fe200078e0a8d */
[----:B------:R-:W-:Y:S01]  /*5b90*/  ISETP.GT.U32.AND P6, PT, R105, R145, PT ;  /* 0x000000916900720c */ /* 0x000fe20003fc4070 */
[----:B------:R-:W-:Y:S01]  /*5ba0*/  @!P5 IMAD.IADD R136, R136, 0x1, -R105 ;  /* 0x000000018888d824 */ /* 0x000fe200078e0a69 */
[----:B------:R-:W-:-:S03]  /*5bb0*/  LOP3.LUT R150, R0, 0x31, R107, 0xfe, !PT ;  /* 0x0000003100967812 */ /* 0x000fc600078efe6b */
[----:B------:R-:W-:Y:S01]  /*5bc0*/  @!P1 IMAD.MOV R136, RZ, RZ, -R136 ;  /* 0x000000ffff889224 */ /* 0x000fe200078e0a88 */
[----:B------:R-:W-:Y:S02]  /*5bd0*/  ISETP.GE.AND P5, PT, R150, RZ, PT ;  /* 0x000000ff9600720c */ /* 0x000fe40003fa6270 */
        /* <DEDUP_REMOVED lines=8> */
[----:B------:R-:W-:Y:S01]  /*5c60*/  ISETP.GT.U32.AND P6, PT, R105, R145, PT ;  /* 0x000000916900720c */ /* 0x000fe20003fc4070 */
[----:B------:R-:W-:Y:S02]  /*5c70*/  @!P1 IMAD.IADD R143, R143, 0x1, -R105 ;  /* 0x000000018f8f9824 */ /* 0x000fe400078e0a69 */
[C---:B------:R-:W-:Y:S02]  /*5c80*/  IMAD R150, R105.reuse, R102, R150 ;  /* 0x0000006669967224 */ /* 0x040fe400078e0296 */
[----:B------:R-:W-:Y:S01]  /*5c90*/  IMAD.HI.U32 R102, R104, R152, RZ ;  /* 0x0000009868667227 */ /* 0x000fe200078e00ff */
[----:B------:R-:W-:-:S03]  /*5ca0*/  ISETP.GT.U32.AND P1, PT, R105, R143, PT ;  /* 0x0000008f6900720c */ /* 0x000fc60003f24070 */
[----:B------:R-:W-:-:S04]  /*5cb0*/  IMAD.MOV R102, RZ, RZ, -R102 ;  /* 0x000000ffff667224 */ /* 0x000fc800078e0a66 */
[----:B------:R-:W-:Y:S02]  /*5cc0*/  IMAD R152, R105, R102, R152 ;  /* 0x0000006669987224 */ /* 0x000fe400078e0298 */
[----:B------:R-:W-:Y:S01]  /*5cd0*/  @!P6 IMAD.IADD R145, R145, 0x1, -R105 ;  /* 0x000000019191e824 */ /* 0x000fe200078e0a69 */
[----:B------:R-:W-:-:S03]  /*5ce0*/  LOP3.LUT R154, R0, 0x33, R107, 0xfe, !PT ;  /* 0x00000033009a7812 */ /* 0x000fc600078efe6b */
[----:B------:R-:W-:Y:S01]  /*5cf0*/  @!P3 IMAD.MOV R145, RZ, RZ, -R145 ;  /* 0x000000ffff91b224 */ /* 0x000fe200078e0a91 */
[----:B------:R-:W-:Y:S01]  /*5d00*/  ISETP.GT.U32.AND P3, PT, R105, R152, PT ;  /* 0x000000986900720c */ /* 0x000fe20003f64070 */
[----:B------:R-:W-:Y:S01]  /*5d10*/  @!P1 IMAD.IADD R143, R143, 0x1, -R105 ;  /* 0x000000018f8f9824 */ /* 0x000fe200078e0a69 */
[----:B------:R-:W-:Y:S02]  /*5d20*/  ISETP.GE.AND P1, PT, R154, RZ, PT ;  /* 0x000000ff9a00720c */ /* 0x000fe40003f26270 */
[----:B------:R-:W-:Y:S02]  /*5d30*/  IABS R154, R154 ;  /* 0x0000009a009a7213 */ /* 0x000fe40000000000 */
[----:B------:R-:W-:-:S04]  /*5d40*/  LOP3.LUT R102, R0, 0x34, R107, 0xfe, !PT ;  /* 0x0000003400667812 */ /* 0x000fc800078efe6b */
[----:B------:R-:W-:Y:S02]  /*5d50*/  ISETP.GE.AND P6, PT, R102, RZ, PT ;  /* 0x000000ff6600720c */ /* 0x000fe40003fc6270 */
[----:B------:R-:W-:Y:S01]  /*5d60*/  IABS R160, R102 ;  /* 0x0000006600a07213 */ /* 0x000fe20000000000 */
[----:B------:R-:W-:-:S04]  /*5d70*/  IMAD.HI.U32 R102, R104, R154, RZ ;  /* 0x0000009a68667227 */ /* 0x000fc800078e00ff */
[----:B------:R-:W-:Y:S02]  /*5d80*/  @!P3 IMAD.IADD R152, R152, 0x1, -R105 ;  /* 0x000000019898b824 */ /* 0x000fe400078e0a69 */
[----:B------:R-:W-:-:S03]  /*5d90*/  IMAD.MOV R102, RZ, RZ, -R102 ;  /* 0x000000ffff667224 */ /* 0x000fc600078e0a66 */
[C---:B------:R-:W-:Y:S01]  /*5da0*/  ISETP.GT.U32.AND P3, PT, R105.reuse, R152, PT ;  /* 0x000000986900720c */ /* 0x040fe20003f64070 */
[----:B------:R-:W-:Y:S02]  /*5db0*/  IMAD R154, R105, R102, R154 ;  /* 0x00000066699a7224 */ /* 0x000fe400078e029a */
[----:B------:R-:W-:-:S04]  /*5dc0*/  IMAD.HI.U32 R102, R104, R160, RZ ;  /* 0x000000a068667227 */ /* 0x000fc800078e00ff */
[----:B------:R-:W-:Y:S02]  /*5dd0*/  IMAD.MOV R102, RZ, RZ, -R102 ;  /* 0x000000ffff667224 */ /* 0x000fe400078e0a66 */
[----:B------:R-:W-:Y:S01]  /*5de0*/  @!P0 IMAD.MOV R143, RZ, RZ, -R143 ;  /* 0x000000ffff8f8224 */ /* 0x000fe200078e0a8f */
[C---:B------:R-:W-:Y:S01]  /*5df0*/  ISETP.GT.U32.AND P0, PT, R105.reuse, R150, PT ;  /* 0x000000966900720c */ /* 0x040fe20003f04070 */
[----:B------:R-:W-:Y:S02]  /*5e00*/  IMAD R160, R105, R102, R160 ;  /* 0x0000006669a07224 */ /* 0x000fe400078e02a0 */
[----:B------:R-:W-:-:S03]  /*5e10*/  @!P3 IMAD.IADD R152, R152, 0x1, -R105 ;  /* 0x000000019898b824 */ /* 0x000fc600078e0a69 */
[----:B------:R-:W-:Y:S02]  /*5e20*/  ISETP.GT.U32.AND P3, PT, R105, R160, PT ;  /* 0x000000a06900720c */ /* 0x000fe40003f64070 */
[----:B------:R-:W-:-:S05]  /*5e30*/  LOP3.LUT R102, R0, 0x35, R107, 0xfe, !PT ;  /* 0x0000003500667812 */ /* 0x000fca00078efe6b */
[----:B------:R-:W-:Y:S01]  /*5e40*/  @!P0 IMAD.IADD R150, R150, 0x1, -R105 ;  /* 0x0000000196968824 */ /* 0x000fe200078e0a69 */
[----:B------:R-:W-:-:S04]  /*5e50*/  IABS R162, R102 ;  /* 0x0000006600a27213 */ /* 0x000fc80000000000 */
[C---:B------:R-:W-:Y:S01]  /*5e60*/  ISETP.GT.U32.AND P0, PT, R105.reuse, R150, PT ;  /* 0x000000966900720c */ /* 0x040fe20003f04070 */
[----:B------:R-:W-:Y:S02]  /*5e70*/  @!P3 IMAD.IADD R160, R160, 0x1, -R105 ;  /* 0x00000001a0a0b824 */ /* 0x000fe400078e0a69 */
[----:B------:R-:W-:Y:S02]  /*5e80*/  @!P4 IMAD.MOV R152, RZ, RZ, -R152 ;  /* 0x000000ffff98c224 */ /* 0x000fe400078e0a98 */
[----:B------:R-:W-:Y:S01]  /*5e90*/  IMAD.HI.U32 R103, R104, R162, RZ ;  /* 0x000000a268677227 */ /* 0x000fe200078e00ff */
[----:B------:R-:W-:-:S03]  /*5ea0*/  ISETP.GT.U32.AND P4, PT, R105, R160, PT ;  /* 0x000000a06900720c */ /* 0x000fc60003f84070 */
[----:B------:R-:W-:-:S04]  /*5eb0*/  IMAD.MOV R103, RZ, RZ, -R103 ;  /* 0x000000ffff677224 */ /* 0x000fc800078e0a67 */
[----:B------:R-:W-:Y:S01]  /*5ec0*/  @!P0 IMAD.IADD R150, R150, 0x1, -R105 ;  /* 0x0000000196968824 */ /* 0x000fe200078e0a69 */
[C---:B------:R-:W-:Y:S01]  /*5ed0*/  ISETP.GT.U32.AND P0, PT, R105.reuse, R154, PT ;  /* 0x0000009a6900720c */ /* 0x040fe20003f04070 */
[----:B------:R-:W-:-:S04]  /*5ee0*/  IMAD R162, R105, R103, R162 ;  /* 0x0000006769a27224 */ /* 0x000fc800078e02a2 */
[----:B------:R-:W-:Y:S01]  /*5ef0*/  @!P4 IMAD.IADD R160, R160, 0x1, -R105 ;  /* 0x00000001a0a0c824 */ /* 0x000fe200078e0a69 */
[----:B------:R-:W-:Y:S01]  /*5f00*/  ISETP.GT.U32.AND P4, PT, R105, R162, PT ;  /* 0x000000a26900720c */ /* 0x000fe20003f84070 */
[----:B------:R-:W-:Y:S01]  /*5f10*/  @!P5 IMAD.MOV R150, RZ, RZ, -R150 ;  /* 0x000000ffff96d224 */ /* 0x000fe200078e0a96 */
[----:B------:R-:W-:Y:S02]  /*5f20*/  ISETP.GE.AND P5, PT, R102, RZ, PT ;  /* 0x000000ff6600720c */ /* 0x000fe40003fa6270 */
[----:B------:R-:W-:-:S03]  /*5f30*/  LOP3.LUT R102, R0, 0x36, R107, 0xfe, !PT ;  /* 0x0000003600667812 */ /* 0x000fc600078efe6b */
[----:B------:R-:W-:Y:S01]  /*5f40*/  @!P0 IMAD.IADD R154, R154, 0x1, -R105 ;  /* 0x000000019a9a8824 */ /* 0x000fe200078e0a69 */
[----:B------:R-:W-:Y:S02]  /*5f50*/  ISETP.GE.AND P0, PT, R102, RZ, PT ;  /* 0x000000ff6600720c */ /* 0x000fe40003f06270 */
[----:B------:R-:W-:Y:S02]  /*5f60*/  IABS R157, R102 ;  /* 0x00000066009d7213 */ /* 0x000fe40000000000 */
[----:B------:R-:W-:Y:S01]  /*5f70*/  LOP3.LUT R102, R0, 0x37, R107, 0xfe, !PT ;  /* 0x0000003700667812 */ /* 0x000fe200078efe6b */
[----:B------:R-:W-:-:S03]  /*5f80*/  @!P4 IMAD.IADD R162, R162, 0x1, -R105 ;  /* 0x00000001a2a2c824 */ /* 0x000fc600078e0a69 */
[----:B------:R-:W-:Y:S02]  /*5f90*/  IABS R164, R102 ;  /* 0x0000006600a47213 */ /* 0x000fe40000000000 */
[----:B------:R-:W-:-:S03]  /*5fa0*/  ISETP.GT.U32.AND P4, PT, R105, R162, PT ;  /* 0x000000a26900720c */ /* 0x000fc60003f84070 */
[----:B------:R-:W-:-:S04]  /*5fb0*/  IMAD.HI.U32 R106, R104, R164, RZ ;  /* 0x000000a4686a7227 */ /* 0x000fc800078e00ff */
[----:B------:R-:W-:Y:S01]  /*5fc0*/  IMAD.MOV R106, RZ, RZ, -R106 ;  /* 0x000000ffff6a7224 */ /* 0x000fe200078e0a6a */
[----:B------:R-:W-:-:S03]  /*5fd0*/  ISETP.GT.U32.AND P3, PT, R105, R154, PT ;  /* 0x0000009a6900720c */ /* 0x000fc60003f64070 */
[C---:B------:R-:W-:Y:S02]  /*5fe0*/  IMAD R164, R105.reuse, R106, R164 ;  /* 0x0000006a69a47224 */ /* 0x040fe400078e02a4 */
[----:B------:R-:W-:Y:S02]  /*5ff0*/  @!P4 IMAD.IADD R162, R162, 0x1, -R105 ;  /* 0x00000001a2a2c824 */ /* 0x000fe400078e0a69 */
[----:B------:R-:W-:Y:S01]  /*6000*/  IMAD.HI.U32 R103, R104, R157, RZ ;  /* 0x0000009d68677227 */ /* 0x000fe200078e00ff */
[----:B------:R-:W-:-:S03]  /*6010*/  ISETP.GT.U32.AND P4, PT, R105, R164, PT ;  /* 0x000000a46900720c */ /* 0x000fc60003f84070 */
[----:B------:R-:W-:Y:S02]  /*6020*/  IMAD.MOV R103, RZ, RZ, -R103 ;  /* 0x000000ffff677224 */ /* 0x000fe400078e0a67 */
[----:B------:R-:W-:Y:S01]  /*6030*/  @!P3 IMAD.IADD R154, R154, 0x1, -R105 ;  /* 0x000000019a9ab824 */ /* 0x000fe200078e0a69 */
[----:B------:R-:W-:Y:S01]  /*6040*/  ISETP.GE.AND P3, PT, R102, RZ, PT ;  /* 0x000000ff6600720c */ /* 0x000fe20003f66270 */
[C---:B------:R-:W-:Y:S01]  /*6050*/  IMAD R157, R105.reuse, R103, R157 ;  /* 0x00000067699d7224 */ /* 0x040fe200078e029d */
[C-C-:B------:R-:W-:Y:S02]  /*6060*/  LOP3.LUT R102, R0.reuse, 0x38, R107.reuse, 0xfe, !PT ;  /* 0x0000003800667812 */ /* 0x140fe400078efe6b */
[----:B------:R-:W-:Y:S02]  /*6070*/  LOP3.LUT R103, R0, 0x39, R107, 0xfe, !PT ;  /* 0x0000003900677812 */ /* 0x000fe400078efe6b */
[----:B------:R-:W-:Y:S01]  /*6080*/  IABS R112, R102 ;  /* 0x0000006600707213 */ /* 0x000fe20000000000 */
[----:B------:R-:W-:Y:S01]  /*6090*/  @!P4 IMAD.IADD R164, R164, 0x1, -R105 ;  /* 0x00000001a4a4c824 */ /* 0x000fe200078e0a69 */
[----:B------:R-:W-:Y:S01]  /*60a0*/  IABS R116, R103 ;  /* 0x0000006700747213 */ /* 0x000fe20000000000 */
[----:B------:R-:W-:Y:S01]  /*60b0*/  @!P1 IMAD.MOV R154, RZ, RZ, -R154 ;  /* 0x000000ffff9a9224 */ /* 0x000fe200078e0a9a */
[----:B------:R-:W-:Y:S01]  /*60c0*/  ISETP.GE.AND P1, PT, R102, RZ, PT ;  /* 0x000000ff6600720c */ /* 0x000fe20003f26270 */
[----:B------:R-:W-:Y:S01]  /*60d0*/  @!P6 IMAD.MOV R160, RZ, RZ, -R160 ;  /* 0x000000ffffa0e224 */ /* 0x000fe200078e0aa0 */
[C---:B------:R-:W-:Y:S01]  /*60e0*/  ISETP.GT.U32.AND P4, PT, R105.reuse, R164, PT ;  /* 0x000000a46900720c */ /* 0x040fe20003f84070 */
[----:B------:R-:W-:Y:S01]  /*60f0*/  IMAD.HI.U32 R102, R104, R112, RZ ;  /* 0x0000007068667227 */ /* 0x000fe200078e00ff */
[----:B------:R-:W-:-:S03]  /*6100*/  ISETP.GT.U32.AND P6, PT, R105, R157, PT ;  /* 0x0000009d6900720c */ /* 0x000fc60003fc4070 */
[----:B------:R-:W-:-:S04]  /*6110*/  IMAD.HI.U32 R106, R104, R116, RZ ;  /* 0x00000074686a7227 */ /* 0x000fc800078e00ff */
[----:B------:R-:W-:Y:S01]  /*6120*/  IMAD.MOV R108, RZ, RZ, -R102 ;  /* 0x000000ffff6c7224 */ /* 0x000fe200078e0a66 */
[----:B------:R-:W-:Y:S01]  /*6130*/  LOP3.LUT R102, R0, 0x3a, R107, 0xfe, !PT ;  /* 0x0000003a00667812 */ /* 0x000fe200078efe6b */
[----:B------:R-:W-:-:S03]  /*6140*/  IMAD.MOV R106, RZ, RZ, -R106 ;  /* 0x000000ffff6a7224 */ /* 0x000fc600078e0a6a */
[----:B------:R-:W-:Y:S01]  /*6150*/  IABS R120, R102 ;  /* 0x0000006600787213 */ /* 0x000fe20000000000 */
[----:B------:R-:W-:Y:S02]  /*6160*/  IMAD R116, R105, R106, R116 ;  /* 0x0000006a69747224 */ /* 0x000fe400078e0274 */
[--C-:B------:R-:W-:Y:S02]  /*6170*/  @!P4 IMAD.IADD R164, R164, 0x1, -R105.reuse ;  /* 0x00000001a4a4c824 */ /* 0x100fe400078e0a69 */
[----:B------:R-:W-:Y:S01]  /*6180*/  @!P6 IMAD.IADD R157, R157, 0x1, -R105 ;  /* 0x000000019d9de824 */ /* 0x000fe200078e0a69 */
[----:B------:R-:W-:Y:S01]  /*6190*/  ISETP.GT.U32.AND P4, PT, R105, R116, PT ;  /* 0x000000746900720c */ /* 0x000fe20003f84070 */
[----:B------:R-:W-:-:S03]  /*61a0*/  IMAD.HI.U32 R106, R104, R120, RZ ;  /* 0x00000078686a7227 */ /* 0x000fc600078e00ff */
[----:B------:R-:W-:Y:S01]  /*61b0*/  ISETP.GT.U32.AND P6, PT, R105, R157, PT ;  /* 0x0000009d6900720c */ /* 0x000fe20003fc4070 */
[----:B------:R-:W-:-:S04]  /*61c0*/  IMAD.MOV R106, RZ, RZ, -R106 ;  /* 0x000000ffff6a7224 */ /* 0x000fc800078e0a6a */
[C---:B------:R-:W-:Y:S02]  /*61d0*/  IMAD R120, R105.reuse, R106, R120 ;  /* 0x0000006a69787224 */ /* 0x040fe400078e0278 */
[C---:B------:R-:W-:Y:S02]  /*61e0*/  IMAD R112, R105.reuse, R108, R112 ;  /* 0x0000006c69707224 */ /* 0x040fe400078e0270 */
[----:B------:R-:W-:Y:S01]  /*61f0*/  @!P4 IMAD.IADD R116, R116, 0x1, -R105 ;  /* 0x000000017474c824 */ /* 0x000fe200078e0a69 */
[----:B------:R-:W-:-:S03]  /*6200*/  ISETP.GT.U32.AND P4, PT, R105, R120, PT ;  /* 0x000000786900720c */ /* 0x000fc60003f84070 */
[----:B------:R-:W-:Y:S01]  /*6210*/  @!P6 IMAD.IADD R157, R157, 0x1, -R105 ;  /* 0x000000019d9de824 */ /* 0x000fe200078e0a69 */
[----:B------:R-:W-:Y:S02]  /*6220*/  ISETP.GT.U32.AND P6, PT, R105, R112, PT ;  /* 0x000000706900720c */ /* 0x000fe40003fc4070 */
[----:B------:R-:W-:Y:S01]  /*6230*/  LOP3.LUT R192, R0, 0x3b, R107, 0xfe, !PT ;  /* 0x0000003b00c07812 */ /* 0x000fe200078efe6b */
[----:B------:R-:W-:-:S03]  /*6240*/  @!P5 IMAD.MOV R162, RZ, RZ, -R162 ;  /* 0x000000ffffa2d224 */ /* 0x000fc600078e0aa2 */
[----:B------:R-:W-:-:S03]  /*6250*/  IABS R108, R192 ;  /* 0x000000c0006c7213 */ /* 0x000fc60000000000 */
[----:B------:R-:W-:Y:S02]  /*6260*/  @!P4 IMAD.IADD R120, R120, 0x1, -R105 ;  /* 0x000000017878c824 */ /* 0x000fe400078e0a69 */
[----:B------:R-:W-:-:S03]  /*6270*/  IMAD.HI.U32 R106, R104, R108, RZ ;  /* 0x0000006c686a7227 */ /* 0x000fc600078e00ff */
[----:B------:R-:W-:Y:S01]  /*6280*/  ISETP.GT.U32.AND P5, PT, R105, R120, PT ;  /* 0x000000786900720c */ /* 0x000fe20003fa4070 */
[----:B------:R-:W-:Y:S01]  /*6290*/  @!P6 IMAD.IADD R112, R112, 0x1, -R105 ;  /* 0x000000017070e824 */ /* 0x000fe200078e0a69 */
[----:B------:R-:W-:Y:S01]  /*62a0*/  LOP3.LUT R187, R0, 0x3c, R107, 0xfe, !PT ;  /* 0x0000003c00bb7812 */ /* 0x000fe200078efe6b */
[----:B------:R-:W-:-:S03]  /*62b0*/  IMAD.MOV R106, RZ, RZ, -R106 ;  /* 0x000000ffff6a7224 */ /* 0x000fc600078e0a6a */
[C---:B------:R-:W-:Y:S01]  /*62c0*/  ISETP.GT.U32.AND P6, PT, R105.reuse, R112, PT ;  /* 0x000000706900720c */ /* 0x040fe20003fc4070 */
[----:B------:R-:W-:Y:S01]  /*62d0*/  IMAD R108, R105, R106, R108 ;  /* 0x0000006a696c7224 */ /* 0x000fe200078e026c */
[----:B------:R-:W-:Y:S01]  /*62e0*/  IABS R106, R187 ;  /* 0x000000bb006a7213 */ /* 0x000fe20000000000 */
[----:B------:R-:W0:Y:S01]  /*62f0*/  S2R R23, SR_TID.X ;  /* 0x0000000000177919 */ /* 0x000e220000002100 */
[----:B------:R-:W-:-:S03]  /*6300*/  LOP3.LUT R186, R0, 0x3d, R107, 0xfe, !PT ;  /* 0x0000003d00ba7812 */ /* 0x000fc600078efe6b */
[----:B------:R-:W-:Y:S01]  /*6310*/  @!P5 IMAD.IADD R120, R120, 0x1, -R105 ;  /* 0x000000017878d824 */ /* 0x000fe200078e0a69 */
[C---:B------:R-:W-:Y:S01]  /*6320*/  ISETP.GT.U32.AND P5, PT, R105.reuse, R108, PT ;  /* 0x0000006c6900720c */ /* 0x040fe20003fa4070 */
[----:B------:R-:W-:Y:S01]  /*6330*/  IMAD.HI.U32 R175, R104, R106, RZ ;  /* 0x0000006a68af7227 */ /* 0x000fe200078e00ff */
[----:B------:R-:W-:-:S03]  /*6340*/  ISETP.GT.U32.AND P4, PT, R105, R116, PT ;  /* 0x000000746900720c */ /* 0x000fc60003f84070 */
[----:B------:R-:W-:Y:S01]  /*6350*/  @!P6 IMAD.IADD R112, R112, 0x1, -R105 ;  /* 0x000000017070e824 */ /* 0x000fe200078e0a69 */
[----:B------:R-:W-:Y:S01]  /*6360*/  ISETP.GE.AND P6, PT, R103, RZ, PT ;  /* 0x000000ff6700720c */ /* 0x000fe20003fc6270 */
[----:B------:R-:W-:Y:S01]  /*6370*/  IMAD.MOV R175, RZ, RZ, -R175 ;  /* 0x000000ffffaf7224 */ /* 0x000fe200078e0aaf */
[----:B------:R-:W-:-:S03]  /*6380*/  IABS R103, R186 ;  /* 0x000000ba00677213 */ /* 0x000fc60000000000 */
[----:B------:R-:W-:Y:S02]  /*6390*/  IMAD R106, R105, R175, R106 ;  /* 0x000000af696a7224 */ /* 0x000fe400078e026a */
[----:B------:R-:W-:-:S04]  /*63a0*/  IMAD.HI.U32 R181, R104, R103, RZ ;  /* 0x0000006768b57227 */ /* 0x000fc800078e00ff */
[----:B------:R-:W-:Y:S01]  /*63b0*/  @!P5 IMAD.IADD R108, R108, 0x1, -R105 ;  /* 0x000000016c6cd824 */ /* 0x000fe200078e0a69 */
[C---:B------:R-:W-:Y:S01]  /*63c0*/  ISETP.GT.U32.AND P5, PT, R105.reuse, R106, PT ;  /* 0x0000006a6900720c */ /* 0x040fe20003fa4070 */
[----:B------:R-:W-:Y:S02]  /*63d0*/  IMAD.MOV R181, RZ, RZ, -R181 ;  /* 0x000000ffffb57224 */ /* 0x000fe400078e0ab5 */
[----:B------:R-:W-:Y:S01]  /*63e0*/  @!P4 IMAD.IADD R116, R116, 0x1, -R105 ;  /* 0x000000017474c824 */ /* 0x000fe200078e0a69 */
[----:B------:R-:W-:Y:S01]  /*63f0*/  ISETP.GE.AND P4, PT, R102, RZ, PT ;  /* 0x000000ff6600720c */ /* 0x000fe20003f86270 */
[----:B------:R-:W-:Y:S01]  /*6400*/  IMAD R103, R105, R181, R103 ;  /* 0x000000b569677224 */ /* 0x000fe200078e0267 */
[----:B------:R-:W-:Y:S01]  /*6410*/  LOP3.LUT R181, R0, 0x3e, R107, 0xfe, !PT ;  /* 0x0000003e00b57812 */ /* 0x000fe200078efe6b */
[----:B------:R-:W-:-:S04]  /*6420*/  @!UP2 UIADD3 UR4, UPT, UPT, -UR5, 0x100000, URZ ;  /* 0x001000000504a890 */ /* 0x000fc8000fffe1ff */
[----:B------:R-:W-:Y:S02]  /*6430*/  @!UP2 USHF.L.U32 UR5, UR4, 0xb, URZ ;  /* 0x0000000b0405a899 */ /* 0x000fe400080006ff */
[----:B------:R-:W-:Y:S01]  /*6440*/  @!UP2 USHF.L.U32 UR4, UR4, 0x1, URZ ;  /* 0x000000010404a899 */ /* 0x000fe200080006ff */
[----:B------:R-:W-:Y:S01]  /*6450*/  IABS R102, R181 ;  /* 0x000000b500667213 */ /* 0x000fe20000000000 */
[----:B------:R-:W-:Y:S01]  /*6460*/  @!P5 IMAD.IADD R106, R106, 0x1, -R105 ;  /* 0x000000016a6ad824 */ /* 0x000fe200078e0a69 */
[----:B------:R-:W-:-:S03]  /*6470*/  ISETP.GT.U32.AND P5, PT, R105, R103, PT ;  /* 0x000000676900720c */ /* 0x000fc60003fa4070 */
[----:B------:R-:W-:Y:S01]  /*6480*/  IMAD.HI.U32 R175, R104, R102, RZ ;  /* 0x0000006668af7227 */ /* 0x000fe200078e00ff */
[----:B------:R-:W-:-:S03]  /*6490*/  VOTEU.ALL UP3, P2 ;  /* 0x0000000000ff7886 */ /* 0x000fc60001060000 */
[----:B------:R-:W-:Y:S01]  /*64a0*/  @!P4 IMAD.MOV R120, RZ, RZ, -R120 ;  /* 0x000000ffff78c224 */ /* 0x000fe200078e0a78 */
[----:B------:R-:W-:Y:S01]  /*64b0*/  ISETP.GE.AND P4, PT, R192, RZ, PT ;  /* 0x000000ffc000720c */ /* 0x000fe20003f86270 */
[----:B------:R-:W-:Y:S01]  /*64c0*/  IMAD.MOV R175, RZ, RZ, -R175 ;  /* 0x000000ffffaf7224 */ /* 0x000fe200078e0aaf */
[----:B0-----:R-:W-:Y:S01]  /*64d0*/  LOP3.LUT R192, R23, 0x7f, RZ, 0xc0, !PT ;  /* 0x0000007f17c07812 */ /* 0x001fe200078ec0ff */
[----:B------:R0:W1:Y:S01]  /*64e0*/  @!UP3 SYNCS.EXCH.64 URZ, [UR9+0x8008], UR4 ;  /* 0x0080080409ffb5b2 */ /* 0x0000620008000100 */
[----:B------:R-:W-:Y:S01]  /*64f0*/  LOP3.LUT R107, R0, 0x3f, R107, 0xfe, !PT ;  /* 0x0000003f006b7812 */ /* 0x000fe200078efe6b */
[----:B------:R-:W-:Y:S02]  /*6500*/  IMAD R102, R105, R175, R102 ;  /* 0x000000af69667224 */ /* 0x000fe400078e0266 */
[----:B------:R-:W-:Y:S01]  /*6510*/  STS.U8 [R192+UR9], R14 ;  /* 0x0000000ec0007988 */ /* 0x000fe20008000009 */
[----:B------:R-:W-:-:S03]  /*6520*/  IABS R175, R107 ;  /* 0x0000006b00af7213 */ /* 0x000fc60000000000 */
[----:B------:R-:W-:Y:S01]  /*6530*/  STS.U8 [R192+UR9+0x200], R21 ;  /* 0x00020015c0007988 */ /* 0x000fe20008000009 */
[----:B------:R-:W-:-:S03]  /*6540*/  @!P5 IMAD.IADD R103, R103, 0x1, -R105 ;  /* 0x000000016767d824 */ /* 0x000fc600078e0a69 */
[----:B------:R-:W-:Y:S01]  /*6550*/  STS.U8 [R192+UR9+0x400], R12 ;  /* 0x0004000cc0007988 */ /* 0x000fe20008000009 */
[----:B------:R-:W-:Y:S01]  /*6560*/  ISETP.GT.U32.AND P5, PT, R105, R102, PT ;  /* 0x000000666900720c */ /* 0x000fe20003fa4070 */
[----:B------:R-:W-:Y:S01]  /*6570*/  @!P0 IMAD.MOV R157, RZ, RZ, -R157 ;  /* 0x000000ffff9d8224 */ /* 0x000fe200078e0a9d */
[----:B0-----:R-:W0:Y:S01]  /*6580*/  LDCU UR4, c[0x0][0x3b0] ;  /* 0x00007600ff0477ac */ /* 0x001e220008000800 */
[----:B------:R-:W-:Y:S01]  /*6590*/  STS.U8 [R192+UR9+0x600], R19 ;  /* 0x00060013c0007988 */ /* 0x000fe20008000009 */
[----:B------:R-:W-:-:S03]  /*65a0*/  IMAD.HI.U32 R104, R104, R175, RZ ;  /* 0x000000af68687227 */ /* 0x000fc600078e00ff */
[----:B------:R-:W-:Y:S04]  /*65b0*/  STS.U8 [R192+UR9+0x800], R17 ;  /* 0x00080011c0007988 */ /* 0x000fe80008000009 */
[----:B------:R-:W-:Y:S04]  /*65c0*/  STS.U8 [R192+UR9+0xa00], R15 ;  /* 0x000a000fc0007988 */ /* 0x000fe80008000009 */
[----:B------:R-:W-:Y:S01]  /*65d0*/  STS.U8 [R192+UR9+0xc00], R13 ;  /* 0x000c000dc0007988 */ /* 0x000fe20008000009 */
[----:B------:R-:W-:-:S03]  /*65e0*/  IMAD.MOV R104, RZ, RZ, -R104 ;  /* 0x000000ffff687224 */ /* 0x000fc600078e0a68 */
[----:B------:R-:W-:Y:S04]  /*65f0*/  STS.U8 [R192+UR9+0xe00], R11 ;  /* 0x000e000bc0007988 */ /* 0x000fe80008000009 */
[----:B------:R-:W-:Y:S04]  /*6600*/  STS.U8 [R192+UR9+0x1000], R10 ;  /* 0x0010000ac0007988 */ /* 0x000fe80008000009 */
[----:B------:R-:W-:Y:S04]  /*6610*/  STS.U8 [R192+UR9+0x1200], R9 ;  /* 0x00120009c0007988 */ /* 0x000fe80008000009 */
[----:B------:R-:W-:Y:S01]  /*6620*/  STS.U8 [R192+UR9+0x1400], R8 ;  /* 0x00140008c0007988 */ /* 0x000fe20008000009 */
[----:B------:R-:W-:-:S03]  /*6630*/  IMAD R175, R105, R104, R175 ;  /* 0x0000006869af7224 */ /* 0x000fc600078e02af */
[----:B------:R-:W-:Y:S04]  /*6640*/  STS.U8 [R192+UR9+0x1600], R7 ;  /* 0x00160007c0007988 */ /* 0x000fe80008000009 */
[----:B------:R-:W-:Y:S04]  /*6650*/  STS.U8 [R192+UR9+0x1800], R6 ;  /* 0x00180006c0007988 */ /* 0x000fe80008000009 */
[----:B------:R-:W-:Y:S04]  /*6660*/  STS.U8 [R192+UR9+0x1a00], R5 ;  /* 0x001a0005c0007988 */ /* 0x000fe80008000009 */
[----:B------:R3:W-:Y:S01]  /*6670*/  STS.U8 [R192+UR9+0x1c00], R2 ;  /* 0x001c0002c0007988 */ /* 0x0007e20008000009 */
[----:B------:R-:W-:Y:S01]  /*6680*/  @!P5 IMAD.IADD R102, R102, 0x1, -R105 ;  /* 0x000000016666d824 */ /* 0x000fe200078e0a69 */
[----:B------:R-:W-:-:S02]  /*6690*/  ISETP.GT.U32.AND P5, PT, R105, R175, PT ;  /* 0x000000af6900720c */ /* 0x000fc40003fa4070 */
[----:B------:R-:W-:Y:S01]  /*66a0*/  STS.U8 [R192+UR9+0x1e00], R4 ;  /* 0x001e0004c0007988 */ /* 0x000fe20008000009 */
[----:B---3--:R-:W-:-:S05]  /*66b0*/  LOP3.LUT R2, R192, 0x10, RZ, 0x3c, !PT ;  /* 0x00000010c0027812 */ /* 0x008fca00078e3cff */
[----:B------:R3:W-:Y:S04]  /*66c0*/  STS.U8 [R2+UR9+0x80], R3 ;  /* 0x0000800302007988 */ /* 0x0007e80008000009 */
[----:B------:R-:W-:Y:S04]  /*66d0*/  STS.U8 [R2+UR9+0x280], R252 ;  /* 0x000280fc02007988 */ /* 0x000fe80008000009 */
[----:B------:R-:W-:Y:S01]  /*66e0*/  STS.U8 [R2+UR9+0x480], R251 ;  /* 0x000480fb02007988 */ /* 0x000fe20008000009 */
[----:B------:R-:W-:-:S03]  /*66f0*/  @!P3 IMAD.MOV R164, RZ, RZ, -R164 ;  /* 0x000000ffffa4b224 */ /* 0x000fc600078e0aa4 */
[----:B------:R-:W-:Y:S01]  /*6700*/  STS.U8 [R2+UR9+0x680], R250 ;  /* 0x000680fa02007988 */ /* 0x000fe20008000009 */
[----:B------:R-:W-:-:S03]  /*6710*/  @!P1 IMAD.MOV R112, RZ, RZ, -R112 ;  /* 0x000000ffff709224 */ /* 0x000fc600078e0a70 */
[----:B------:R-:W-:Y:S01]  /*6720*/  STS.U8 [R2+UR9+0x880], R249 ;  /* 0x000880f902007988 */ /* 0x000fe20008000009 */
[----:B------:R-:W-:Y:S01]  /*6730*/  @!P6 IMAD.MOV R116, RZ, RZ, -R116 ;  /* 0x000000ffff74e224 */ /* 0x000fe200078e0a74 */
[C---:B------:R-:W-:Y:S02]  /*6740*/  ISETP.GT.U32.AND P0, PT, R105.reuse, R108, PT ;  /* 0x0000006c6900720c */ /* 0x040fe40003f04070 */
[----:B------:R-:W-:Y:S01]  /*6750*/  STS.U8 [R2+UR9+0xa80], R248 ;  /* 0x000a80f802007988 */ /* 0x000fe20008000009 */
[C---:B------:R-:W-:Y:S02]  /*6760*/  ISETP.GT.U32.AND P3, PT, R105.reuse, R106, PT ;  /* 0x0000006a6900720c */ /* 0x040fe40003f64070 */
[C---:B------:R-:W-:Y:S01]  /*6770*/  ISETP.GT.U32.AND P1, PT, R105.reuse, R103, PT ;  /* 0x000000676900720c */ /* 0x040fe20003f24070 */
[----:B------:R-:W-:Y:S01]  /*6780*/  STS.U8 [R2+UR9+0xc80], R247 ;  /* 0x000c80f702007988 */ /* 0x000fe20008000009 */
[----:B------:R-:W-:-:S03]  /*6790*/  ISETP.GT.U32.AND P6, PT, R105, R102, PT ;  /* 0x000000666900720c */ /* 0x000fc60003fc4070 */
[----:B------:R-:W-:Y:S01]  /*67a0*/  STS.U8 [R2+UR9+0xe80], R246 ;  /* 0x000e80f602007988 */ /* 0x000fe20008000009 */
[----:B---3--:R-:W-:-:S03]  /*67b0*/  LOP3.LUT R3, R192, 0x20, RZ, 0x3c, !PT ;  /* 0x00000020c0037812 */ /* 0x008fc600078e3cff */
[----:B------:R-:W-:Y:S01]  /*67c0*/  STS.U8 [R2+UR9+0x1080], R245 ;  /* 0x001080f502007988 */ /* 0x000fe20008000009 */
[----:B------:R-:W-:-:S03]  /*67d0*/  @!P5 IMAD.IADD R175, R175, 0x1, -R105 ;  /* 0x00000001afafd824 */ /* 0x000fc600078e0a69 */
[----:B------:R-:W-:Y:S04]  /*67e0*/  STS.U8 [R2+UR9+0x1280], R244 ;  /* 0x001280f402007988 */ /* 0x000fe80008000009 */
[----:B------:R-:W-:Y:S04]  /*67f0*/  STS.U8 [R2+UR9+0x1480], R243 ;  /* 0x001480f302007988 */ /* 0x000fe80008000009 */
[----:B------:R-:W-:Y:S04]  /*6800*/  STS.U8 [R2+UR9+0x1680], R242 ;  /* 0x001680f202007988 */ /* 0x000fe80008000009 */
[----:B------:R-:W-:Y:S04]  /*6810*/  STS.U8 [R2+UR9+0x1880], R241 ;  /* 0x001880f102007988 */ /* 0x000fe80008000009 */
[----:B------:R-:W-:Y:S01]  /*6820*/  STS.U8 [R2+UR9+0x1a80], R240 ;  /* 0x001a80f002007988 */ /* 0x000fe20008000009 */
[----:B------:R-:W-:-:S03]  /*6830*/  ISETP.GT.U32.AND P5, PT, R105, R175, PT ;  /* 0x000000af6900720c */ /* 0x000fc60003fa4070 */
[----:B------:R-:W-:Y:S04]  /*6840*/  STS.U8 [R2+UR9+0x1c80], R239 ;  /* 0x001c80ef02007988 */ /* 0x000fe80008000009 */
[----:B------:R3:W-:Y:S04]  /*6850*/  STS.U8 [R2+UR9+0x1e80], R238 ;  /* 0x001e80ee02007988 */ /* 0x0007e80008000009 */
[----:B------:R-:W-:Y:S01]  /*6860*/  STS.U8 [R3+UR9+0x100], R236 ;  /* 0x000100ec03007988 */ /* 0x000fe20008000009 */
[----:B------:R-:W-:-:S03]  /*6870*/  @!P0 IMAD.IADD R108, R108, 0x1, -R105 ;  /* 0x000000016c6c8824 */ /* 0x000fc600078e0a69 */
[----:B------:R-:W-:Y:S01]  /*6880*/  STS.U8 [R3+UR9+0x300], R234 ;  /* 0x000300ea03007988 */ /* 0x000fe20008000009 */
[----:B------:R-:W-:-:S03]  /*6890*/  @!P3 IMAD.IADD R106, R106, 0x1, -R105 ;  /* 0x000000016a6ab824 */ /* 0x000fc600078e0a69 */
[----:B------:R-:W-:Y:S01]  /*68a0*/  STS.U8 [R3+UR9+0x500], R232 ;  /* 0x000500e803007988 */ /* 0x000fe20008000009 */
[--C-:B------:R-:W-:Y:S01]  /*68b0*/  @!P1 IMAD.IADD R103, R103, 0x1, -R105.reuse ;  /* 0x0000000167679824 */ /* 0x100fe200078e0a69 */
[----:B------:R-:W-:Y:S01]  /*68c0*/  ISETP.GE.AND P0, PT, R187, RZ, PT ;  /* 0x000000ffbb00720c */ /* 0x000fe20003f06270 */
[----:B------:R-:W-:Y:S01]  /*68d0*/  @!P6 IMAD.IADD R102, R102, 0x1, -R105 ;  /* 0x000000016666e824 */ /* 0x000fe200078e0a69 */
[----:B------:R-:W-:Y:S01]  /*68e0*/  STS.U8 [R3+UR9+0x700], R230 ;  /* 0x000700e603007988 */ /* 0x000fe20008000009 */
[----:B------:R-:W-:Y:S02]  /*68f0*/  ISETP.GE.AND P3, PT, R186, RZ, PT ;  /* 0x000000ffba00720c */ /* 0x000fe40003f66270 */
[----:B------:R-:W-:Y:S01]  /*6900*/  ISETP.GE.AND P1, PT, R181, RZ, PT ;  /* 0x000000ffb500720c */ /* 0x000fe20003f26270 */
[----:B------:R-:W-:Y:S01]  /*6910*/  STS.U8 [R3+UR9+0x900], R228 ;  /* 0x000900e403007988 */ /* 0x000fe20008000009 */
[----:B------:R-:W-:-:S03]  /*6920*/  ISETP.GE.AND P6, PT, R107, RZ, PT ;  /* 0x000000ff6b00720c */ /* 0x000fc60003fc6270 */
[----:B------:R-:W-:Y:S04]  /*6930*/  STS.U8 [R3+UR9+0xb00], R226 ;  /* 0x000b00e203007988 */ /* 0x000fe80008000009 */
[----:B------:R-:W-:Y:S04]  /*6940*/  STS.U8 [R3+UR9+0xd00], R224 ;  /* 0x000d00e003007988 */ /* 0x000fe80008000009 */
[----:B------:R-:W-:Y:S01]  /*6950*/  STS.U8 [R3+UR9+0xf00], R222 ;  /* 0x000f00de03007988 */ /* 0x000fe20008000009 */
[----:B---3--:R-:W-:-:S03]  /*6960*/  LOP3.LUT R2, R192, 0x30, RZ, 0x3c, !PT ;  /* 0x00000030c0027812 */ /* 0x008fc600078e3cff */
[----:B------:R-:W-:Y:S04]  /*6970*/  STS.U8 [R3+UR9+0x1100], R220 ;  /* 0x001100dc03007988 */ /* 0x000fe80008000009 */
[----:B------:R-:W-:Y:S04]  /*6980*/  STS.U8 [R3+UR9+0x1300], R218 ;  /* 0x001300da03007988 */ /* 0x000fe80008000009 */
[----:B------:R-:W-:Y:S01]  /*6990*/  STS.U8 [R3+UR9+0x1500], R216 ;  /* 0x001500d803007988 */ /* 0x000fe20008000009 */
[----:B------:R-:W-:-:S03]  /*69a0*/  @!P5 IMAD.IADD R175, R175, 0x1, -R105 ;  /* 0x00000001afafd824 */ /* 0x000fc600078e0a69 */
[----:B------:R-:W-:Y:S04]  /*69b0*/  STS.U8 [R3+UR9+0x1700], R214 ;  /* 0x001700d603007988 */ /* 0x000fe80008000009 */
[----:B------:R-:W-:Y:S04]  /*69c0*/  STS.U8 [R3+UR9+0x1900], R211 ;  /* 0x001900d303007988 */ /* 0x000fe80008000009 */
[----:B------:R-:W-:Y:S04]  /*69d0*/  STS.U8 [R3+UR9+0x1b00], R212 ;  /* 0x001b00d403007988 */ /* 0x000fe80008000009 */
[----:B------:R-:W-:Y:S01]  /*69e0*/  STS.U8 [R3+UR9+0x1d00], R210 ;  /* 0x001d00d203007988 */ /* 0x000fe20008000009 */
[----:B------:R-:W-:-:S03]  /*69f0*/  ISETP.NE.AND P5, PT, R101, RZ, PT ;  /* 0x000000ff6500720c */ /* 0x000fc60003fa5270 */
[----:B------:R-:W-:Y:S01]  /*6a00*/  STS.U8 [R3+UR9+0x1f00], R209 ;  /* 0x001f00d103007988 */ /* 0x000fe20008000009 */
[----:B------:R-:W-:-:S03]  /*6a10*/  @!P4 IMAD.MOV R108, RZ, RZ, -R108 ;  /* 0x000000ffff6cc224 */ /* 0x000fc600078e0a6c */
[----:B------:R-:W-:Y:S01]  /*6a20*/  STS.U8 [R2+UR9+0x180], R208 ;  /* 0x000180d002007988 */ /* 0x000fe20008000009 */
[----:B------:R-:W-:Y:S01]  /*6a30*/  @!P0 IMAD.MOV R106, RZ, RZ, -R106 ;  /* 0x000000ffff6a8224 */ /* 0x000fe200078e0a6a */
[----:B------:R-:W-:Y:S01]  /*6a40*/  LOP3.LUT R101, RZ, R101, RZ, 0x33, !PT ;  /* 0x00000065ff657212 */ /* 0x000fe200078e33ff */
[----:B------:R-:W-:Y:S01]  /*6a50*/  @!P3 IMAD.MOV R103, RZ, RZ, -R103 ;  /* 0x000000ffff67b224 */ /* 0x000fe200078e0a67 */
[----:B------:R-:W-:Y:S01]  /*6a60*/  STS.U8 [R2+UR9+0x580], R207 ;  /* 0x000580cf02007988 */ /* 0x000fe20008000009 */
[----:B------:R-:W-:Y:S02]  /*6a70*/  @!P1 IMAD.MOV R102, RZ, RZ, -R102 ;  /* 0x000000ffff669224 */ /* 0x000fe400078e0a66 */
[----:B------:R-:W-:Y:S01]  /*6a80*/  @!P6 IMAD.MOV R175, RZ, RZ, -R175 ;  /* 0x000000ffffafe224 */ /* 0x000fe200078e0aaf */
[----:B------:R-:W-:Y:S04]  /*6a90*/  STS.U8 [R2+UR9+0x980], R206 ;  /* 0x000980ce02007988 */ /* 0x000fe80008000009 */
[----:B------:R-:W-:Y:S01]  /*6aa0*/  STS.U8 [R2+UR9+0xd80], R205 ;  /* 0x000d80cd02007988 */ /* 0x000fe20008000009 */
[----:B------:R-:W-:-:S03]  /*6ab0*/  SEL R110, R101, R110, !P5 ;  /* 0x0000006e656e7207 */ /* 0x000fc60006800000 */
[----:B------:R-:W-:Y:S01]  /*6ac0*/  STS.U8 [R2+UR9+0x1180], R204 ;  /* 0x001180cc02007988 */ /* 0x000fe20008000009 */
[----:B------:R-:W-:-:S03]  /*6ad0*/  SEL R167, R101, R167, !P5 ;  /* 0x000000a765a77207 */ /* 0x000fc60006800000 */
[----:B------:R-:W-:Y:S01]  /*6ae0*/  STS.U8 [R2+UR9+0x1580], R203 ;  /* 0x001580cb02007988 */ /* 0x000fe20008000009 */
[C---:B------:R-:W-:Y:S02]  /*6af0*/  SEL R113, R101.reuse, R113, !P5 ;  /* 0x0000007165717207 */ /* 0x040fe40006800000 */
[C---:B------:R-:W-:Y:S01]  /*6b00*/  SEL R115, R101.reuse, R115, !P5 ;  /* 0x0000007365737207 */ /* 0x040fe20006800000 */
[----:B------:R-:W-:Y:S01]  /*6b10*/  STS.U8 [R2+UR9+0x1980], R202 ;  /* 0x001980ca02007988 */ /* 0x000fe20008000009 */
[C---:B------:R-:W-:Y:S02]  /*6b20*/  SEL R117, R101.reuse, R117, !P5 ;  /* 0x0000007565757207 */ /* 0x040fe40006800000 */
[C---:B------:R-:W-:Y:S01]  /*6b30*/  SEL R119, R101.reuse, R119, !P5 ;  /* 0x0000007765777207 */ /* 0x040fe20006800000 */
[----:B------:R0:W-:Y:S01]  /*6b40*/  STS.U8 [R2+UR9+0x1d80], R201 ;  /* 0x001d80c902007988 */ /* 0x0001e20008000009 */
[C---:B------:R-:W-:Y:S02]  /*6b50*/  SEL R121, R101.reuse, R121, !P5 ;  /* 0x0000007965797207 */ /* 0x040fe40006800000 */
[C---:B------:R-:W-:Y:S01]  /*6b60*/  SEL R123, R101.reuse, R123, !P5 ;  /* 0x0000007b657b7207 */ /* 0x040fe20006800000 */
[----:B------:R-:W-:Y:S01]  /*6b70*/  STS.U8 [R2+UR9+0x380], R200 ;  /* 0x000380c802007988 */ /* 0x000fe20008000009 */
[----:B------:R-:W-:-:S02]  /*6b80*/  SEL R213, R101, R125, !P5 ;  /* 0x0000007d65d57207 */ /* 0x000fc40006800000 */
[C---:B------:R-:W-:Y:S02]  /*6b90*/  SEL R215, R101.reuse, R127, !P5 ;  /* 0x0000007f65d77207 */ /* 0x040fe40006800000 */
[C---:B------:R-:W-:Y:S02]  /*6ba0*/  SEL R217, R101.reuse, R129, !P5 ;  /* 0x0000008165d97207 */ /* 0x040fe40006800000 */
[C---:B------:R-:W-:Y:S02]  /*6bb0*/  SEL R219, R101.reuse, R130, !P5 ;  /* 0x0000008265db7207 */ /* 0x040fe40006800000 */
[C---:B------:R-:W-:Y:S02]  /*6bc0*/  SEL R221, R101.reuse, R131, !P5 ;  /* 0x0000008365dd7207 */ /* 0x040fe40006800000 */
[C---:B------:R-:W-:Y:S02]  /*6bd0*/  SEL R223, R101.reuse, R133, !P5 ;  /* 0x0000008565df7207 */ /* 0x040fe40006800000 */
        /* <DEDUP_REMOVED lines=49> */
[----:B------:R-:W-:Y:S01]  /*6ef0*/  SEL R175, R101, R175, !P5 ;  /* 0x000000af65af7207 */ /* 0x000fe20006800000 */
[----:B------:R-:W-:Y:S01]  /*6f00*/  IMAD R101, R192, UR13, RZ ;  /* 0x0000000dc0657c24 */ /* 0x000fe2000f8e02ff */
[----:B------:R3:W-:Y:S04]  /*6f10*/  STS.U8 [R2+UR9+0x780], R199 ;  /* 0x000780c702007988 */ /* 0x0007e80008000009 */
[----:B------:R-:W-:Y:S01]  /*6f20*/  STS.U8 [R2+UR9+0xb80], R198 ;  /* 0x000b80c602007988 */ /* 0x000fe20008000009 */
[----:B------:R-:W-:-:S03]  /*6f30*/  IADD3 R102, P0, PT, R101, UR18, RZ ;  /* 0x0000001265667c10 */ /* 0x000fc6000ff1e0ff */
[----:B------:R4:W-:Y:S01]  /*6f40*/  STS.U8 [R2+UR9+0xf80], R197 ;  /* 0x000f80c502007988 */ /* 0x0009e20008000009 */
[----:B0-----:R-:W-:Y:S02]  /*6f50*/  IMAD R201, R113, UR4, RZ ;  /* 0x0000000471c97c24 */ /* 0x001fe4000f8e02ff */
[----:B---3--:R-:W-:Y:S02]  /*6f60*/  IMAD R199, R167, UR4, RZ ;  /* 0x00000004a7c77c24 */ /* 0x008fe4000f8e02ff */
[----:B------:R-:W-:Y:S02]  /*6f70*/  IMAD R203, R115, UR4, RZ ;  /* 0x0000000473cb7c24 */ /* 0x000fe4000f8e02ff */
[----:B----4-:R-:W-:Y:S01]  /*6f80*/  IMAD R197, R110, UR4, RZ ;  /* 0x000000046ec57c24 */ /* 0x010fe2000f8e02ff */
[----:B------:R-:W-:Y:S01]  /*6f90*/  LEA.HI.X.SX32 R101, R101, UR19, 0x1, P0 ;  /* 0x0000001365657c11 */ /* 0x000fe200080f0eff */
[----:B------:R-:W-:Y:S01]  /*6fa0*/  IMAD R205, R117, UR4, RZ ;  /* 0x0000000475cd7c24 */ /* 0x000fe2000f8e02ff */
[-C--:B------:R-:W-:Y:S01]  /*6fb0*/  IADD3 R200, P4, PT, R199, R102.reuse, RZ ;  /* 0x00000066c7c87210 */ /* 0x080fe20007f9e0ff */
        /* <DEDUP_REMOVED lines=9> */
[-C--:B------:R-:W-:Y:S01]  /*7050*/  LEA.HI.X.SX32 R197, R197, R101.reuse, 0x1, P3 ;  /* 0x00000065c5c57211 */ /* 0x080fe200018f0eff */
[----:B------:R-:W-:Y:S01]  /*7060*/  IMAD R217, R217, UR4, RZ ;  /* 0x00000004d9d97c24 */ /* 0x000fe2000f8e02ff */
[-C--:B------:R-:W-:Y:S01]  /*7070*/  IADD3 R208, P3, PT, R207, R102.reuse, RZ ;  /* 0x00000066cfd07210 */ /* 0x080fe20007f7e0ff */
[----:B------:R-:W-:Y:S01]  /*7080*/  IMAD R219, R219, UR4, RZ ;  /* 0x00000004dbdb7c24 */ /* 0x000fe2000f8e02ff */
[----:B------:R-:W-:Y:S01]  /*7090*/  LEA.HI.X.SX32 R199, R199, R101, 0x1, P4 ;  /* 0x00000065c7c77211 */ /* 0x000fe200020f0eff */
[----:B------:R-:W-:Y:S01]  /*70a0*/  IMAD R221, R221, UR4, RZ ;  /* 0x00000004dddd7c24 */ /* 0x000fe2000f8e02ff */
[----:B------:R-:W-:-:S02]  /*70b0*/  IADD3 R210, P4, PT, R209, R102, RZ ;  /* 0x00000066d1d27210 */ /* 0x000fc40007f9e0ff */
[-C--:B------:R-:W-:Y:S01]  /*70c0*/  LEA.HI.X.SX32 R201, R201, R101.reuse, 0x1, P5 ;  /* 0x00000065c9c97211 */ /* 0x080fe200028f0eff */
[----:B------:R-:W-:Y:S01]  /*70d0*/  IMAD R223, R223, UR4, RZ ;  /* 0x00000004dfdf7c24 */ /* 0x000fe2000f8e02ff */
[-C--:B------:R-:W-:Y:S02]  /*70e0*/  IADD3 R212, P5, PT, R211, R102.reuse, RZ ;  /* 0x00000066d3d47210 */ /* 0x080fe40007fbe0ff */
[-C--:B------:R-:W-:Y:S01]  /*70f0*/  LEA.HI.X.SX32 R203, R203, R101.reuse, 0x1, P6 ;  /* 0x00000065cbcb7211 */ /* 0x080fe200030f0eff */
[----:B------:R-:W-:Y:S01]  /*7100*/  IMAD R225, R225, UR4, RZ ;  /* 0x00000004e1e17c24 */ /* 0x000fe2000f8e02ff */
[-C--:B------:R-:W-:Y:S02]  /*7110*/  IADD3 R214, P6, PT, R213, R102.reuse, RZ ;  /* 0x00000066d5d67210 */ /* 0x080fe40007fde0ff */
        /* <DEDUP_REMOVED lines=54> */
[----:B------:R-:W-:Y:S02]  /*7480*/  LEA.HI.X.SX32 R242, R147, R101, 0x1, P5 ;  /* 0x0000006593f27211 */ /* 0x000fe400028f0eff */
        /* <DEDUP_REMOVED lines=11> */
[----:B------:R-:W-:Y:S01]  /*7540*/  STL [R1], R11 ;  /* 0x0000000b01007387 */ /* 0x000fe20000100800 */
[-C--:B------:R-:W-:Y:S02]  /*7550*/  IADD3 R135, P4, PT, R161, R102.reuse, RZ ;  /* 0x00000066a1877210 */ /* 0x080fe40007f9e0ff */
[-C--:B------:R-:W-:Y:S01]  /*7560*/  LEA.HI.X.SX32 R252, R155, R101.reuse, 0x1, P5 ;  /* 0x000000659bfc7211 */ /* 0x080fe200028f0eff */
[----:B------:R-:W-:Y:S01]  /*7570*/  STL [R1+0x8], R7 ;  /* 0x0000080701007387 */ /* 0x000fe20000100800 */
[-C--:B------:R-:W-:Y:S01]  /*7580*/  IADD3 R23, P5, PT, R163, R102.reuse, RZ ;  /* 0x00000066a3177210 */ /* 0x080fe20007fbe0ff */
[----:B------:R-:W-:Y:S01]  /*7590*/  IMAD R111, R111, UR4, RZ ;  /* 0x000000046f6f7c24 */ /* 0x000fe2000f8e02ff */
[-C--:B------:R-:W-:Y:S01]  /*75a0*/  LEA.HI.X.SX32 R2, R156, R101.reuse, 0x1, P6 ;  /* 0x000000659c027211 */ /* 0x080fe200030f0eff */
[----:B------:R-:W-:Y:S01]  /*75b0*/  STL [R1+0x10], R147 ;  /* 0x0000109301007387 */ /* 0x000fe20000100800 */
[----:B------:R-:W-:Y:S01]  /*75c0*/  IADD3 R8, P6, PT, R165, R102, RZ ;  /* 0x00000066a5087210 */ /* 0x000fe20007fde0ff */
[----:B------:R-:W-:Y:S01]  /*75d0*/  IMAD R124, R124, UR4, RZ ;  /* 0x000000047c7c7c24 */ /* 0x000fe2000f8e02ff */
[-C--:B------:R-:W-:Y:S01]  /*75e0*/  LEA.HI.X.SX32 R110, R159, R101.reuse, 0x1, P3 ;  /* 0x000000659f6e7211 */ /* 0x080fe200018f0eff */
[----:B------:R-:W-:Y:S01]  /*75f0*/  STL [R1+0x18], R238 ;  /* 0x000018ee01007387 */ /* 0x000fe20000100800 */
[----:B------:R-:W-:-:S02]  /*7600*/  LEA.HI.X.SX32 R148, R158, R101, 0x1, P1 ;  /* 0x000000659e947211 */ /* 0x000fc400008f0eff */
[-C--:B------:R-:W-:Y:S01]  /*7610*/  IADD3 R9, P3, PT, R109, R102.reuse, RZ ;  /* 0x000000666d097210 */ /* 0x080fe20007f7e0ff */
[----:B------:R-:W-:Y:S01]  /*7620*/  STL [R1+0x20], R135 ;  /* 0x0000208701007387 */ /* 0x000fe20000100800 */
[-C--:B------:R-:W-:Y:S01]  /*7630*/  IADD3 R5, P1, PT, R166, R102.reuse, RZ ;  /* 0x00000066a6057210 */ /* 0x080fe20007f3e0ff */
[----:B------:R-:W-:Y:S01]  /*7640*/  IMAD R114, R114, UR4, RZ ;  /* 0x0000000472727c24 */ /* 0x000fe2000f8e02ff */
[-C--:B------:R-:W-:Y:S01]  /*7650*/  LEA.HI.X.SX32 R137, R161, R101.reuse, 0x1, P4 ;  /* 0x00000065a1897211 */ /* 0x080fe200020f0eff */
[----:B------:R-:W-:Y:S01]  /*7660*/  STL [R1+0x28], R23 ;  /* 0x0000281701007387 */ /* 0x000fe20000100800 */
[----:B------:R-:W-:Y:S01]  /*7670*/  IMAD R118, R118, UR4, RZ ;  /* 0x0000000476767c24 */ /* 0x000fe2000f8e02ff */
[-C--:B------:R-:W-:Y:S02]  /*7680*/  IADD3 R158, P4, PT, R111, R102.reuse, RZ ;  /* 0x000000666f9e7210 */ /* 0x080fe40007f9e0ff */
[----:B------:R-:W-:Y:S01]  /*7690*/  STL [R1+0x4], R2 ;  /* 0x0000040201007387 */ /* 0x000fe20000100800 */
[-C--:B------:R-:W-:Y:S01]  /*76a0*/  LEA.HI.X.SX32 R3, R109, R101.reuse, 0x1, P3 ;  /* 0x000000656d037211 */ /* 0x080fe200018f0eff */
[----:B------:R-:W-:Y:S01]  /*76b0*/  IMAD R122, R122, UR4, RZ ;  /* 0x000000047a7a7c24 */ /* 0x000fe2000f8e02ff */
[-C--:B------:R-:W-:Y:S01]  /*76c0*/  IADD3 R21, P3, PT, R124, R102.reuse, RZ ;  /* 0x000000667c157210 */ /* 0x080fe20007f7e0ff */
[----:B------:R-:W-:Y:S01]  /*76d0*/  STL [R1+0x30], R8 ;  /* 0x0000300801007387 */ /* 0x000fe20000100800 */
[----:B------:R-:W-:Y:S01]  /*76e0*/  IMAD R132, R132, UR4, RZ ;  /* 0x0000000484847c24 */ /* 0x000fe2000f8e02ff */
[----:B------:R-:W-:Y:S01]  /*76f0*/  LEA.HI.X.SX32 R14, R163, R101, 0x1, P5 ;  /* 0x00000065a30e7211 */ /* 0x000fe200028f0eff */
[----:B------:R-:W-:Y:S01]  /*7700*/  IMAD R126, R126, UR4, RZ ;  /* 0x000000047e7e7c24 */ /* 0x000fe2000f8e02ff */
[----:B------:R-:W-:Y:S01]  /*7710*/  STL [R1+0xc], R148 ;  /* 0x00000c9401007387 */ /* 0x000fe20000100800 */
[----:B------:R-:W-:-:S03]  /*7720*/  IADD3 R123, P5, PT, R114, R102, RZ ;  /* 0x00000066727b7210 */ /* 0x000fc60007fbe0ff */
[----:B------:R-:W-:Y:S01]  /*7730*/  STL [R1+0x38], R5 ;  /* 0x0000380501007387 */ /* 0x000fe20000100800 */
[----:B------:R-:W-:-:S03]  /*7740*/  LEA.HI.X.SX32 R19, R165, R101, 0x1, P6 ;  /* 0x00000065a5137211 */ /* 0x000fc600030f0eff */
[----:B------:R-:W-:Y:S01]  /*7750*/  STL [R1+0x40], R9 ;  /* 0x0000400901007387 */ /* 0x000fe20000100800 */
[-C--:B------:R-:W-:Y:S01]  /*7760*/  IADD3 R186, P6, PT, R118, R102.reuse, RZ ;  /* 0x0000006676ba7210 */ /* 0x080fe20007fde0ff */
[----:B------:R-:W-:Y:S01]  /*7770*/  IMAD R128, R128, UR4, RZ ;  /* 0x0000000480807c24 */ /* 0x000fe2000f8e02ff */
[-C--:B------:R-:W-:Y:S01]  /*7780*/  LEA.HI.X.SX32 R15, R166, R101.reuse, 0x1, P1 ;  /* 0x00000065a60f7211 */ /* 0x080fe200008f0eff */
[----:B------:R-:W-:Y:S01]  /*7790*/  STL [R1+0x14], R110 ;  /* 0x0000146e01007387 */ /* 0x000fe20000100800 */
[-C--:B------:R-:W-:Y:S01]  /*77a0*/  LEA.HI.X.SX32 R159, R111, R101.reuse, 0x1, P4 ;  /* 0x000000656f9f7211 */ /* 0x080fe200020f0eff */
[----:B------:R-:W-:Y:S01]  /*77b0*/  IMAD R136, R136, UR4, RZ ;  /* 0x0000000488887c24 */ /* 0x000fe2000f8e02ff */
[----:B------:R-:W-:Y:S01]  /*77c0*/  LEA.HI.X.SX32 R12, R124, R101, 0x1, P3 ;  /* 0x000000657c0c7211 */ /* 0x000fe200018f0eff */
[----:B------:R-:W-:Y:S01]  /*77d0*/  STL [R1+0x48], R158 ;  /* 0x0000489e01007387 */ /* 0x000fe20000100800 */
[-C--:B------:R-:W-:Y:S01]  /*77e0*/  IADD3 R131, P1, PT, R122, R102.reuse, RZ ;  /* 0x000000667a837210 */ /* 0x080fe20007f3e0ff */
[----:B------:R-:W-:Y:S01]  /*77f0*/  IMAD R141, R141, UR4, RZ ;  /* 0x000000048d8d7c24 */ /* 0x000fe2000f8e02ff */
[-C--:B------:R-:W-:Y:S01]  /*7800*/  IADD3 R111, P3, PT, R132, R102.reuse, RZ ;  /* 0x00000066846f7210 */ /* 0x080fe20007f7e0ff */
[----:B------:R-:W-:Y:S01]  /*7810*/  STL [R1+0x1c], R137 ;  /* 0x00001c8901007387 */ /* 0x000fe20000100800 */
[----:B------:R-:W-:-:S03]  /*7820*/  IADD3 R6, P4, PT, R126, R102, RZ ;  /* 0x000000667e067210 */ /* 0x000fc60007f9e0ff */
[----:B------:R-:W-:Y:S01]  /*7830*/  STL [R1+0x24], R14 ;  /* 0x0000240e01007387 */ /* 0x000fe20000100800 */
[----:B------:R-:W-:-:S03]  /*7840*/  LEA.HI.X.SX32 R146, R114, R101, 0x1, P5 ;  /* 0x0000006572927211 */ /* 0x000fc600028f0eff */
[----:B------:R-:W-:Y:S01]  /*7850*/  STL [R1+0x50], R123 ;  /* 0x0000507b01007387 */ /* 0x000fe20000100800 */
[-C--:B------:R-:W-:Y:S01]  /*7860*/  LEA.HI.X.SX32 R133, R122, R101.reuse, 0x1, P1 ;  /* 0x000000657a857211 */ /* 0x080fe200008f0eff */
[----:B------:R-:W-:Y:S01]  /*7870*/  IMAD R134, R134, UR4, RZ ;  /* 0x0000000486867c24 */ /* 0x000fe2000f8e02ff */
[-C--:B------:R-:W-:Y:S01]  /*7880*/  LEA.HI.X.SX32 R114, R132, R101.reuse, 0x1, P3 ;  /* 0x0000006584727211 */ /* 0x080fe200018f0eff */
[----:B------:R-:W-:Y:S01]  /*7890*/  STL [R1+0x2c], R19 ;  /* 0x00002c1301007387 */ /* 0x000fe20000100800 */
[----:B------:R-:W-:Y:S01]  /*78a0*/  IMAD R145, R145, UR4, RZ ;  /* 0x0000000491917c24 */ /* 0x000fe2000f8e02ff */
[-C--:B------:R-:W-:Y:S02]  /*78b0*/  IADD3 R4, P1, PT, R128, R102.reuse, RZ ;  /* 0x0000006680047210 */ /* 0x080fe40007f3e0ff */
[----:B------:R-:W-:Y:S01]  /*78c0*/  STL [R1+0x58], R186 ;  /* 0x000058ba01007387 */ /* 0x000fe20000100800 */
[----:B------:R-:W-:Y:S01]  /*78d0*/  LEA.HI.X.SX32 R17, R126, R101, 0x1, P4 ;  /* 0x000000657e117211 */ /* 0x000fe200020f0eff */
[----:B------:R-:W-:Y:S01]  /*78e0*/  IMAD R150, R150, UR4, RZ ;  /* 0x0000000496967c24 */ /* 0x000fe2000f8e02ff */
[-C--:B------:R-:W-:Y:S01]  /*78f0*/  IADD3 R119, P3, PT, R136, R102.reuse, RZ ;  /* 0x0000006688777210 */ /* 0x080fe20007f7e0ff */
[----:B------:R-:W-:Y:S01]  /*7900*/  STL [R1+0x34], R15 ;  /* 0x0000340f01007387 */ /* 0x000fe20000100800 */
[----:B------:R-:W-:-:S02]  /*7910*/  IADD3 R144, P4, PT, R141, R102, RZ ;  /* 0x000000668d907210 */ /* 0x000fc40007f9e0ff */
[-C--:B------:R-:W-:Y:S01]  /*7920*/  LEA.HI.X.SX32 R187, R118, R101.reuse, 0x1, P6 ;  /* 0x0000006576bb7211 */ /* 0x080fe200030f0eff */
[----:B------:R-:W-:Y:S01]  /*7930*/  STL [R1+0x3c], R3 ;  /* 0x00003c0301007387 */ /* 0x000fe20000100800 */
[----:B------:R-:W-:-:S03]  /*7940*/  LEA.HI.X.SX32 R13, R128, R101, 0x1, P1 ;  /* 0x00000065800d7211 */ /* 0x000fc600008f0eff */
[----:B------:R-:W-:Y:S01]  /*7950*/  STL [R1+0x60], R131 ;  /* 0x0000608301007387 */ /* 0x000fe20000100800 */
[-C--:B------:R-:W-:Y:S01]  /*7960*/  LEA.HI.X.SX32 R121, R136, R101.reuse, 0x1, P3 ;  /* 0x0000006588797211 */ /* 0x080fe200018f0eff */
[----:B------:R-:W-:Y:S02]  /*7970*/  IMAD R143, R143, UR4, RZ ;  /* 0x000000048f8f7c24 */ /* 0x000fe4000f8e02ff */
        /* <DEDUP_REMOVED lines=24> */
[----:B------:R-:W-:-:S03]  /*7b00*/  PLOP3.LUT P0, PT, PT, PT, UP1, 0x80, 0x8 ;  /* 0x000000000008781c */ /* 0x000fc60003f0f018 */
        /* <DEDUP_REMOVED lines=12> */
[----:B------:R-:W-:Y:S01]  /*7bd0*/  IADD3 R125, P4, PT, R164, R102, RZ ;  /* 0x00000066a47d7210 */ /* 0x000fe20007f9e0ff */
[----:B------:R-:W-:-:S02]  /*7be0*/  IMAD R175, R175, UR4, RZ ;  /* 0x00000004afaf7c24 */ /* 0x000fc4000f8e02ff */
[----:B------:R-:W-:Y:S01]  /*7bf0*/  STL [R1+0x90], R119 ;  /* 0x0000907701007387 */ /* 0x000fe20000100800 */
[----:B------:R-:W-:-:S03]  /*7c00*/  ISETP.LT.AND P0, PT, R192, UR22, P0 ;  /* 0x00000016c0007c0c */ /* 0x000fc60008701270 */
        /* <DEDUP_REMOVED lines=13> */
[----:B------:R-:W-:Y:S01]  /*7ce0*/  IADD3 R105, P6, PT, R175, R102, RZ ;  /* 0x00000066af697210 */ /* 0x000fe20007fde0ff */
        /* <DEDUP_REMOVED lines=9> */
[----:B------:R-:W-:Y:S02]  /*7d80*/  LEA.HI.X.SX32 R124, R120, R101, 0x1, P4 ;  /* 0x00000065787c7211 */ /* 0x000fe400020f0eff */
[-C--:B------:R-:W-:Y:S01]  /*7d90*/  IADD3 R107, P3, PT, R106, R102.reuse, RZ ;  /* 0x000000666a6b7210 */ /* 0x080fe20007f7e0ff */
[----:B------:R-:W-:Y:S01]  /*7da0*/  STL [R1+0xa4], R145 ;  /* 0x0000a49101007387 */ /* 0x000fe20000100800 */
[----:B------:R-:W-:-:S02]  /*7db0*/  IADD3 R167, P4, PT, R103, R102, RZ ;  /* 0x0000006667a77210 */ /* 0x000fc40007f9e0ff */
[-C--:B------:R-:W-:Y:S01]  /*7dc0*/  LEA.HI.X.SX32 R150, R175, R101.reuse, 0x1, P6 ;  /* 0x00000065af967211 */ /* 0x080fe200030f0eff */
[----:B------:R-:W-:Y:S01]  /*7dd0*/  STL [R1+0xac], R141 ;  /* 0x0000ac8d01007387 */ /* 0x000fe20000100800 */
[----:B------:R-:W-:-:S03]  /*7de0*/  LEA.HI.X.SX32 R143, R112, R101, 0x1, P1 ;  /* 0x00000065708f7211 */ /* 0x000fc600008f0eff */
[----:B------:R-:W-:Y:S01]  /*7df0*/  STL [R1+0xb8], R126 ;  /* 0x0000b87e01007387 */ /* 0x000fe20000100800 */
[----:B------:R-:W-:-:S03]  /*7e00*/  LEA.HI.X.SX32 R149, R106, R101, 0x1, P3 ;  /* 0x000000656a957211 */ /* 0x000fc600018f0eff */
[----:B------:R-:W-:Y:S01]  /*7e10*/  STL [R1+0xc0], R166 ;  /* 0x0000c0a601007387 */ /* 0x000fe20000100800 */
[-C--:B------:R-:W-:Y:S02]  /*7e20*/  IADD3 R163, P1, PT, R108, R102.reuse, RZ ;  /* 0x000000666ca37210 */ /* 0x080fe40007f3e0ff */
[----:B------:R-:W-:Y:S01]  /*7e30*/  IADD3 R138, P5, PT, R104, R102, RZ ;  /* 0x00000066688a7210 */ /* 0x000fe20007fbe0ff */
[----:B------:R-:W-:Y:S01]  /*7e40*/  STL [R1+0xb4], R128 ;  /* 0x0000b48001007387 */ /* 0x000fe20000100800 */
[----:B------:R-:W-:Y:S01]  /*7e50*/  LEA.HI.X.SX32 R113, R103, R101, 0x1, P4 ;  /* 0x0000006567717211 */ /* 0x000fe200020f0eff */
[----:B------:R-:W-:Y:S01]  /*7e60*/  @P0 IMAD.MOV.U32 R102, RZ, RZ, R105 ;  /* 0x000000ffff660224 */ /* 0x000fe200078e0069 */
[----:B------:R-:W-:Y:S01]  /*7e70*/  PRMT R106, RZ, 0x7610, R106 ;  /* 0x00007610ff6a7816 */ /* 0x000fe2000000006a */
[----:B------:R-:W-:Y:S01]  /*7e80*/  STL [R1+0xc8], R151 ;  /* 0x0000c89701007387 */ /* 0x000fe20000100800 */
[----:B------:R-:W-:-:S03]  /*7e90*/  @P0 IMAD.MOV.U32 R103, RZ, RZ, R150 ;  /* 0x000000ffff670224 */ /* 0x000fc600078e0096 */
[----:B------:R-:W-:Y:S01]  /*7ea0*/  STL [R1+0xbc], R109 ;  /* 0x0000bc6d01007387 */ /* 0x000fe20000100800 */
[----:B------:R-:W-:-:S03]  /*7eb0*/  LEA.HI.X.SX32 R165, R108, R101, 0x1, P1 ;  /* 0x000000656ca57211 */ /* 0x000fc600008f0eff */
[----:B------:R-:W-:Y:S01]  /*7ec0*/  STL [R1+0xc4], R153 ;  /* 0x0000c49901007387 */ /* 0x000fe20000100800 */
[----:B------:R-:W-:-:S03]  /*7ed0*/  LEA.HI.X.SX32 R139, R104, R101, 0x1, P5 ;  /* 0x00000065688b7211 */ /* 0x000fc600028f0eff */
[----:B------:R-:W-:Y:S01]  /*7ee0*/  STL [R1+0xd0], R115 ;  /* 0x0000d07301007387 */ /* 0x000fe20000100800 */
[----:B------:R-:W-:-:S03]  /*7ef0*/  PRMT R101, RZ, 0x7610, R101 ;  /* 0x00007610ff657816 */ /* 0x000fc60000000065 */
[----:B------:R-:W-:Y:S04]  /*7f00*/  STL [R1+0xd8], R140 ;  /* 0x0000d88c01007387 */ /* 0x000fe80000100800 */
[----:B------:R-:W-:Y:S04]  /*7f10*/  STL [R1+0xcc], R117 ;  /* 0x0000cc7501007387 */ /* 0x000fe80000100800 */
[----:B------:R-:W-:Y:S04]  /*7f20*/  STL [R1+0xe0], R125 ;  /* 0x0000e07d01007387 */ /* 0x000fe80000100800 */
[----:B------:R0:W3:Y:S04]  /*7f30*/  @P0 LDG.E.U8 R106, desc[UR20][R102.64] ;  /* 0x00000014666a0981 */ /* 0x0000e8000c1e1100 */
[----:B------:R-:W-:Y:S04]  /*7f40*/  STL [R1+0xd4], R142 ;  /* 0x0000d48e01007387 */ /* 0x000fe80000100800 */
[----:B------:R-:W-:Y:S01]  /*7f50*/  STL [R1+0xdc], R127 ;  /* 0x0000dc7f01007387 */ /* 0x000fe20000100800 */
[----:B0-----:R-:W-:-:S02]  /*7f60*/  @P0 IMAD.MOV.U32 R102, RZ, RZ, R198 ;  /* 0x000000ffff660224 */ /* 0x001fc400078e00c6 */
[----:B------:R-:W-:Y:S01]  /*7f70*/  @P0 IMAD.MOV.U32 R103, RZ, RZ, R197 ;  /* 0x000000ffff670224 */ /* 0x000fe200078e00c5 */
[----:B------:R-:W-:Y:S04]  /*7f80*/  STL [R1+0xe8], R118 ;  /* 0x0000e87601007387 */ /* 0x000fe80000100800 */
[----:B------:R-:W-:Y:S04]  /*7f90*/  STL [R1+0xf0], R132 ;  /* 0x0000f08401007387 */ /* 0x000fe80000100800 */
[----:B------:R-:W-:Y:S04]  /*7fa0*/  STL [R1+0xe4], R143 ;  /* 0x0000e48f01007387 */ /* 0x000fe80000100800 */
[----:B------:R-:W-:Y:S04]  /*7fb0*/  STL [R1+0xf8], R122 ;  /* 0x0000f87a01007387 */ /* 0x000fe80000100800 */
[----:B------:R0:W4:Y:S04]  /*7fc0*/  @P0 LDG.E.U8 R101, desc[UR20][R102.64] ;  /* 0x0000001466650981 */ /* 0x000128000c1e1100 */
[----:B------:R-:W-:Y:S04]  /*7fd0*/  STL [R1+0xec], R134 ;  /* 0x0000ec8601007387 */ /* 0x000fe80000100800 */
[----:B------:R-:W-:Y:S04]  /*7fe0*/  STL [R1+0xf4], R124 ;  /* 0x0000f47c01007387 */ /* 0x000fe80000100800 */
[----:B------:R-:W-:Y:S01]  /*7ff0*/  STL [R1+0x100], R163 ;  /* 0x000100a301007387 */ /* 0x000fe20000100800 */
[----:B0-----:R-:W-:-:S03]  /*8000*/  PRMT R102, RZ, 0x7610, R102 ;  /* 0x00007610ff667816 */ /* 0x001fc60000000066 */
[----:B------:R-:W-:Y:S01]  /*8010*/  STL [R1+0x108], R107 ;  /* 0x0001086b01007387 */ /* 0x000fe20000100800 */
[----:B------:R-:W-:-:S03]  /*8020*/  @P0 IMAD.MOV.U32 R104, RZ, RZ, R214 ;  /* 0x000000ffff680224 */ /* 0x000fc600078e00d6 */
[----:B------:R-:W-:Y:S04]  /*8030*/  STL [R1+0x110], R167 ;  /* 0x000110a701007387 */ /* 0x000fe80000100800 */
[----:B------:R0:W-:Y:S02]  /*8040*/  STL [R1+0x120], R105 ;  /* 0x0001206901007387 */ /* 0x0001e40000100800 */
[----:B0-----:R-:W-:-:S05]  /*8050*/  @P0 IMAD.MOV.U32 R105, RZ, RZ, R213 ;  /* 0x000000ffff690224 */ /* 0x001fca00078e00d5 */
[----:B------:R0:W3:Y:S01]  /*8060*/  @P0 LDG.E.U8 R102, desc[UR20][R104.64] ;  /* 0x0000001468660981 */ /* 0x0000e2000c1e1100 */
[----:B------:R-:W-:-:S05]  /*8070*/  LOP3.LUT R161, R192, 0x30, RZ, 0x3c, !PT ;  /* 0x00000030c0a17812 */ /* 0x000fca00078e3cff */
[----:B------:R-:W-:Y:S04]  /*8080*/  STS.U8 [R161+UR9+0x1380], R18 ;  /* 0x00138012a1007988 */ /* 0x000fe80008000009 */
[----:B------:R-:W-:Y:S04]  /*8090*/  STS.U8 [R161+UR9+0x1780], R25 ;  /* 0x00178019a1007988 */ /* 0x000fe80008000009 */
[----:B--2---:R-:W-:Y:S01]  /*80a0*/  STS.U8 [R161+UR9+0x1b80], R16 ;  /* 0x001b8010a1007988 */ /* 0x004fe20008000009 */
[----:B0-----:R-:W-:-:S03]  /*80b0*/  @P0 IMAD.MOV.U32 R104, RZ, RZ, R230 ;  /* 0x000000ffff680224 */ /* 0x001fc600078e00e6 */
[----:B------:R-:W-:Y:S01]  /*80c0*/  STS.U8 [R161+UR9+0x1f80], R24 ;  /* 0x001f8018a1007988 */ /* 0x000fe20008000009 */
[----:B------:R-:W-:-:S03]  /*80d0*/  @P0 IMAD.MOV.U32 R105, RZ, RZ, R229 ;  /* 0x000000ffff690224 */ /* 0x000fc600078e00e5 */
[----:B----4-:R0:W-:Y:S02]  /*80e0*/  STS.U8 [R192+UR9+0x2000], R101 ;  /* 0x00200065c0007988 */ /* 0x0101e40008000009 */
[----:B0-----:R-:W-:-:S06]  /*80f0*/  PRMT R101, RZ, 0x7610, R101 ;  /* 0x00007610ff657816 */ /* 0x001fcc0000000065 */
[----:B------:R0:W2:Y:S02]  /*8100*/  @P0 LDG.E.U8 R101, desc[UR20][R104.64] ;  /* 0x0000001468650981 */ /* 0x0000a4000c1e1100 */
[----:B0-----:R-:W-:Y:S02]  /*8110*/  @P0 IMAD.MOV.U32 R104, RZ, RZ, R247 ;  /* 0x000000ffff680224 */ /* 0x001fe400078e00f7 */
[----:B------:R-:W-:Y:S01]  /*8120*/  @P0 IMAD.MOV.U32 R105, RZ, RZ, R246 ;  /* 0x000000ffff690224 */ /* 0x000fe200078e00f6 */
[----:B---3--:R0:W-:Y:S02]  /*8130*/  STS.U8 [R192+UR9+0x2400], R102 ;  /* 0x00240066c0007988 */ /* 0x0081e40008000009 */
[----:B0-----:R-:W-:-:S06]  /*8140*/  PRMT R102, RZ, 0x7610, R102 ;  /* 0x00007610ff667816 */ /* 0x001fcc0000000066 */
[----:B------:R0:W3:Y:S01]  /*8150*/  @P0 LDG.E.U8 R102, desc[UR20][R104.64] ;  /* 0x0000001468660981 */ /* 0x0000e2000c1e1100 */
[----:B------:R-:W-:Y:S01]  /*8160*/  PRMT R103, RZ, 0x7610, R103 ;  /* 0x00007610ff677816 */ /* 0x000fe20000000067 */
[----:B0-----:R-:W-:Y:S02]  /*8170*/  @P0 IMAD.MOV.U32 R104, RZ, RZ, R23 ;  /* 0x000000ffff680224 */ /* 0x001fe400078e0017 */
[----:B------:R-:W-:Y:S01]  /*8180*/  @P0 IMAD.MOV.U32 R105, RZ, RZ, R14 ;  /* 0x000000ffff690224 */ /* 0x000fe200078e000e */
[----:B--2---:R0:W-:Y:S02]  /*8190*/  STS.U8 [R192+UR9+0x2800], R101 ;  /* 0x00280065c0007988 */ /* 0x0041e40008000009 */
[----:B0-----:R-:W-:-:S06]  /*81a0*/  PRMT R101, RZ, 0x7610, R101 ;  /* 0x00007610ff657816 */ /* 0x001fcc0000000065 */
[----:B------:R0:W2:Y:S02]  /*81b0*/  @P0 LDG.E.U8 R101, desc[UR20][R104.64] ;  /* 0x0000001468650981 */ /* 0x0000a4000c1e1100 */
[----:B0-----:R-:W-:Y:S02]  /*81c0*/  @P0 IMAD.MOV.U32 R104, RZ, RZ, R21 ;  /* 0x000000ffff680224 */ /* 0x001fe400078e0015 */
[----:B------:R-:W-:-:S05]  /*81d0*/  @P0 IMAD.MOV.U32 R105, RZ, RZ, R12 ;  /* 0x000000ffff690224 */ /* 0x000fca00078e000c */
[----:B------:R0:W4:Y:S04]  /*81e0*/  @P0 LDG.E.U8 R103, desc[UR20][R104.64] ;  /* 0x0000001468670981 */ /* 0x000128000c1e1100 */
[----:B---3--:R3:W-:Y:S01]  /*81f0*/  STS.U8 [R192+UR9+0x2c00], R102 ;  /* 0x002c0066c0007988 */ /* 0x0087e20008000009 */
[----:B0-----:R-:W-:Y:S02]  /*8200*/  @P0 IMAD.MOV.U32 R104, RZ, RZ, R10 ;  /* 0x000000ffff680224 */ /* 0x001fe400078e000a */
[----:B------:R-:W-:Y:S01]  /*8210*/  @P0 IMAD.MOV.U32 R105, RZ, RZ, R145 ;  /* 0x000000ffff690224 */ /* 0x000fe200078e0091 */
[----:B---3--:R-:W-:-:S06]  /*8220*/  PRMT R102, RZ, 0x7610, R102 ;  /* 0x00007610ff667816 */ /* 0x008fcc0000000066 */
[----:B------:R0:W3:Y:S02]  /*8230*/  @P0 LDG.E.U8 R102, desc[UR20][R104.64] ;  /* 0x0000001468660981 */ /* 0x0000e4000c1e1100 */
[----:B0-----:R-:W-:Y:S02]  /*8240*/  @P0 IMAD.MOV.U32 R104, RZ, RZ, R118 ;  /* 0x000000ffff680224 */ /* 0x001fe400078e0076 */
[----:B------:R-:W-:Y:S01]  /*8250*/  @P0 IMAD.MOV.U32 R105, RZ, RZ, R143 ;  /* 0x000000ffff690224 */ /* 0x000fe200078e008f */
[----:B--2---:R0:W-:Y:S02]  /*8260*/  STS.U8 [R192+UR9+0x3000], R101 ;  /* 0x00300065c0007988 */ /* 0x0041e40008000009 */
[----:B0-----:R-:W-:-:S06]  /*8270*/  PRMT R101, RZ, 0x7610, R101 ;  /* 0x00007610ff657816 */ /* 0x001fcc0000000065 */
[----:B------:R0:W2:Y:S04]  /*8280*/  @P0 LDG.E.U8 R101, desc[UR20][R104.64] ;  /* 0x0000001468650981 */ /* 0x0000a8000c1e1100 */
[----:B----4-:R-:W-:Y:S01]  /*8290*/  STS.U8 [R192+UR9+0x3400], R103 ;  /* 0x00340067c0007988 */ /* 0x010fe20008000009 */
[----:B0-----:R-:W-:Y:S02]  /*82a0*/  @P0 IMAD.MOV.U32 R104, RZ, RZ, R200 ;  /* 0x000000ffff680224 */ /* 0x001fe400078e00c8 */
[----:B------:R-:W-:Y:S01]  /*82b0*/  @P0 IMAD.MOV.U32 R105, RZ, RZ, R199 ;  /* 0x000000ffff690224 */ /* 0x000fe200078e00c7 */
[----:B---3--:R0:W-:Y:S02]  /*82c0*/  STS.U8 [R192+UR9+0x3800], R102 ;  /* 0x00380066c0007988 */ /* 0x0081e40008000009 */
[----:B0-----:R-:W-:-:S06]  /*82d0*/  PRMT R102, RZ, 0x7610, R102 ;  /* 0x00007610ff667816 */ /* 0x001fcc0000000066 */
[----:B------:R0:W3:Y:S01]  /*82e0*/  @P0 LDG.E.U8 R102, desc[UR20][R104.64] ;  /* 0x0000001468660981 */ /* 0x0000e2000c1e1100 */
[----:B------:R-:W-:Y:S01]  /*82f0*/  LOP3.LUT R118, R192, 0x10, RZ, 0x3c, !PT ;  /* 0x00000010c0767812 */ /* 0x000fe200078e3cff */
[----:B0-----:R-:W-:Y:S02]  /*8300*/  @P0 IMAD.MOV.U32 R104, RZ, RZ, R216 ;  /* 0x000000ffff680224 */ /* 0x001fe400078e00d8 */
[----:B------:R-:W-:Y:S01]  /*8310*/  @P0 IMAD.MOV.U32 R105, RZ, RZ, R215 ;  /* 0x000000ffff690224 */ /* 0x000fe200078e00d7 */
[----:B--2---:R0:W-:Y:S02]  /*8320*/  STS.U8 [R192+UR9+0x3c00], R101 ;  /* 0x003c0065c0007988 */ /* 0x0041e40008000009 */
[----:B0-----:R-:W-:-:S06]  /*8330*/  PRMT R101, RZ, 0x7610, R101 ;  /* 0x00007610ff657816 */ /* 0x001fcc0000000065 */
[----:B------:R0:W2:Y:S02]  /*8340*/  @P0 LDG.E.U8 R101, desc[UR20][R104.64] ;  /* 0x0000001468650981 */ /* 0x0000a4000c1e1100 */
[----:B0-----:R-:W-:Y:S02]  /*8350*/  @P0 IMAD.MOV.U32 R104, RZ, RZ, R232 ;  /* 0x000000ffff680224 */ /* 0x001fe400078e00e8 */
[----:B------:R-:W-:Y:S01]  /*8360*/  @P0 IMAD.MOV.U32 R105, RZ, RZ, R231 ;  /* 0x000000ffff690224 */ /* 0x000fe200078e00e7 */
[----:B---3--:R0:W-:Y:S02]  /*8370*/  STS.U8 [R118+UR9+0x2080], R102 ;  /* 0x0020806676007988 */ /* 0x0081e40008000009 */
[----:B0-----:R-:W-:-:S06]  /*8380*/  PRMT R102, RZ, 0x7610, R102 ;  /* 0x00007610ff667816 */ /* 0x001fcc0000000066 */
[----:B------:R0:W3:Y:S02]  /*8390*/  @P0 LDG.E.U8 R102, desc[UR20][R104.64] ;  /* 0x0000001468660981 */ /* 0x0000e4000c1e1100 */
        /* <DEDUP_REMOVED lines=33> */
[----:B0-----:R-:W-:Y:S02]  /*85b0*/  LOP3.LUT R118, R192, 0x20, RZ, 0x3c, !PT ;  /* 0x00000020c0767812 */ /* 0x001fe400078e3cff */
[----:B------:R-:W-:-:S06]  /*85c0*/  PRMT R101, RZ, 0x7610, R101 ;  /* 0x00007610ff657816 */ /* 0x000fcc0000000065 */
        /* <DEDUP_REMOVED lines=75> */
[----:B------:R0:W3:Y:S01]  /*8a80*/  @P0 LDG.E.U8 R102, desc[UR20][R104.64] ;  /* 0x0000001468660981 */ /* 0x0000e2000c1e1100 */
[----:B------:R-:W-:Y:S01]  /*8a90*/  @P0 IMAD.MOV.U32 R103, RZ, RZ, R221 ;  /* 0x000000ffff670224 */ /* 0x000fe200078e00dd */
[----:B0-----:R-:W-:Y:S02]  /*8aa0*/  LOP3.LUT R104, R192, 0x40, RZ, 0x3c, !PT ;  /* 0x00000040c0687812 */ /* 0x001fe400078e3cff */
[----:B--2---:R0:W-:Y:S02]  /*8ab0*/  STS.U8 [R161+UR9+0x3d80], R101 ;  /* 0x003d8065a1007988 */ /* 0x0041e40008000009 */
[----:B0-----:R-:W-:Y:S02]  /*8ac0*/  PRMT R101, RZ, 0x7610, R101 ;  /* 0x00007610ff657816 */ /* 0x001fe40000000065 */
[----:B---3--:R0:W-:Y:S02]  /*8ad0*/  STS.U8 [R104+UR9+0x2200], R102 ;  /* 0x0022006668007988 */ /* 0x0081e40008000009 */
[----:B0-----:R-:W-:-:S05]  /*8ae0*/  @P0 IMAD.MOV.U32 R102, RZ, RZ, R222 ;  /* 0x000000ffff660224 */ /* 0x001fca00078e00de */
[----:B------:R0:W2:Y:S02]  /*8af0*/  @P0 LDG.E.U8 R101, desc[UR20][R102.64] ;  /* 0x0000001466650981 */ /* 0x0000a4000c1e1100 */
[----:B0-----:R-:W-:Y:S02]  /*8b00*/  @P0 IMAD.MOV.U32 R102, RZ, RZ, R239 ;  /* 0x000000ffff660224 */ /* 0x001fe400078e00ef */
[----:B------:R-:W-:Y:S01]  /*8b10*/  @P0 IMAD.MOV.U32 R103, RZ, RZ, R237 ;  /* 0x000000ffff670224 */ /* 0x000fe200078e00ed */
[----:B--2---:R0:W-:Y:S02]  /*8b20*/  STS.U8 [R104+UR9+0x2600], R101 ;  /* 0x0026006568007988 */ /* 0x0041e40008000009 */
[----:B0-----:R-:W-:-:S06]  /*8b30*/  PRMT R101, RZ, 0x7610, R101 ;  /* 0x00007610ff657816 */ /* 0x001fcc0000000065 */
        /* <DEDUP_REMOVED lines=25> */
[----:B------:R0:W2:Y:S01]  /*8cd0*/  @P0 LDG.E.U8 R101, desc[UR20][R102.64] ;  /* 0x0000001466650981 */ /* 0x0000a2000c1e1100 */
[----:B------:R-:W-:Y:S01]  /*8ce0*/  @P0 IMAD.MOV.U32 R105, RZ, RZ, R207 ;  /* 0x000000ffff690224 */ /* 0x000fe200078e00cf */
[----:B0-----:R-:W-:Y:S02]  /*8cf0*/  PRMT R102, RZ, 0x7610, R102 ;  /* 0x00007610ff667816 */ /* 0x001fe40000000066 */
[----:B--2---:R0:W-:Y:S02]  /*8d00*/  STS.U8 [R104+UR9+0x3e00], R101 ;  /* 0x003e006568007988 */ /* 0x0041e40008000009 */
[----:B0-----:R-:W-:-:S05]  /*8d10*/  @P0 IMAD.MOV.U32 R104, RZ, RZ, R208 ;  /* 0x000000ffff680224 */ /* 0x001fca00078e00d0 */
[----:B------:R-:W2:Y:S01]  /*8d20*/  @P0 LDG.E.U8 R102, desc[UR20][R104.64] ;  /* 0x0000001468660981 */ /* 0x000ea2000c1e1100 */
[----:B------:R-:W-:Y:S01]  /*8d30*/  LOP3.LUT R107, R192, 0x50, RZ, 0x3c, !PT ;  /* 0x00000050c06b7812 */ /* 0x000fe200078e3cff */
[----:B------:R-:W-:Y:S01]  /*8d40*/  @P0 IMAD.MOV.U32 R103, RZ, RZ, R223 ;  /* 0x000000ffff670224 */ /* 0x000fe200078e00df */
[----:B------:R-:W-:-:S03]  /*8d50*/  PRMT R101, RZ, 0x7610, R101 ;  /* 0x00007610ff657816 */ /* 0x000fc60000000065 */
[----:B--2---:R0:W-:Y:S02]  /*8d60*/  STS.U8 [R107+UR9+0x2280], R102 ;  /* 0x002280666b007988 */ /* 0x0041e40008000009 */
        /* <DEDUP_REMOVED lines=27> */
[----:B------:R-:W-:Y:S02]  /*8f20*/  @P0 IMAD.MOV.U32 R104, RZ, RZ, R210 ;  /* 0x000000ffff680224 */ /* 0x000fe400078e00d2 */
[----:B------:R-:W-:Y:S02]  /*8f30*/  @P0 IMAD.MOV.U32 R105, RZ, RZ, R209 ;  /* 0x000000ffff690224 */ /* 0x000fe400078e00d1 */
[----:B0-----:R-:W-:Y:S02]  /*8f40*/  @P0 IMAD.MOV.U32 R102, RZ, RZ, R167 ;  /* 0x000000ffff660224 */ /* 0x001fe400078e00a7 */
[----:B------:R-:W-:Y:S01]  /*8f50*/  @P0 IMAD.MOV.U32 R103, RZ, RZ, R113 ;  /* 0x000000ffff670224 */ /* 0x000fe200078e0071 */
[----:B--2---:R0:W-:Y:S02]  /*8f60*/  STS.U8 [R107+UR9+0x3a80], R101 ;  /* 0x003a80656b007988 */ /* 0x0041e40008000009 */
[----:B0-----:R-:W-:-:S06]  /*8f70*/  PRMT R101, RZ, 0x7610, R101 ;  /* 0x00007610ff657816 */ /* 0x001fcc0000000065 */
[----:B------:R0:W2:Y:S02]  /*8f80*/  @P0 LDG.E.U8 R101, desc[UR20][R102.64] ;  /* 0x0000001466650981 */ /* 0x0000a4000c1e1100 */
[----:B0-----:R-:W-:-:S06]  /*8f90*/  PRMT R102, RZ, 0x7610, R102 ;  /* 0x00007610ff667816 */ /* 0x001fcc0000000066 */
[----:B------:R-:W3:Y:S01]  /*8fa0*/  @P0 LDG.E.U8 R102, desc[UR20][R104.64] ;  /* 0x0000001468660981 */ /* 0x000ee2000c1e1100 */
[----:B------:R-:W-:-:S03]  /*8fb0*/  @P0 IMAD.MOV.U32 R103, RZ, RZ, R225 ;  /* 0x000000ffff670224 */ /* 0x000fc600078e00e1 */
[----:B--2---:R0:W-:Y:S02]  /*8fc0*/  STS.U8 [R107+UR9+0x3e80], R101 ;  /* 0x003e80656b007988 */ /* 0x0041e40008000009 */
[----:B0-----:R-:W-:Y:S02]  /*8fd0*/  LOP3.LUT R107, R192, 0x60, RZ, 0x3c, !PT ;  /* 0x00000060c06b7812 */ /* 0x001fe400078e3cff */
[----:B------:R-:W-:-:S03]  /*8fe0*/  PRMT R101, RZ, 0x7610, R101 ;  /* 0x00007610ff657816 */ /* 0x000fc60000000065 */
        /* <DEDUP_REMOVED lines=41> */
[----:B------:R-:W-:Y:S04]  /*9280*/  STS.U8 [R107+UR9+0x3f80], R106 ;  /* 0x003f806a6b007988 */ /* 0x000fe80008000009 */
        /* <DEDUP_REMOVED lines=25> */
[----:B------:R-:W-:Y:S04]  /*9420*/  STL [R1+0x118], R138 ;  /* 0x0001188a01007387 */ /* 0x000fe80000100800 */
[----:B------:R-:W-:Y:S04]  /*9430*/  STL [R1+0xfc], R165 ;  /* 0x0000fca501007387 */ /* 0x000fe80000100800 */
[----:B------:R-:W-:Y:S04]  /*9440*/  STL [R1+0x104], R149 ;  /* 0x0001049501007387 */ /* 0x000fe80000100800 */
[----:B------:R0:W5:Y:S04]  /*9450*/  LDL.LU R18, [R1+0x190] ;  /* 0x0001900001127983 */ /* 0x0001680000300800 */
[----:B------:R-:W-:Y:S04]  /*9460*/  STL [R1+0x10c], R113 ;  /* 0x00010c7101007387 */ /* 0x000fe80000100800 */
[----:B------:R0:W5:Y:S04]  /*9470*/  LDL.LU R25, [R1+0x18c] ;  /* 0x00018c0001197983 */ /* 0x0001680000300800 */
[----:B------:R-:W-:Y:S04]  /*9480*/  STL [R1+0x11c], R150 ;  /* 0x00011c9601007387 */ /* 0x000fe80000100800 */
[----:B------:R-:W-:Y:S04]  /*9490*/  STL [R1+0x114], R139 ;  /* 0x0001148b01007387 */ /* 0x000fe80000100800 */
[----:B------:R0:W5:Y:S04]  /*94a0*/  LDL.LU R16, [R1+0x188] ;  /* 0x0001880001107983 */ /* 0x0001680000300800 */
        /* <DEDUP_REMOVED lines=19> */
[----:B--2---:R2:W-:Y:S02]  /*95e0*/  STS.U8 [R107+UR9+0x3780], R101 ;  /* 0x003780656b007988 */ /* 0x0045e40008000009 */
[----:B--2---:R-:W-:-:S06]  /*95f0*/  PRMT R101, RZ, 0x7610, R101 ;  /* 0x00007610ff657816 */ /* 0x004fcc0000000065 */
[----:B------:R-:W2:Y:S01]  /*9600*/  @P0 LDG.E.U8 R101, desc[UR20][R102.64] ;  /* 0x0000001466650981 */ /* 0x000ea2000c1e1100 */
[----:B------:R-:W-:-:S04]  /*9610*/  UISETP.NE.U32.AND UP1, UPT, UR7, URZ, UPT ;  /* 0x000000ff0700728c */ /* 0x000fc8000bf25070 */
[----:B------:R-:W-:Y:S02]  /*9620*/  UISETP.LT.OR UP3, UPT, UR24, 0x80, UP1 ;  /* 0x000000801800788c */ /* 0x000fe40008f61670 */
[----:B------:R-:W-:Y:S01]  /*9630*/  UISETP.GE.AND UP2, UPT, UR24, 0x100, UPT ;  /* 0x000001001800788c */ /* 0x000fe2000bf46270 */
[----:B--2---:R0:W-:Y:S01]  /*9640*/  STS.U8 [R107+UR9+0x3b80], R101 ;  /* 0x003b80656b007988 */ /* 0x0041e20008000009 */
[----:B-1----:R1:W-:Y:S06]  /*9650*/  MEMBAR.ALL.CTA ;  /* 0x0000000000007992 */ /* 0x0023ec0000008000 */
[----:B-1----:R-:W1:Y:S02]  /*9660*/  FENCE.VIEW.ASYNC.S ;  /* 0x00000000000073c6 */ /* 0x002e640000000000 */
[----:B-1----:R-:W-:Y:S06]  /*9670*/  BAR.SYNC.DEFER_BLOCKING 0x0 ;  /* 0x0000000000007b1d */ /* 0x002fec0000010000 */
[----:B------:R-:W-:Y:S05]  /*9680*/  BRA.U UP3, `(.L_x_6) ;  /* 0x0000000103847547 */ /* 0x000fea000b800000 */
[----:B------:R-:W-:Y:S02]  /*9690*/  UIADD3 UR4, UPT, UPT, UR9, 0x2000, URZ ;  /* 0x0000200009047890 */ /* 0x000fe4000fffe0ff */
[----:B------:R-:W-:Y:S02]  /*96a0*/  USHF.R.U32.HI UR14, URZ, 0x4, UR9 ;  /* 0x00000004ff0e7899 */ /* 0x000fe40008011609 */
[----:B------:R-:W-:Y:S02]  /*96b0*/  USHF.R.U32.HI UR4, URZ, 0x4, UR4 ;  /* 0x00000004ff047899 */ /* 0x000fe40008011604 */
[----:B------:R-:W-:Y:S02]  /*96c0*/  USGXT.U32 UR14, UR14, 0xe ;  /* 0x0000000e0e0e789a */ /* 0x000fe40008000000 */
[----:B------:R-:W-:Y:S02]  /*96d0*/  USGXT.U32 UR16, UR4, 0xe ;  /* 0x0000000e0410789a */ /* 0x000fe40008000000 */
[----:B------:R-:W-:-:S02]  /*96e0*/  UIADD3 UR34, UP3, UPT, UR14, 0x80, URZ ;  /* 0x000000800e227890 */ /* 0x000fc4000ff7e0ff */
[----:B------:R-:W-:Y:S01]  /*96f0*/  UIADD3 UR32, UP4, UPT, UR16, 0x2, URZ ;  /* 0x0000000210207890 */ /* 0x000fe2000ff9e0ff */
[----:B------:R-:W-:Y:S01]  /*9700*/  UMOV UR4, URZ ;  /* 0x000000ff00047c82 */ /* 0x000fe20008000000 */
[----:B------:R-:W-:Y:S01]  /*9710*/  UMOV UR36, 0x0 ;  /* 0x0000000000247882 */ /* 0x000fe20000000000 */
[----:B------:R-:W-:Y:S02]  /*9720*/  UIADD3.X UR35, UPT, UPT, UR4, -0x7fffbfe0, URZ, UP3, !UPT ;  /* 0x8000402004237890 */ /* 0x000fe40009ffe4ff */
[----:B------:R-:W-:Y:S02]  /*9730*/  UIADD3.X UR33, UPT, UPT, UR4, 0x40004040, URZ, UP4, !UPT ;  /* 0x4000404004217890 */ /* 0x000fe4000a7fe4ff */
[----:B------:R-:W-:Y:S02]  /*9740*/  UIADD3.64 UR18, UPT, UPT, UR34, 0x80, URZ ;  /* 0x0000008022127897 */ /* 0x000fe4000fffe0ff */
[----:B------:R-:W-:Y:S02]  /*9750*/  UIADD3.64 UR26, UPT, UPT, UR32, 0x2, URZ ;  /* 0x00000002201a7897 */ /* 0x000fe4000fffe0ff */
[----:B------:R-:W-:-:S02]  /*9760*/  UIADD3.64 UR28, UPT, UPT, UR34, 0x100, URZ ;  /* 0x00000100221c7897 */ /* 0x000fc4000fffe0ff */
[----:B------:R-:W-:Y:S01]  /*9770*/  UIADD3.64 UR30, UPT, UPT, UR32, 0x4, URZ ;  /* 0x00000004201e7897 */ /* 0x000fe2000fffe0ff */
[----:B------:R-:W-:Y:S01]  /*9780*/  UMOV UR37, 0x4108010 ;  /* 0x0410801000257882 */ /* 0x000fe20000000000 */
[----:B------:R-:W-:Y:S01]  /*9790*/  UMOV UR15, 0x80004020 ;  /* 0x80004020000f7882 */ /* 0x000fe20000000000 */
[----:B------:R-:W-:Y:S01]  /*97a0*/  UMOV UR17, 0x40004040 ;  /* 0x4000404000117882 */ /* 0x000fe20000000000 */
[----:B------:R-:W-:Y:S01]  /*97b0*/  UMOV UR38, 0x0 ;  /* 0x0000000000267882 */ /* 0x000fe20000000000 */
[----:B------:R-:W-:Y:S01]  /*97c0*/  UMOV UR39, 0x4108010 ;  /* 0x0410801000277882 */ /* 0x000fe20000000000 */
[----:B------:R-:W-:Y:S01]  /*97d0*/  UMOV UR40, 0x0 ;  /* 0x0000000000287882 */ /* 0x000fe20000000000 */
[----:B------:R-:W-:Y:S01]  /*97e0*/  UMOV UR41, 0x4108010 ;  /* 0x0410801000297882 */ /* 0x000fe20000000000 */
[----:B------:R-:W-:Y:S01]  /*97f0*/  UMOV UR4, UR6 ;  /* 0x0000000600047c82 */ /* 0x000fe20008000000 */
[----:B------:R-:W-:Y:S01]  /*9800*/  UMOV UR5, URZ ;  /* 0x000000ff00057c82 */ /* 0x000fe20008000000 */
[----:B------:R1:W-:Y:S01]  /*9810*/  UTCQMMA gdesc[UR14], gdesc[UR16], tmem[UR8], tmem[UR36], idesc[UR37], !UPT ;  /* 0x00ff24100e0075ea */ /* 0x0003e2000f800308 */
[----:B------:R-:W-:Y:S01]  /*9820*/  UMOV UR42, 0x0 ;  /* 0x00000000002a7882 */ /* 0x000fe20000000000 */
[----:B------:R-:W-:Y:S01]  /*9830*/  UMOV UR43, 0x4108010 ;  /* 0x04108010002b7882 */ /* 0x000fe20000000000 */
[----:B------:R1:W-:Y:S01]  /*9840*/  UTCQMMA gdesc[UR34], gdesc[UR32], tmem[UR8], tmem[UR38], idesc[UR39], UPT ;  /* 0x00ff2620220075ea */ /* 0x0003e2000b800308 */
[----:B------:R-:W-:Y:S01]  /*9850*/  UMOV UR4, UR4 ;  /* 0x0000000400047c82 */ /* 0x000fe20008000000 */
[----:B------:R1:W-:Y:S01]  /*9860*/  UTCQMMA gdesc[UR18], gdesc[UR26], tmem[UR8], tmem[UR40], idesc[UR41], UPT ;  /* 0x00ff281a120075ea */ /* 0x0003e2000b800308 */
[----:B------:R1:W-:Y:S01]  /*9870*/  UTCQMMA gdesc[UR28], gdesc[UR30], tmem[UR8], tmem[UR42], idesc[UR43], UPT ;  /* 0x00ff2a1e1c0075ea */ /* 0x0003e2000b800308 */
[----:B------:R1:W-:Y:S01]  /*9880*/  UTCBAR [UR4], URZ ;  /* 0x000000ff040073e9 */ /* 0x0003e200080000ff */
[----:B------:R-:W-:Y:S01]  /*9890*/  NOP ;  /* 0x0000000000007918 */ /* 0x000fe20000000000 */
.L_x_6:
[----:B-1----:R-:W-:Y:S01]  /*98a0*/  UMOV UR4, URZ ;  /* 0x000000ff00047c82 */ /* 0x002fe20008000000 */
[----:B------:R-:W-:Y:S05]  /*98b0*/  BRA.U !UP2, `(.L_x_7) ;  /* 0x0000005d0af07547 */ /* 0x000fea000b800000 */
[----:B------:R-:W-:Y:S01]  /*98c0*/  USHF.L.U32 UR11, UR12, 0x7, URZ ;  /* 0x000000070c0b7899 */ /* 0x000fe200080006ff */
[----:B0-----:R-:W-:Y:S01]  /*98d0*/  IMAD.MOV.U32 R101, RZ, RZ, RZ ;  /* 0x000000ffff657224 */ /* 0x001fe200078e00ff */
[----:B------:R-:W-:Y:S02]  /*98e0*/  USHF.L.U32 UR18, UR13, 0x7, URZ ;  /* 0x000000070d127899 */ /* 0x000fe400080006ff */
[----:B------:R-:W-:Y:S02]  /*98f0*/  USHF.R.S32.HI UR7, URZ, 0x1f, UR24 ;  /* 0x0000001fff077899 */ /* 0x000fe40008011418 */
[----:B------:R-:W-:Y:S02]  /*9900*/  UIADD3 UR12, UPT, UPT, UR9, 0x4000, URZ ;  /* 0x00004000090c7890 */ /* 0x000fe4000fffe0ff */
[----:B------:R-:W-:Y:S02]  /*9910*/  UIADD3 UR13, UPT, UPT, UR9, 0x6000, URZ ;  /* 0x00006000090d7890 */ /* 0x000fe4000fffe0ff */
[----:B------:R-:W-:-:S02]  /*9920*/  ULEA.HI UR7, UR7, UR24, URZ, 0x7 ;  /* 0x0000001807077291 */ /* 0x000fc4000f8f38ff */
[----:B------:R-:W-:Y:S02]  /*9930*/  USHF.R.U32.HI UR12, URZ, 0x4, UR12 ;  /* 0x00000004ff0c7899 */ /* 0x000fe4000801160c */
[----:B------:R-:W-:Y:S02]  /*9940*/  USHF.R.U32.HI UR13, URZ, 0x4, UR13 ;  /* 0x00000004ff0d7899 */ /* 0x000fe4000801160d */
[----:B------:R-:W-:Y:S02]  /*9950*/  USHF.R.S32.HI UR7, URZ, 0x7, UR7 ;  /* 0x00000007ff077899 */ /* 0x000fe40008011407 */
[----:B------:R-:W-:Y:S02]  /*9960*/  USGXT.U32 UR12, UR12, 0xe ;  /* 0x0000000e0c0c789a */ /* 0x000fe40008000000 */
[----:B------:R-:W-:Y:S02]  /*9970*/  USGXT.U32 UR14, UR13, 0xe ;  /* 0x0000000e0d0e789a */ /* 0x000fe40008000000 */
[----:B------:R-:W-:-:S02]  /*9980*/  UIADD3 UR26, UP2, UPT, UR12, 0x80, URZ ;  /* 0x000000800c1a7890 */ /* 0x000fc4000ff5e0ff */
[----:B------:R-:W-:Y:S02]  /*9990*/  UISETP.LT.AND UP4, UPT, UR7, 0x2, UPT ;  /* 0x000000020700788c */ /* 0x000fe4000bf81270 */
[----:B------:R-:W-:Y:S01]  /*99a0*/  UIADD3 UR28, UP3, UPT, UR14, 0x2, URZ ;  /* 0x000000020e1c7890 */ /* 0x000fe2000ff7e0ff */
[----:B------:R-:W-:Y:S01]  /*99b0*/  UMOV UR4, URZ ;  /* 0x000000ff00047c82 */ /* 0x000fe20008000000 */
[----:B------:R-:W-:Y:S01]  /*99c0*/  UMOV UR5, URZ ;  /* 0x000000ff00057c82 */ /* 0x000fe20008000000 */
[----:B------:R-:W-:Y:S02]  /*99d0*/  UIADD3.X UR27, UPT, UPT, UR4, -0x7fffbfe0, URZ, UP2, !UPT ;  /* 0x80004020041b7890 */ /* 0x000fe400097fe4ff */
[----:B------:R-:W-:Y:S02]  /*99e0*/  USEL UR7, UR7, 0x2, !UP4 ;  /* 0x0000000207077887 */ /* 0x000fe4000e000000 */
[----:B------:R-:W-:Y:S02]  /*99f0*/  UIADD3.X UR29, UPT, UPT, UR5, 0x40004040, URZ, UP3, !UPT ;  /* 0x40004040051d7890 */ /* 0x000fe40009ffe4ff */
[----:B------:R-:W-:-:S02]  /*9a00*/  UIADD3 UR22, UPT, UPT, UR22, -0x80, URZ ;  /* 0xffffff8016167890 */ /* 0x000fc4000fffe0ff */
[----:B------:R-:W-:Y:S02]  /*9a10*/  USHF.R.S32.HI UR25, URZ, 0x1f, UR11 ;  /* 0x0000001fff197899 */ /* 0x000fe4000801140b */
[----:B------:R-:W-:Y:S02]  /*9a20*/  USHF.R.S32.HI UR38, URZ, 0x1f, UR18 ;  /* 0x0000001fff267899 */ /* 0x000fe40008011412 */
[----:B------:R-:W-:Y:S02]  /*9a30*/  UIADD3 UR19, UPT, UPT, UR7, -0x1, URZ ;  /* 0xffffffff07137890 */ /* 0x000fe4000fffe0ff */
[----:B------:R-:W-:Y:S02]  /*9a40*/  UIADD3.64 UR30, UPT, UPT, UR26, 0x80, URZ ;  /* 0x000000801a1e7897 */ /* 0x000fe4000fffe0ff */
[----:B------:R-:W-:Y:S02]  /*9a50*/  UIADD3.64 UR32, UPT, UPT, UR28, 0x2, URZ ;  /* 0x000000021c207897 */ /* 0x000fe4000fffe0ff */
[----:B------:R-:W-:-:S02]  /*9a60*/  UIADD3.64 UR34, UPT, UPT, UR26, 0x100, URZ ;  /* 0x000001001a227897 */ /* 0x000fc4000fffe0ff */
[----:B------:R-:W-:Y:S01]  /*9a70*/  UIADD3.64 UR36, UPT, UPT, UR28, 0x4, URZ ;  /* 0x000000041c247897 */ /* 0x000fe2000fffe0ff */
[----:B------:R-:W-:-:S11]  /*9a80*/  UMOV UR23, 0x1 ;  /* 0x0000000100177882 */ /* 0x000fd60000000000 */
.L_x_10:
[----:B------:R-:W2:Y:S04]  /*9a90*/  LDL.LU R113, [R1+0x120] ;  /* 0x0001200001717983 */ /* 0x000ea80000300800 */
[----:B------:R-:W3:Y:S04]  /*9aa0*/  LDL.LU R112, [R1+0x118] ;  /* 0x0001180001707983 */ /* 0x000ee80000300800 */
[----:B------:R-:W4:Y:S04]  /*9ab0*/  LDL.LU R111, [R1+0x110] ;  /* 0x00011000016f7983 */ /* 0x000f280000300800 */
[----:B------:R-:W4:Y:S04]  /*9ac0*/  LDL.LU R110, [R1+0x108] ;  /* 0x00010800016e7983 */ /* 0x000f280000300800 */
[----:B------:R-:W4:Y:S04]  /*9ad0*/  LDL.LU R109, [R1+0x100] ;  /* 0x00010000016d7983 */ /* 0x000f280000300800 */
[----:B------:R-:W4:Y:S04]  /*9ae0*/  LDL.LU R108, [R1+0x11c] ;  /* 0x00011c00016c7983 */ /* 0x000f280000300800 */
[----:B------:R-:W4:Y:S04]  /*9af0*/  LDL.LU R107, [R1+0xf8] ;  /* 0x0000f800016b7983 */ /* 0x000f280000300800 */
[----:B------:R-:W4:Y:S01]  /*9b00*/  LDL.LU R103, [R1+0x114] ;  /* 0x0001140001677983 */ /* 0x000f220000300800 */
[----:B------:R-:W0:Y:S03]  /*9b10*/  S2R R102, SR_TID.X ;  /* 0x0000000000667919 */ /* 0x000e260000002100 */
[----:B------:R-:W4:Y:S04]  /*9b20*/  LDL.LU R106, [R1+0xf0] ;  /* 0x0000f000016a7983 */ /* 0x000f280000300800 */
[----:B------:R-:W4:Y:S04]  /*9b30*/  LDL.LU R105, [R1+0x10c] ;  /* 0x00010c0001697983 */ /* 0x000f280000300800 */
[----:B------:R-:W4:Y:S01]  /*9b40*/  LDL.LU R104, [R1+0xe8] ;  /* 0x0000e80001687983 */ /* 0x000f220000300800 */
[----:B------:R-:W-:Y:S01]  /*9b50*/  IMAD.U32 R101, R101, -0x80000000, RZ ;  /* 0x8000000065657824 */ /* 0x000fe200078e00ff */
[----:B0-----:R-:W-:-:S04]  /*9b60*/  SHF.R.U32.HI R102, RZ, 0x6, R102 ;  /* 0x00000006ff667819 */ /* 0x001fc80000011666 */
[----:B------:R-:W-:-:S04]  /*9b70*/  SGXT.U32 R102, R102, 0x1 ;  /* 0x000000016666781a */ /* 0x000fc80000000000 */
[----:B------:R-:W-:Y:S02]  /*9b80*/  ISETP.GE.AND P0, PT, R102, UR22, PT ;  /* 0x0000001666007c0c */ /* 0x000fe4000bf06270 */
[----:B--2---:R-:W-:Y:S02]  /*9b90*/  IADD3 R113, P6, PT, R113, UR18, RZ ;  /* 0x0000001271717c10 */ /* 0x004fe4000ffde0ff */
[----:B---3--:R-:W-:-:S03]  /*9ba0*/  IADD3 R112, P1, PT, R112, UR18, RZ ;  /* 0x0000001270707c10 */ /* 0x008fc6000ff3e0ff */
[----:B------:R-:W-:Y:S01]  /*9bb0*/  STL [R1+0x120], R113 ;  /* 0x0001207101007387 */ /* 0x000fe20000100800 */
[----:B----4-:R-:W-:-:S03]  /*9bc0*/  IADD3 R111, P3, PT, R111, UR18, RZ ;  /* 0x000000126f6f7c10 */ /* 0x010fc6000ff7e0ff */
[----:B------:R-:W-:Y:S01]  /*9bd0*/  STL [R1+0x118], R112 ;  /* 0x0001187001007387 */ /* 0x000fe20000100800 */
[----:B------:R-:W-:-:S03]  /*9be0*/  IADD3 R110, P4, PT, R110, UR18, RZ ;  /* 0x000000126e6e7c10 */ /* 0x000fc6000ff9e0ff */
[----:B------:R-:W-:Y:S01]  /*9bf0*/  STL [R1+0x110], R111 ;  /* 0x0001106f01007387 */ /* 0x000fe20000100800 */
[----:B------:R-:W-:-:S03]  /*9c00*/  IADD3 R109, P5, PT, R109, UR18, RZ ;  /* 0x000000126d6d7c10 */ /* 0x000fc6000ffbe0ff */
[----:B------:R-:W-:Y:S01]  /*9c10*/  STL [R1+0x108], R110 ;  /* 0x0001086e01007387 */ /* 0x000fe20000100800 */
[----:B------:R-:W-:-:S03]  /*9c20*/  IADD3.X R108, PT, PT, R108, UR38, RZ, P6, !PT ;  /* 0x000000266c6c7c10 */ /* 0x000fc6000b7fe4ff */
[----:B------:R-:W-:Y:S01]  /*9c30*/  STL [R1+0x100], R109 ;  /* 0x0001006d01007387 */ /* 0x000fe20000100800 */
[----:B------:R-:W-:Y:S02]  /*9c40*/  IADD3 R107, P6, PT, R107, UR18, RZ ;  /* 0x000000126b6b7c10 */ /* 0x000fe4000ffde0ff */
[----:B------:R-:W-:-:S05]  /*9c50*/  IADD3.X R103, PT, PT, R103, UR38, RZ, P1, !PT ;  /* 0x0000002667677c10 */ /* 0x000fca0008ffe4ff */
[----:B------:R0:W-:Y:S04]  /*9c60*/  STL [R1+0x114], R103 ;  /* 0x0001146701007387 */ /* 0x0001e80000100800 */
[----:B------:R-:W-:Y:S04]  /*9c70*/  STL [R1+0x11c], R108 ;  /* 0x00011c6c01007387 */ /* 0x000fe80000100800 */
[----:B0-----:R-:W2:Y:S01]  /*9c80*/  LDL.LU R103, [R1+0x104] ;  /* 0x0001040001677983 */ /* 0x001ea20000300800 */
[----:B------:R-:W-:Y:S02]  /*9c90*/  IADD3.X R105, PT, PT, R105, UR38, RZ, P3, !PT ;  /* 0x0000002669697c10 */ /* 0x000fe40009ffe4ff */
[----:B------:R-:W-:Y:S01]  /*9ca0*/  IADD3 R106, P1, PT, R106, UR18, RZ ;  /* 0x000000126a6a7c10 */ /* 0x000fe2000ff3e0ff */
[----:B------:R-:W-:Y:S04]  /*9cb0*/  STL [R1+0xf8], R107 ;  /* 0x0000f86b01007387 */ /* 0x000fe80000100800 */
[----:B------:R-:W3:Y:S01]  /*9cc0*/  LDL.LU R102, [R1+0xe0] ;  /* 0x0000e00001667983 */ /* 0x000ee20000300800 */
[----:B------:R-:W-:-:S03]  /*9cd0*/  IADD3 R104, P3, PT, R104, UR18, RZ ;  /* 0x0000001268687c10 */ /* 0x000fc6000ff7e0ff */
[----:B------:R0:W-:Y:S04]  /*9ce0*/  STL [R1+0x10c], R105 ;  /* 0x00010c6901007387 */ /* 0x0001e80000100800 */
[----:B------:R1:W-:Y:S04]  /*9cf0*/  STL [R1+0xf0], R106 ;  /* 0x0000f06a01007387 */ /* 0x0003e80000100800 */
[----:B0-----:R-:W4:Y:S04]  /*9d00*/  LDL.LU R105, [R1+0xfc] ;  /* 0x0000fc0001697983 */ /* 0x001f280000300800 */
[----:B------:R-:W4:Y:S04]  /*9d10*/  LDL.LU R129, [R1+0xd8] ;  /* 0x0000d80001817983 */ /* 0x000f280000300800 */
[----:B------:R-:W4:Y:S04]  /*9d20*/  LDL.LU R128, [R1+0xf4] ;  /* 0x0000f40001807983 */ /* 0x000f280000300800 */
[----:B------:R-:W4:Y:S04]  /*9d30*/  LDL.LU R127, [R1+0xd0] ;  /* 0x0000d000017f7983 */ /* 0x000f280000300800 */
[----:B------:R0:W-:Y:S04]  /*9d40*/  STL [R1+0xe8], R104 ;  /* 0x0000e86801007387 */ /* 0x0001e80000100800 */
[----:B------:R-:W4:Y:S04]  /*9d50*/  LDL.LU R126, [R1+0xec] ;  /* 0x0000ec00017e7983 */ /* 0x000f280000300800 */
        /* <DEDUP_REMOVED lines=19> */
[----:B-1----:R-:W4:Y:S04]  /*9e90*/  LDL.LU R106, [R1+0x9c] ;  /* 0x00009c00016a7983 */ /* 0x002f280000300800 */
[----:B0-----:R-:W4:Y:S01]  /*9ea0*/  LDL.LU R104, [R1+0x78] ;  /* 0x0000780001687983 */ /* 0x001f220000300800 */
[----:B--2---:R-:W-:-:S05]  /*9eb0*/  IADD3.X R103, PT, PT, R103, UR38, RZ, P4, !PT ;  /* 0x0000002667677c10 */ /* 0x004fca000a7fe4ff */
[----:B------:R0:W-:Y:S01]  /*9ec0*/  STL [R1+0x104], R103 ;  /* 0x0001046701007387 */ /* 0x0001e20000100800 */
[----:B---3--:R-:W-:-:S03]  /*9ed0*/  IADD3 R102, P4, PT, R102, UR18, RZ ;  /* 0x0000001266667c10 */ /* 0x008fc6000ff9e0ff */
[----:B0-----:R-:W2:Y:S04]  /*9ee0*/  LDL.LU R103, [R1+0x94] ;  /* 0x0000940001677983 */ /* 0x001ea80000300800 */
[----:B------:R0:W-:Y:S04]  /*9ef0*/  STL [R1+0xe0], R102 ;  /* 0x0000e06601007387 */ /* 0x0001e80000100800 */
[----:B0-----:R-:W3:Y:S01]  /*9f00*/  LDL.LU R102, [R1+0x70] ;  /* 0x0000700001667983 */ /* 0x001ee20000300800 */
[----:B----4-:R-:W-:Y:S02]  /*9f10*/  IADD3.X R105, PT, PT, R105, UR38, RZ, P5, !PT ;  /* 0x0000002669697c10 */ /* 0x010fe4000affe4ff */
[----:B------:R-:W-:-:S02]  /*9f20*/  IADD3 R129, P5, PT, R129, UR18, RZ ;  /* 0x0000001281817c10 */ /* 0x000fc4000ffbe0ff */
[----:B------:R-:W-:Y:S01]  /*9f30*/  IADD3.X R128, PT, PT, R128, UR38, RZ, P6, !PT ;  /* 0x0000002680807c10 */ /* 0x000fe2000b7fe4ff */
[----:B------:R0:W-:Y:S01]  /*9f40*/  STL [R1+0xfc], R105 ;  /* 0x0000fc6901007387 */ /* 0x0001e20000100800 */
[----:B------:R-:W-:Y:S02]  /*9f50*/  IADD3 R127, P6, PT, R127, UR18, RZ ;  /* 0x000000127f7f7c10 */ /* 0x000fe4000ffde0ff */
[----:B------:R-:W-:Y:S01]  /*9f60*/  IADD3.X R126, PT, PT, R126, UR38, RZ, P1, !PT ;  /* 0x000000267e7e7c10 */ /* 0x000fe20008ffe4ff */
[----:B0-----:R-:W4:Y:S01]  /*9f70*/  LDL.LU R105, [R1+0x8c] ;  /* 0x00008c0001697983 */ /* 0x001f220000300800 */
[----:B------:R-:W-:-:S03]  /*9f80*/  IADD3 R125, P1, PT, R125, UR18, RZ ;  /* 0x000000127d7d7c10 */ /* 0x000fc6000ff3e0ff */
[----:B------:R-:W-:Y:S01]  /*9f90*/  STL [R1+0xd8], R129 ;  /* 0x0000d88101007387 */ /* 0x000fe20000100800 */
[----:B------:R-:W-:-:S03]  /*9fa0*/  IADD3.X R124, PT, PT, R124, UR38, RZ, P3, !PT ;  /* 0x000000267c7c7c10 */ /* 0x000fc60009ffe4ff */
[----:B------:R-:W-:Y:S01]  /*9fb0*/  STL [R1+0xf4], R128 ;  /* 0x0000f48001007387 */ /* 0x000fe20000100800 */
        /* <DEDUP_REMOVED lines=37> */
[----:B------:R-:W-:Y:S04]  /*a210*/  STL [R1+0x88], R109 ;  /* 0x0000886d01007387 */ /* 0x000fe80000100800 */
[----:B------:R-:W-:Y:S04]  /*a220*/  STL [R1+0xa4], R108 ;  /* 0x0000a46c01007387 */ /* 0x000fe80000100800 */
[----:B------:R0:W-:Y:S04]  /*a230*/  STL [R1+0x78], R104 ;  /* 0x0000786801007387 */ /* 0x0001e80000100800 */
[----:B------:R-:W-:Y:S04]  /*a240*/  STL [R1+0x80], R107 ;  /* 0x0000806b01007387 */ /* 0x000fe80000100800 */
[----:B0-----:R-:W4:Y:S04]  /*a250*/  LDL.LU R104, [R1+0x68] ;  /* 0x0000680001687983 */ /* 0x001f280000300800 */
[----:B------:R-:W-:Y:S01]  /*a260*/  STL [R1+0x9c], R106 ;  /* 0x00009c6a01007387 */ /* 0x000fe20000100800 */
[----:B--2---:R-:W-:-:S05]  /*a270*/  IADD3.X R103, PT, PT, R103, UR38, RZ, P3, !PT ;  /* 0x0000002667677c10 */ /* 0x004fca0009ffe4ff */
[----:B------:R0:W-:Y:S01]  /*a280*/  STL [R1+0x94], R103 ;  /* 0x0000946701007387 */ /* 0x0001e20000100800 */
[----:B---3--:R-:W-:-:S03]  /*a290*/  IADD3 R102, P3, PT, R102, UR18, RZ ;  /* 0x0000001266667c10 */ /* 0x008fc6000ff7e0ff */
[----:B0-----:R-:W2:Y:S04]  /*a2a0*/  LDL.LU R103, [R1+0x84] ;  /* 0x0000840001677983 */ /* 0x001ea80000300800 */
[----:B------:R0:W-:Y:S04]  /*a2b0*/  STL [R1+0x70], R102 ;  /* 0x0000706601007387 */ /* 0x0001e80000100800 */
[----:B0-----:R-:W3:Y:S01]  /*a2c0*/  LDL.LU R102, [R1+0x60] ;  /* 0x0000600001667983 */ /* 0x001ee20000300800 */
[----:B----4-:R-:W-:-:S03]  /*a2d0*/  IADD3.X R105, PT, PT, R105, UR38, RZ, P4, !PT ;  /* 0x0000002669697c10 */ /* 0x010fc6000a7fe4ff */
        /* <DEDUP_REMOVED lines=24> */
[----:B------:R-:W4:Y:S01]  /*a460*/  LDL.LU R106, [R1] ;  /* 0x00000000016a7983 */ /* 0x000f220000300800 */
[----:B------:R-:W-:-:S03]  /*a470*/  IADD3 R104, P4, PT, R104, UR18, RZ ;  /* 0x0000001268687c10 */ /* 0x000fc6000ff9e0ff */
[----:B0-----:R-:W4:Y:S04]  /*a480*/  LDL.LU R105, [R1+0x1c] ;  /* 0x00001c0001697983 */ /* 0x001f280000300800 */
[----:B------:R0:W-:Y:S04]  /*a490*/  STL [R1+0x68], R104 ;  /* 0x0000686801007387 */ /* 0x0001e80000100800 */
        /* <DEDUP_REMOVED lines=10> */
[----:B------:R-:W-:Y:S01]  /*a540*/  STL [R1+0x7c], R129 ;  /* 0x00007c8101007387 */ /* 0x000fe20000100800 */
[----:B------:R-:W-:Y:S02]  /*a550*/  IADD3 R126, P1, PT, R126, UR18, RZ ;  /* 0x000000127e7e7c10 */ /* 0x000fe4000ff3e0ff */
[----:B------:R-:W-:Y:S01]  /*a560*/  IADD3.X R125, PT, PT, R125, UR38, RZ, P3, !PT ;  /* 0x000000267d7d7c10 */ /* 0x000fe20009ffe4ff */
        /* <DEDUP_REMOVED lines=43> */
[----:B------:R0:W-:Y:S04]  /*a820*/  STL [R1], R106 ;  /* 0x0000006a01007387 */ /* 0x0001e80000100800 */
[----:B------:R1:W-:Y:S01]  /*a830*/  STL [R1+0x1c], R105 ;  /* 0x00001c6901007387 */ /* 0x0003e20000100800 */
[----:B------:R-:W-:Y:S02]  /*a840*/  IADD3.X R104, PT, PT, R104, UR38, RZ, P4, !PT ;  /* 0x0000002668687c10 */ /* 0x000fe4000a7fe4ff */
[----:B--2---:R-:W-:-:S03]  /*a850*/  IADD3.X R103, PT, PT, R103, UR38, RZ, P5, !PT ;  /* 0x0000002667677c10 */ /* 0x004fc6000affe4ff */
[----:B------:R2:W-:Y:S01]  /*a860*/  STL [R1+0x14], R104 ;  /* 0x0000146801007387 */ /* 0x0005e20000100800 */
[----:B------:R-:W-:Y:S02]  /*a870*/  IADD3 R247, P5, PT, R247, UR18, RZ ;  /* 0x00000012f7f77c10 */ /* 0x000fe4000ffbe0ff */
[----:B---3--:R-:W-:Y:S01]  /*a880*/  IADD3.X R102, PT, PT, R102, UR38, RZ, P6, !PT ;  /* 0x0000002666667c10 */ /* 0x008fe2000b7fe4ff */
[----:B0-----:R-:W3:Y:S01]  /*a890*/  LDL.LU R106, [R1+0x134] ;  /* 0x00013400016a7983 */ /* 0x001ee20000300800 */
[----:B------:R-:W-:Y:S02]  /*a8a0*/  IADD3.X R250, PT, PT, R250, UR38, RZ, P3, !PT ;  /* 0x00000026fafa7c10 */ /* 0x000fe40009ffe4ff */
[----:B------:R-:W-:Y:S01]  /*a8b0*/  IADD3 R249, P4, PT, R249, UR18, RZ ;  /* 0x00000012f9f97c10 */ /* 0x000fe2000ff9e0ff */
[----:B------:R0:W-:Y:S04]  /*a8c0*/  STL [R1+0xc], R103 ;  /* 0x00000c6701007387 */ /* 0x0001e80000100800 */
[----:B-1----:R-:W4:Y:S04]  /*a8d0*/  LDL.LU R105, [R1+0x12c] ;  /* 0x00012c0001697983 */ /* 0x002f280000300800 */
[----:B--2---:R-:W2:Y:S04]  /*a8e0*/  LDL.LU R104, [R1+0x124] ;  /* 0x0001240001687983 */ /* 0x004ea80000300800 */
[----:B------:R1:W-:Y:S04]  /*a8f0*/  STL [R1+0x4], R102 ;  /* 0x0000046601007387 */ /* 0x0003e80000100800 */
[----:B0-----:R-:W2:Y:S04]  /*a900*/  LDL.LU R103, [R1+0x130] ;  /* 0x0001300001677983 */ /* 0x001ea80000300800 */
[----:B-1----:R-:W4:Y:S01]  /*a910*/  LDL.LU R102, [R1+0x128] ;  /* 0x0001280001667983 */ /* 0x002f220000300800 */
[----:B------:R-:W-:-:S02]  /*a920*/  IADD3.X R246, PT, PT, R246, UR38, RZ, P5, !PT ;  /* 0x00000026f6f67c10 */ /* 0x000fc4000affe4ff */
[----:B------:R-:W-:-:S04]  /*a930*/  IADD3 R236, P5, PT, R236, UR18, RZ ;  /* 0x00000012ecec7c10 */ /* 0x000fc8000ffbe0ff */
[----:B------:R-:W-:Y:S02]  /*a940*/  IADD3.X R235, PT, PT, R235, UR38, RZ, P5, !PT ;  /* 0x00000026ebeb7c10 */ /* 0x000fe4000affe4ff */
[----:B------:R-:W-:-:S04]  /*a950*/  IADD3 R226, P5, PT, R226, UR18, RZ ;  /* 0x00000012e2e27c10 */ /* 0x000fc8000ffbe0ff */
[----:B------:R-:W-:Y:S02]  /*a960*/  IADD3.X R225, PT, PT, R225, UR38, RZ, P5, !PT ;  /* 0x00000026e1e17c10 */ /* 0x000fe4000affe4ff */
[----:B------:R-:W-:-:S04]  /*a970*/  IADD3 R216, P5, PT, R216, UR18, RZ ;  /* 0x00000012d8d87c10 */ /* 0x000fc8000ffbe0ff */
[----:B------:R-:W-:Y:S02]  /*a980*/  IADD3.X R215, PT, PT, R215, UR38, RZ, P5, !PT ;  /* 0x00000026d7d77c10 */ /* 0x000fe4000affe4ff */
[----:B------:R-:W-:-:S04]  /*a990*/  IADD3 R206, P5, PT, R206, UR18, RZ ;  /* 0x00000012cece7c10 */ /* 0x000fc8000ffbe0ff */
[----:B------:R-:W-:Y:S02]  /*a9a0*/  IADD3.X R205, PT, PT, R205, UR38, RZ, P5, !PT ;  /* 0x00000026cdcd7c10 */ /* 0x000fe4000affe4ff */
[----:B------:R-:W-:Y:S02]  /*a9b0*/  IADD3 R245, P6, PT, R245, UR18, RZ ;  /* 0x00000012f5f57c10 */ /* 0x000fe4000ffde0ff */
[----:B------:R-:W-:Y:S02]  /*a9c0*/  IADD3 R241, P3, PT, R241, UR18, RZ ;  /* 0x00000012f1f17c10 */ /* 0x000fe4000ff7e0ff */
[----:B------:R-:W-:Y:S02]  /*a9d0*/  IADD3.X R252, PT, PT, R252, UR38, RZ, P1, !PT ;  /* 0x00000026fcfc7c10 */ /* 0x000fe40008ffe4ff */
[----:B------:R-:W-:Y:S02]  /*a9e0*/  IADD3 R243, P1, PT, R243, UR18, RZ ;  /* 0x00000012f3f37c10 */ /* 0x000fe4000ff3e0ff */
[----:B------:R-:W-:-:S02]  /*a9f0*/  IADD3.X R248, PT, PT, R248, UR38, RZ, P4, !PT ;  /* 0x00000026f8f87c10 */ /* 0x000fc4000a7fe4ff */
[----:B------:R-:W-:Y:S02]  /*aa00*/  IADD3.X R244, PT, PT, R244, UR38, RZ, P6, !PT ;  /* 0x00000026f4f47c10 */ /* 0x000fe4000b7fe4ff */
[----:B------:R-:W-:Y:S02]  /*aa10*/  IADD3.X R240, PT, PT, R240, UR38, RZ, P3, !PT ;  /* 0x00000026f0f07c10 */ /* 0x000fe40009ffe4ff */
[----:B------:R-:W-:Y:S02]  /*aa20*/  IADD3 R239, P4, PT, R239, UR18, RZ ;  /* 0x00000012efef7c10 */ /* 0x000fe4000ff9e0ff */
[----:B------:R-:W-:Y:S02]  /*aa30*/  IADD3 R234, P6, PT, R234, UR18, RZ ;  /* 0x00000012eaea7c10 */ /* 0x000fe4000ffde0ff */
[----:B------:R-:W-:Y:S02]  /*aa40*/  IADD3 R230, P3, PT, R230, UR18, RZ ;  /* 0x00000012e6e67c10 */ /* 0x000fe4000ff7e0ff */
[----:B------:R-:W-:-:S02]  /*aa50*/  IADD3.X R242, PT, PT, R242, UR38, RZ, P1, !PT ;  /* 0x00000026f2f27c10 */ /* 0x000fc40008ffe4ff */
[----:B------:R-:W-:Y:S02]  /*aa60*/  IADD3 R232, P1, PT, R232, UR18, RZ ;  /* 0x00000012e8e87c10 */ /* 0x000fe4000ff3e0ff */
[----:B------:R-:W-:Y:S02]  /*aa70*/  IADD3.X R237, PT, PT, R237, UR38, RZ, P4, !PT ;  /* 0x00000026eded7c10 */ /* 0x000fe4000a7fe4ff */
[----:B------:R-:W-:Y:S02]  /*aa80*/  IADD3.X R233, PT, PT, R233, UR38, RZ, P6, !PT ;  /* 0x00000026e9e97c10 */ /* 0x000fe4000b7fe4ff */
[----:B------:R-:W-:Y:S02]  /*aa90*/  IADD3.X R229, PT, PT, R229, UR38, RZ, P3, !PT ;  /* 0x00000026e5e57c10 */ /* 0x000fe40009ffe4ff */
[----:B------:R-:W-:Y:S02]  /*aaa0*/  IADD3 R228, P4, PT, R228, UR18, RZ ;  /* 0x00000012e4e47c10 */ /* 0x000fe4000ff9e0ff */
[----:B------:R-:W-:-:S02]  /*aab0*/  IADD3 R224, P6, PT, R224, UR18, RZ ;  /* 0x00000012e0e07c10 */ /* 0x000fc4000ffde0ff */
[----:B------:R-:W-:Y:S02]  /*aac0*/  IADD3 R220, P3, PT, R220, UR18, RZ ;  /* 0x00000012dcdc7c10 */ /* 0x000fe4000ff7e0ff */
[----:B------:R-:W-:Y:S02]  /*aad0*/  IADD3.X R231, PT, PT, R231, UR38, RZ, P1, !PT ;  /* 0x00000026e7e77c10 */ /* 0x000fe40008ffe4ff */
[----:B------:R-:W-:Y:S02]  /*aae0*/  IADD3 R222, P1, PT, R222, UR18, RZ ;  /* 0x00000012dede7c10 */ /* 0x000fe4000ff3e0ff */
[----:B------:R-:W-:Y:S02]  /*aaf0*/  IADD3.X R227, PT, PT, R227, UR38, RZ, P4, !PT ;  /* 0x00000026e3e37c10 */ /* 0x000fe4000a7fe4ff */
[----:B------:R-:W-:Y:S02]  /*ab00*/  IADD3.X R223, PT, PT, R223, UR38, RZ, P6, !PT ;  /* 0x00000026dfdf7c10 */ /* 0x000fe4000b7fe4ff */
[----:B------:R-:W-:-:S02]  /*ab10*/  IADD3.X R219, PT, PT, R219, UR38, RZ, P3, !PT ;  /* 0x00000026dbdb7c10 */ /* 0x000fc40009ffe4ff */
[----:B------:R-:W-:Y:S02]  /*ab20*/  IADD3 R218, P4, PT, R218, UR18, RZ ;  /* 0x00000012dada7c10 */ /* 0x000fe4000ff9e0ff */
        /* <DEDUP_REMOVED lines=17> */
[----:B------:R-:W-:Y:S02]  /*ac40*/  IADD3.X R201, PT, PT, R201, UR38, RZ, P1, !PT ;  /* 0x00000026c9c97c10 */ /* 0x000fe40008ffe4ff */
[----:B------:R-:W-:Y:S02]  /*ac50*/  IADD3.X R197, PT, PT, R197, UR38, RZ, P4, !PT ;  /* 0x00000026c5c57c10 */ /* 0x000fe4000a7fe4ff */
[----:B------:R-:W-:Y:S02]  /*ac60*/  IADD3.X R194, PT, PT, R194, UR25, RZ, P3, !PT ;  /* 0x00000019c2c27c10 */ /* 0x000fe40009ffe4ff */
[----:B------:R-:W-:Y:S02]  /*ac70*/  IADD3 R193, P4, PT, R193, UR11, RZ ;  /* 0x0000000bc1c17c10 */ /* 0x000fe4000ff9e0ff */
[----:B------:R-:W-:Y:S02]  /*ac80*/  IADD3 R182, P3, PT, R182, UR11, RZ ;  /* 0x0000000bb6b67c10 */ /* 0x000fe4000ff7e0ff */
[----:B------:R-:W-:-:S02]  /*ac90*/  IADD3.X R191, PT, PT, R191, UR25, RZ, P4, !PT ;  /* 0x00000019bfbf7c10 */ /* 0x000fc4000a7fe4ff */
[----:B------:R-:W-:Y:S02]  /*aca0*/  IADD3.X R180, PT, PT, R180, UR25, RZ, P3, !PT ;  /* 0x00000019b4b47c10 */ /* 0x000fe40009ffe4ff */
[----:B------:R-:W-:Y:S02]  /*acb0*/  IADD3 R179, P4, PT, R179, UR11, RZ ;  /* 0x0000000bb3b37c10 */ /* 0x000fe4000ff9e0ff */
[----:B------:R-:W-:Y:S02]  /*acc0*/  IADD3 R170, P3, PT, R170, UR11, RZ ;  /* 0x0000000baaaa7c10 */ /* 0x000fe4000ff7e0ff */
[----:B------:R-:W-:Y:S02]  /*acd0*/  IADD3.X R178, PT, PT, R178, UR25, RZ, P4, !PT ;  /* 0x00000019b2b27c10 */ /* 0x000fe4000a7fe4ff */
[----:B------:R-:W-:Y:S02]  /*ace0*/  IADD3.X R169, PT, PT, R169, UR25, RZ, P3, !PT ;  /* 0x00000019a9a97c10 */ /* 0x000fe40009ffe4ff */
[----:B------:R-:W-:-:S02]  /*acf0*/  IADD3 R168, P4, PT, R168, UR11, RZ ;  /* 0x0000000ba8a87c10 */ /* 0x000fc4000ff9e0ff */
[----:B------:R-:W-:Y:S02]  /*ad00*/  IADD3 R46, P3, PT, R46, UR11, RZ ;  /* 0x0000000b2e2e7c10 */ /* 0x000fe4000ff7e0ff */
[----:B------:R-:W-:Y:S02]  /*ad10*/  IADD3.X R53, PT, PT, R53, UR25, RZ, P4, !PT ;  /* 0x0000001935357c10 */ /* 0x000fe4000a7fe4ff */
[----:B------:R-:W-:Y:S02]  /*ad20*/  IADD3.X R51, PT, PT, R51, UR25, RZ, P3, !PT ;  /* 0x0000001933337c10 */ /* 0x000fe40009ffe4ff */
[----:B------:R-:W-:Y:S02]  /*ad30*/  IADD3 R20, P4, PT, R20, UR11, RZ ;  /* 0x0000000b14147c10 */ /* 0x000fe4000ff9e0ff */
[----:B-----5:R-:W-:Y:S02]  /*ad40*/  IADD3 R18, P3, PT, R18, UR11, RZ ;  /* 0x0000000b12127c10 */ /* 0x020fe4000ff7e0ff */
        /* <DEDUP_REMOVED lines=26> */
[----:B---3--:R-:W-:-:S04]  /*aef0*/  IADD3 R106, P5, PT, R106, UR11, RZ ;  /* 0x0000000b6a6a7c10 */ /* 0x008fc8000ffbe0ff */
[----:B--2---:R-:W-:Y:S02]  /*af00*/  IADD3.X R103, PT, PT, R103, UR25, RZ, P5, !PT ;  /* 0x0000001967677c10 */ /* 0x004fe4000affe4ff */
        /* <DEDUP_REMOVED lines=9> */
[----:B----4-:R-:W-:Y:S02]  /*afa0*/  IADD3 R105, P6, PT, R105, UR11, RZ ;  /* 0x0000000b69697c10 */ /* 0x010fe4000ffde0ff */
[----:B------:R-:W-:Y:S02]  /*afb0*/  IADD3.X R74, PT, PT, R74, UR25, RZ, P5, !PT ;  /* 0x000000194a4a7c10 */ /* 0x000fe4000affe4ff */
[----:B------:R-:W-:Y:S02]  /*afc0*/  IADD3 R40, P5, PT, R40, UR11, RZ ;  /* 0x0000000b28287c10 */ /* 0x000fe4000ffbe0ff */
[----:B------:R-:W-:-:S02]  /*afd0*/  IADD3 R104, P1, PT, R104, UR11, RZ ;  /* 0x0000000b68687c10 */ /* 0x000fc4000ff3e0ff */
[----:B------:R-:W-:Y:S02]  /*afe0*/  IADD3.X R102, PT, PT, R102, UR25, RZ, P6, !PT ;  /* 0x0000001966667c10 */ /* 0x000fe4000b7fe4ff */
[----:B------:R-:W-:Y:S02]  /*aff0*/  IADD3 R188, P6, PT, R188, UR11, RZ ;  /* 0x0000000bbcbc7c10 */ /* 0x000fe4000ffde0ff */
[----:B------:R-:W-:Y:S02]  /*b000*/  IADD3.X R48, PT, PT, R48, UR25, RZ, P5, !PT ;  /* 0x0000001930307c10 */ /* 0x000fe4000affe4ff */
        /* <DEDUP_REMOVED lines=13> */
[----:B------:R-:W-:Y:S01]  /*b0e0*/  IADD3 R57, P5, PT, R57, UR11, RZ ;  /* 0x0000000b39397c10 */ /* 0x000fe2000ffbe0ff */
[----:B------:R-:W-:Y:S01]  /*b0f0*/  STL [R1+0x134], R106 ;  /* 0x0001346a01007387 */ /* 0x000fe20000100800 */
[----:B------:R-:W-:-:S02]  /*b100*/  IADD3 R71, P1, PT, R71, UR11, RZ ;  /* 0x0000000b47477c10 */ /* 0x000fc4000ff3e0ff */
[----:B------:R-:W-:Y:S01]  /*b110*/  IADD3.X R100, PT, PT, R100, UR25, RZ, P6, !PT ;  /* 0x0000001964647c10 */ /* 0x000fe2000b7fe4ff */
[----:B------:R-:W-:Y:S01]  /*b120*/  STL [R1+0x12c], R105 ;  /* 0x00012c6901007387 */ /* 0x000fe20000100800 */
[----:B------:R-:W-:Y:S02]  /*b130*/  IADD3 R69, P6, PT, R69, UR11, RZ ;  /* 0x0000000b45457c10 */ /* 0x000fe4000ffde0ff */
[----:B------:R-:W-:Y:S01]  /*b140*/  IADD3.X R76, PT, PT, R76, UR25, RZ, P1, !PT ;  /* 0x000000194c4c7c10 */ /* 0x000fe20008ffe4ff */
[----:B------:R-:W-:Y:S01]  /*b150*/  STL [R1+0x124], R104 ;  /* 0x0001246801007387 */ /* 0x000fe20000100800 */
[----:B------:R-:W-:Y:S02]  /*b160*/  IADD3 R44, P1, PT, R44, UR11, RZ ;  /* 0x0000000b2c2c7c10 */ /* 0x000fe4000ff3e0ff */
[----:B------:R-:W-:Y:S01]  /*b170*/  IADD3.X R75, PT, PT, R75, UR25, RZ, P6, !PT ;  /* 0x000000194b4b7c10 */ /* 0x000fe2000b7fe4ff */
[----:B------:R-:W-:Y:S01]  /*b180*/  STL [R1+0x130], R103 ;  /* 0x0001306701007387 */ /* 0x000fe20000100800 */
[----:B------:R-:W-:-:S03]  /*b190*/  IADD3 R42, P6, PT, R42, UR11, RZ ;  /* 0x0000000b2a2a7c10 */ /* 0x000fc6000ffde0ff */
[----:B------:R0:W-:Y:S01]  /*b1a0*/  STL [R1+0x128], R102 ;  /* 0x0001286601007387 */ /* 0x0001e20000100800 */
[----:B------:R-:W-:Y:S02]  /*b1b0*/  IADD3.X R50, PT, PT, R50, UR25, RZ, P1, !PT ;  /* 0x0000001932327c10 */ /* 0x000fe40008ffe4ff */
[----:B------:R-:W-:Y:S02]  /*b1c0*/  IADD3 R16, P1, PT, R16, UR11, RZ ;  /* 0x0000000b10107c10 */ /* 0x000fe4000ff3e0ff */
[----:B------:R-:W-:Y:S01]  /*b1d0*/  IADD3.X R49, PT, PT, R49, UR25, RZ, P6, !PT ;  /* 0x0000001931317c10 */ /* 0x000fe2000b7fe4ff */
[----:B0-----:R-:W0:Y:S01]  /*b1e0*/  S2R R102, SR_TID.X ;  /* 0x0000000000667919 */ /* 0x001e220000002100 */
[----:B------:R-:W-:Y:S01]  /*b1f0*/  IADD3.X R66, PT, PT, R66, UR25, RZ, P5, !PT ;  /* 0x0000001942427c10 */ /* 0x000fe2000affe4ff */
[----:B------:R-:W1:Y:S01]  /*b200*/  SYNCS.PHASECHK.TRANS64.TRYWAIT P5, [UR6], R101 ;  /* 0x00000065ff0075a7 */ /* 0x000e6200080a1106 */
[----:B------:R-:W-:Y:S02]  /*b210*/  IADD3 R14, P6, PT, R14, UR11, RZ ;  /* 0x0000000b0e0e7c10 */ /* 0x000fe4000ffde0ff */
[----:B------:R-:W-:-:S02]  /*b220*/  IADD3.X R24, PT, PT, R24, UR25, RZ, P1, !PT ;  /* 0x0000001918187c10 */ /* 0x000fc40008ffe4ff */
[----:B------:R-:W-:Y:S02]  /*b230*/  IADD3 R92, P1, PT, R92, UR11, RZ ;  /* 0x0000000b5c5c7c10 */ /* 0x000fe4000ff3e0ff */
[----:B------:R-:W-:Y:S02]  /*b240*/  IADD3.X R23, PT, PT, R23, UR25, RZ, P6, !PT ;  /* 0x0000001917177c10 */ /* 0x000fe4000b7fe4ff */
[----:B------:R-:W-:Y:S02]  /*b250*/  IADD3 R80, P6, PT, R80, UR11, RZ ;  /* 0x0000000b50507c10 */ /* 0x000fe4000ffde0ff */
[----:B------:R-:W-:Y:S02]  /*b260*/  IADD3.X R98, PT, PT, R98, UR25, RZ, P1, !PT ;  /* 0x0000001962627c10 */ /* 0x000fe40008ffe4ff */
        /* <DEDUP_REMOVED lines=15> */
[----:B------:R-:W-:Y:S02]  /*b360*/  IADD3 R30, P6, PT, R30, UR11, RZ ;  /* 0x0000000b1e1e7c10 */ /* 0x000fe4000ffde0ff */
[----:B------:R-:W-:Y:S02]  /*b370*/  IADD3 R87, P3, PT, R87, UR11, RZ ;  /* 0x0000000b57577c10 */ /* 0x000fe4000ff7e0ff */
[----:B0-----:R-:W-:Y:S02]  /*b380*/  SHF.R.U32.HI R102, RZ, 0x6, R102 ;  /* 0x00000006ff667819 */ /* 0x001fe40000011666 */
[----:B------:R-:W-:Y:S02]  /*b390*/  IADD3.X R13, PT, PT, R13, UR25, RZ, P1, !PT ;  /* 0x000000190d0d7c10 */ /* 0x000fe40008ffe4ff */
[----:B------:R-:W-:-:S02]  /*b3a0*/  IADD3 R4, P1, PT, R4, UR11, RZ ;  /* 0x0000000b04047c10 */ /* 0x000fc4000ff3e0ff */
[----:B------:R-:W-:Y:S02]  /*b3b0*/  IADD3.X R62, PT, PT, R62, UR25, RZ, P4, !PT ;  /* 0x000000193e3e7c10 */ /* 0x000fe4000a7fe4ff */
[----:B------:R-:W-:Y:S02]  /*b3c0*/  IADD3.X R37, PT, PT, R37, UR25, RZ, P6, !PT ;  /* 0x0000001925257c10 */ /* 0x000fe4000b7fe4ff */
[----:B------:R-:W-:Y:S02]  /*b3d0*/  IADD3.X R94, PT, PT, R94, UR25, RZ, P3, !PT ;  /* 0x000000195e5e7c10 */ /* 0x000fe40009ffe4ff */
[----:B------:R-:W-:Y:S02]  /*b3e0*/  IADD3 R54, P4, PT, R54, UR11, RZ ;  /* 0x0000000b36367c10 */ /* 0x000fe4000ff9e0ff */
[----:B------:R-:W-:Y:S02]  /*b3f0*/  IADD3 R29, P6, PT, R29, UR11, RZ ;  /* 0x0000000b1d1d7c10 */ /* 0x000fe4000ffde0ff */
[----:B------:R-:W-:-:S02]  /*b400*/  IADD3 R77, P3, PT, R77, UR11, RZ ;  /* 0x0000000b4d4d7c10 */ /* 0x000fc4000ff7e0ff */
[----:B------:R-:W-:Y:S02]  /*b410*/  SGXT.U32 R102, R102, 0x1 ;  /* 0x000000016666781a */ /* 0x000fe40000000000 */
[----:B------:R-:W-:Y:S02]  /*b420*/  IADD3.X R11, PT, PT, R11, UR25, RZ, P1, !PT ;  /* 0x000000190b0b7c10 */ /* 0x000fe40008ffe4ff */
[----:B------:R-:W-:Y:S02]  /*b430*/  IADD3 R3, P1, PT, R3, UR11, RZ ;  /* 0x0000000b03037c10 */ /* 0x000fe4000ff3e0ff */
[----:B------:R-:W-:Y:S02]  /*b440*/  IADD3.X R60, PT, PT, R60, UR25, RZ, P4, !PT ;  /* 0x000000193c3c7c10 */ /* 0x000fe4000a7fe4ff */
[----:B------:R-:W-:Y:S02]  /*b450*/  IADD3.X R35, PT, PT, R35, UR25, RZ, P6, !PT ;  /* 0x0000001923237c10 */ /* 0x000fe4000b7fe4ff */
[----:B------:R-:W-:-:S02]  /*b460*/  IADD3.X R82, PT, PT, R82, UR25, RZ, P3, !PT ;  /* 0x0000001952527c10 */ /* 0x000fc40009ffe4ff */
[----:B------:R-:W-:Y:S02]  /*b470*/  IADD3 R52, P4, PT, R52, UR11, RZ ;  /* 0x0000000b34347c10 */ /* 0x000fe4000ff9e0ff */
[----:B------:R-:W-:Y:S02]  /*b480*/  LOP3.LUT R102, R102, 0x2, RZ, 0xfc, !PT ;  /* 0x0000000266667812 */ /* 0x000fe400078efcff */
[----:B------:R-:W-:Y:S02]  /*b490*/  IADD3 R27, P6, PT, R27, UR11, RZ ;  /* 0x0000000b1b1b7c10 */ /* 0x000fe4000ffde0ff */
[----:B------:R-:W-:Y:S02]  /*b4a0*/  IADD3 R2, P3, PT, R2, UR11, RZ ;  /* 0x0000000b02027c10 */ /* 0x000fe4000ff7e0ff */
[----:B------:R-:W-:Y:S02]  /*b4b0*/  IADD3.X R9, PT, PT, R9, UR25, RZ, P1, !PT ;  /* 0x0000001909097c10 */ /* 0x000fe40008ffe4ff */
[----:B------:R-:W-:-:S02]  /*b4c0*/  ISETP.GE.AND P1, PT, R102, UR22, PT ;  /* 0x0000001666007c0c */ /* 0x000fc4000bf26270 */
[----:B------:R-:W-:Y:S02]  /*b4d0*/  IADD3.X R58, PT, PT, R58, UR25, RZ, P4, !PT ;  /* 0x000000193a3a7c10 */ /* 0x000fe4000a7fe4ff */
[----:B------:R-:W-:Y:S02]  /*b4e0*/  IADD3.X R33, PT, PT, R33, UR25, RZ, P6, !PT ;  /* 0x0000001921217c10 */ /* 0x000fe4000b7fe4ff */
[----:B------:R-:W-:Y:S01]  /*b4f0*/  IADD3.X R7, PT, PT, R7, UR25, RZ, P3, !PT ;  /* 0x0000001907077c10 */ /* 0x000fe20009ffe4ff */
[----:B-1----:R-:W-:Y:S06]  /*b500*/  @!P5 BRA `(.L_x_8) ;  /* 0x0000005c001cd947 */ /* 0x002fec0003800000 */
.L_x_16:
[----:B------:R-:W0:Y:S01]  /*b510*/  S2R R102, SR_TID.X ;  /* 0x0000000000667919 */ /* 0x000e220000002100 */
[----:B------:R-:W-:Y:S02]  /*b520*/  PRMT R116, RZ, 0x7610, R116 ;  /* 0x00007610ff747816 */ /* 0x000fe40000000074 */
[----:B------:R-:W-:Y:S01]  /*b530*/  PRMT R164, RZ, 0x7610, R164 ;  /* 0x00007610ffa47816 */ /* 0x000fe200000000a4 */
[----:B------:R-:W1:Y:S01]  /*b540*/  S2R R103, SR_TID.X ;  /* 0x0000000000677919 */ /* 0x000e620000002100 */
[----:B------:R-:W2:Y:S01]  /*b550*/  S2R R119, SR_TID.X ;  /* 0x0000000000777919 */ /* 0x000ea20000002100 */
[----:B------:R3:W-:Y:S01]  /*b560*/  STL [R1+0x148], R227 ;  /* 0x000148e301007387 */ /* 0x0007e20000100800 */
[----:B------:R-:W-:-:S03]  /*b570*/  PRMT R148, RZ, 0x7610, R148 ;  /* 0x00007610ff947816 */ /* 0x000fc60000000094 */
[----:B------:R-:W-:Y:S04]  /*b580*/  STL [R1+0x144], R245 ;  /* 0x000144f501007387 */ /* 0x000fe80000100800 */
[----:B------:R4:W-:Y:S04]  /*b590*/  STL [R1+0x140], R244 ;  /* 0x000140f401007387 */ /* 0x0009e80000100800 */
[----:B------:R0:W-:Y:S01]  /*b5a0*/  STL [R1+0x13c], R0 ;  /* 0x00013c0001007387 */ /* 0x0001e20000100800 */
[----:B------:R-:W-:Y:S02]  /*b5b0*/  PRMT R120, RZ, 0x7610, R120 ;  /* 0x00007610ff787816 */ /* 0x000fe40000000078 */
[----:B------:R-:W-:Y:S01]  /*b5c0*/  PRMT R163, RZ, 0x7610, R163 ;  /* 0x00007610ffa37816 */ /* 0x000fe200000000a3 */
[----:B---3--:R-:W3:Y:S01]  /*b5d0*/  LDL R227, [R1+0x128] ;  /* 0x0001280001e37983 */ /* 0x008ee20000100800 */
[----:B0-----:R-:W-:-:S03]  /*b5e0*/  SHF.R.U32.HI R102, RZ, 0x6, R102 ;  /* 0x00000006ff667819 */ /* 0x001fc60000011666 */
[----:B------:R-:W3:Y:S01]  /*b5f0*/  LDL R121, [R1+0x12c] ;  /* 0x00012c0001797983 */ /* 0x000ee20000100800 */
[----:B------:R-:W-:-:S04]  /*b600*/  SGXT.U32 R102, R102, 0x1 ;  /* 0x000000016666781a */ /* 0x000fc80000000000 */
[----:B------:R-:W-:-:S04]  /*b610*/  LOP3.LUT R102, R102, 0x4, RZ, 0xfc, !PT ;  /* 0x0000000466667812 */ /* 0x000fc800078efcff */
[----:B------:R-:W-:Y:S02]  /*b620*/  ISETP.GE.AND P5, PT, R102, UR22, PT ;  /* 0x0000001666007c0c */ /* 0x000fe4000bfa6270 */
[--C-:B-1----:R-:W-:Y:S02]  /*b630*/  SHF.R.U32.HI R102, RZ, 0x6, R103.reuse ;  /* 0x00000006ff667819 */ /* 0x102fe40000011667 */
[----:B------:R-:W-:Y:S02]  /*b640*/  SHF.R.U32.HI R103, RZ, 0x6, R103 ;  /* 0x00000006ff677819 */ /* 0x000fe40000011667 */
[----:B------:R-:W-:Y:S02]  /*b650*/  SGXT.U32 R102, R102, 0x1 ;  /* 0x000000016666781a */ /* 0x000fe40000000000 */
[----:B------:R-:W-:Y:S02]  /*b660*/  SGXT.U32 R103, R103, 0x1 ;  /* 0x000000016767781a */ /* 0x000fe40000000000 */
[----:B------:R-:W-:-:S02]  /*b670*/  LOP3.LUT R102, R102, 0x8, RZ, 0xfc, !PT ;  /* 0x0000000866667812 */ /* 0x000fc400078efcff */
[----:B------:R-:W-:Y:S02]  /*b680*/  LOP3.LUT R103, R103, 0x6, RZ, 0xfc, !PT ;  /* 0x0000000667677812 */ /* 0x000fe400078efcff */
[----:B------:R-:W-:Y:S01]  /*b690*/  ISETP.GE.AND P3, PT, R102, UR22, PT ;  /* 0x0000001666007c0c */ /* 0x000fe2000bf66270 */
[----:B------:R-:W-:Y:S01]  /*b6a0*/  @!P0 IMAD.MOV.U32 R102, RZ, RZ, R2 ;  /* 0x000000ffff668224 */ /* 0x000fe200078e0002 */
[----:B------:R-:W-:Y:S01]  /*b6b0*/  ISETP.GE.AND P4, PT, R103, UR22, PT ;  /* 0x0000001667007c0c */ /* 0x000fe2000bf86270 */
[----:B------:R-:W-:Y:S01]  /*b6c0*/  @!P0 IMAD.MOV.U32 R103, RZ, RZ, R7 ;  /* 0x000000ffff678224 */ /* 0x000fe200078e0007 */
[----:B--2---:R-:W-:-:S04]  /*b6d0*/  SHF.R.U32.HI R118, RZ, 0x6, R119 ;  /* 0x00000006ff767819 */ /* 0x004fc80000011677 */
[----:B------:R-:W-:Y:S01]  /*b6e0*/  SGXT.U32 R118, R118, 0x1 ;  /* 0x000000017676781a */ /* 0x000fe20000000000 */
[----:B------:R0:W2:Y:S01]  /*b6f0*/  @!P0 LDG.E.U8 R116, desc[UR20][R102.64] ;  /* 0x0000001466748981 */ /* 0x0000a2000c1e1100 */
[----:B----4-:R-:W-:Y:S02]  /*b700*/  PRMT R244, RZ, 0x7610, R244 ;  /* 0x00007610fff47816 */ /* 0x010fe400000000f4 */
[----:B------:R-:W-:Y:S02]  /*b710*/  LOP3.LUT R118, R118, 0xc, RZ, 0xfc, !PT ;  /* 0x0000000c76767812 */ /* 0x000fe400078efcff */
[----:B------:R-:W-:-:S04]  /*b720*/  SHF.R.U32.HI R119, RZ, 0x6, R119 ;  /* 0x00000006ff777819 */ /* 0x000fc80000011677 */
[----:B------:R-:W-:Y:S01]  /*b730*/  SGXT.U32 R119, R119, 0x1 ;  /* 0x000000017777781a */ /* 0x000fe20000000000 */
[----:B0-----:R-:W-:Y:S02]  /*b740*/  @!P1 IMAD.MOV.U32 R102, RZ, RZ, R27 ;  /* 0x000000ffff669224 */ /* 0x001fe400078e001b */
[----:B------:R-:W-:Y:S01]  /*b750*/  @!P1 IMAD.MOV.U32 R103, RZ, RZ, R33 ;  /* 0x000000ffff679224 */ /* 0x000fe200078e0021 */
[----:B------:R-:W-:-:S04]  /*b760*/  LOP3.LUT R119, R119, 0xa, RZ, 0xfc, !PT ;  /* 0x0000000a77777812 */ /* 0x000fc800078efcff */
[----:B------:R0:W4:Y:S01]  /*b770*/  @!P1 LDG.E.U8 R164, desc[UR20][R102.64] ;  /* 0x0000001466a49981 */ /* 0x000122000c1e1100 */
[----:B------:R-:W-:Y:S02]  /*b780*/  ISETP.GE.AND P1, PT, R118, UR22, PT ;  /* 0x0000001676007c0c */ /* 0x000fe4000bf26270 */
[----:B------:R-:W-:Y:S01]  /*b790*/  ISETP.GE.AND P0, PT, R119, UR22, PT ;  /* 0x0000001677007c0c */ /* 0x000fe2000bf06270 */
[----:B------:R-:W1:Y:S01]  /*b7a0*/  S2R R118, SR_TID.X ;  /* 0x0000000000767919 */ /* 0x000e620000002100 */
[----:B------:R-:W-:Y:S02]  /*b7b0*/  PRMT R147, RZ, 0x7610, R147 ;  /* 0x00007610ff937816 */ /* 0x000fe40000000093 */
[----:B------:R-:W-:Y:S01]  /*b7c0*/  PRMT R238, RZ, 0x7610, R238 ;  /* 0x00007610ffee7816 */ /* 0x000fe200000000ee */
[----:B------:R-:W2:Y:S01]  /*b7d0*/  LDL R119, [R1+0x124] ;  /* 0x0001240001777983 */ /* 0x000ea20000100800 */
[----:B0-----:R-:W-:Y:S02]  /*b7e0*/  @!P5 IMAD.MOV.U32 R102, RZ, RZ, R52 ;  /* 0x000000ffff66d224 */ /* 0x001fe400078e0034 */
[----:B------:R-:W-:-:S05]  /*b7f0*/  @!P5 IMAD.MOV.U32 R103, RZ, RZ, R58 ;  /* 0x000000ffff67d224 */ /* 0x000fca00078e003a */
[----:B------:R0:W2:Y:S02]  /*b800*/  @!P5 LDG.E.U8 R148, desc[UR20][R102.64] ;  /* 0x000000146694d981 */ /* 0x0000a4000c1e1100 */
[----:B0-----:R-:W-:Y:S02]  /*b810*/  @!P4 IMAD.MOV.U32 R102, RZ, RZ, R77 ;  /* 0x000000ffff66c224 */ /* 0x001fe400078e004d */
[----:B------:R-:W-:-:S05]  /*b820*/  @!P4 IMAD.MOV.U32 R103, RZ, RZ, R82 ;  /* 0x000000ffff67c224 */ /* 0x000fca00078e0052 */
[----:B------:R0:W2:Y:S01]  /*b830*/  @!P4 LDG.E.U8 R244, desc[UR20][R102.64] ;  /* 0x0000001466f4c981 */ /* 0x0000a2000c1e1100 */
[----:B-1----:R-:W-:-:S04]  /*b840*/  LEA.HI R0, R118, 0xe, RZ, 0x1a ;  /* 0x0000000e76007811 */ /* 0x002fc800078fd0ff */
[----:B------:R-:W-:Y:S02]  /*b850*/  ISETP.GE.AND P5, PT, R0, UR22, PT ;  /* 0x0000001600007c0c */ /* 0x000fe4000bfa6270 */
[--C-:B------:R-:W-:Y:S02]  /*b860*/  SHF.R.U32.HI R0, RZ, 0x6, R118.reuse ;  /* 0x00000006ff007819 */ /* 0x100fe40000011676 */
[----:B------:R-:W-:Y:S01]  /*b870*/  SHF.R.U32.HI R118, RZ, 0x6, R118 ;  /* 0x00000006ff767819 */ /* 0x000fe20000011676 */
[----:B0-----:R-:W-:Y:S02]  /*b880*/  @!P3 IMAD.MOV.U32 R102, RZ, RZ, R3 ;  /* 0x000000ffff66b224 */ /* 0x001fe400078e0003 */
[----:B------:R-:W-:Y:S01]  /*b890*/  @!P3 IMAD.MOV.U32 R103, RZ, RZ, R9 ;  /* 0x000000ffff67b224 */ /* 0x000fe200078e0009 */
[----:B------:R-:W-:-:S04]  /*b8a0*/  SGXT.U32 R118, R118, 0x1 ;  /* 0x000000017676781a */ /* 0x000fc80000000000 */
[----:B------:R-:W-:Y:S01]  /*b8b0*/  LOP3.LUT R118, R118, 0x10, RZ, 0xfc, !PT ;  /* 0x0000001076767812 */ /* 0x000fe200078efcff */
[----:B------:R0:W2:Y:S01]  /*b8c0*/  @!P3 LDG.E.U8 R120, desc[UR20][R102.64] ;  /* 0x000000146678b981 */ /* 0x0000a2000c1e1100 */
[----:B------:R-:W-:Y:S02]  /*b8d0*/  SGXT.U32 R0, R0, 0x1 ;  /* 0x000000010000781a */ /* 0x000fe40000000000 */
[----:B------:R-:W-:Y:S02]  /*b8e0*/  ISETP.GE.AND P4, PT, R118, UR22, PT ;  /* 0x0000001676007c0c */ /* 0x000fe4000bf86270 */
[----:B------:R-:W1:Y:S01]  /*b8f0*/  S2R R118, SR_TID.X ;  /* 0x0000000000767919 */ /* 0x000e620000002100 */
[----:B------:R-:W-:-:S04]  /*b900*/  LOP3.LUT R0, R0, 0x12, RZ, 0xfc, !PT ;  /* 0x0000001200007812 */ /* 0x000fc800078efcff */
[----:B------:R-:W-:Y:S01]  /*b910*/  ISETP.GE.AND P3, PT, R0, UR22, PT ;  /* 0x0000001600007c0c */ /* 0x000fe2000bf66270 */
[----:B0-----:R-:W-:Y:S02]  /*b920*/  @!P0 IMAD.MOV.U32 R102, RZ, RZ, R29 ;  /* 0x000000ffff668224 */ /* 0x001fe400078e001d */
[----:B------:R-:W-:-:S05]  /*b930*/  @!P0 IMAD.MOV.U32 R103, RZ, RZ, R35 ;  /* 0x000000ffff678224 */ /* 0x000fca00078e0023 */
[----:B------:R0:W2:Y:S02]  /*b940*/  @!P0 LDG.E.U8 R163, desc[UR20][R102.64] ;  /* 0x0000001466a38981 */ /* 0x0000a4000c1e1100 */
[----:B0-----:R-:W-:Y:S02]  /*b950*/  @!P1 IMAD.MOV.U32 R102, RZ, RZ, R54 ;  /* 0x000000ffff669224 */ /* 0x001fe400078e0036 */
[----:B------:R-:W-:-:S05]  /*b960*/  @!P1 IMAD.MOV.U32 R103, RZ, RZ, R60 ;  /* 0x000000ffff679224 */ /* 0x000fca00078e003c */
[----:B------:R0:W2:Y:S01]  /*b970*/  @!P1 LDG.E.U8 R147, desc[UR20][R102.64] ;  /* 0x0000001466939981 */ /* 0x0000a2000c1e1100 */
[--C-:B-1----:R-:W-:Y:S02]  /*b980*/  SHF.R.U32.HI R0, RZ, 0x6, R118.reuse ;  /* 0x00000006ff007819 */ /* 0x102fe40000011676 */
[----:B------:R-:W-:Y:S02]  /*b990*/  SHF.R.U32.HI R118, RZ, 0x6, R118 ;  /* 0x00000006ff767819 */ /* 0x000fe40000011676 */
[----:B------:R-:W-:Y:S02]  /*b9a0*/  SGXT.U32 R0, R0, 0x1 ;  /* 0x000000010000781a */ /* 0x000fe40000000000 */
[----:B------:R-:W-:Y:S02]  /*b9b0*/  SGXT.U32 R118, R118, 0x1 ;  /* 0x000000017676781a */ /* 0x000fe40000000000 */
[----:B------:R-:W-:Y:S02]  /*b9c0*/  LOP3.LUT R0, R0, 0x16, RZ, 0xfc, !PT ;  /* 0x0000001600007812 */ /* 0x000fe400078efcff */
[----:B------:R-:W-:-:S02]  /*b9d0*/  LOP3.LUT R118, R118, 0x14, RZ, 0xfc, !PT ;  /* 0x0000001476767812 */ /* 0x000fc400078efcff */
[----:B------:R-:W-:Y:S02]  /*b9e0*/  ISETP.GE.AND P1, PT, R0, UR22, PT ;  /* 0x0000001600007c0c */ /* 0x000fe4000bf26270 */
[----:B------:R-:W1:Y:S01]  /*b9f0*/  S2R R0, SR_TID.X ;  /* 0x0000000000007919 */ /* 0x000e620000002100 */
[----:B------:R-:W-:Y:S02]  /*ba00*/  ISETP.GE.AND P0, PT, R118, UR22, PT ;  /* 0x0000001676007c0c */ /* 0x000fe4000bf06270 */
[----:B------:R-:W1:Y:S01]  /*ba10*/  S2R R118, SR_TID.X ;  /* 0x0000000000767919 */ /* 0x000e620000002100 */
[----:B0-----:R-:W-:Y:S02]  /*ba20*/  @!P5 IMAD.MOV.U32 R102, RZ, RZ, R87 ;  /* 0x000000ffff66d224 */ /* 0x001fe400078e0057 */
[----:B------:R-:W-:-:S05]  /*ba30*/  @!P5 IMAD.MOV.U32 R103, RZ, RZ, R94 ;  /* 0x000000ffff67d224 */ /* 0x000fca00078e005e */
[----:B------:R0:W2:Y:S01]  /*ba40*/  @!P5 LDG.E.U8 R238, desc[UR20][R102.64] ;  /* 0x0000001466eed981 */ /* 0x0000a2000c1e1100 */
[----:B-1----:R-:W-:-:S04]  /*ba50*/  SHF.R.U32.HI R0, RZ, 0x6, R0 ;  /* 0x00000006ff007819 */ /* 0x002fc80000011600 */
[----:B------:R-:W-:-:S04]  /*ba60*/  SGXT.U32 R0, R0, 0x1 ;  /* 0x000000010000781a */ /* 0x000fc80000000000 */
[----:B------:R-:W-:-:S04]  /*ba70*/  LOP3.LUT R0, R0, 0x18, RZ, 0xfc, !PT ;  /* 0x0000001800007812 */ /* 0x000fc800078efcff */
[----:B------:R-:W-:Y:S02]  /*ba80*/  ISETP.GE.AND P5, PT, R0, UR22, PT ;  /* 0x0000001600007c0c */ /* 0x000fe4000bfa6270 */
[--C-:B------:R-:W-:Y:S02]  /*ba90*/  SHF.R.U32.HI R0, RZ, 0x6, R118.reuse ;  /* 0x00000006ff007819 */ /* 0x100fe40000011676 */
[----:B------:R-:W-:Y:S01]  /*baa0*/  SHF.R.U32.HI R118, RZ, 0x6, R118 ;  /* 0x00000006ff767819 */ /* 0x000fe20000011676 */
[----:B0-----:R-:W-:Y:S01]  /*bab0*/  @!P4 IMAD.MOV.U32 R102, RZ, RZ, R4 ;  /* 0x000000ffff66c224 */ /* 0x001fe200078e0004 */
[----:B------:R-:W-:Y:S02]  /*bac0*/  PRMT R123, RZ, 0x7610, R123 ;  /* 0x00007610ff7b7816 */ /* 0x000fe4000000007b */
[----:B------:R-:W-:Y:S01]  /*bad0*/  SGXT.U32 R118, R118, 0x1 ;  /* 0x000000017676781a */ /* 0x000fe20000000000 */
[----:B------:R-:W-:-:S03]  /*bae0*/  @!P4 IMAD.MOV.U32 R103, RZ, RZ, R11 ;  /* 0x000000ffff67c224 */ /* 0x000fc600078e000b */
[----:B------:R-:W-:Y:S02]  /*baf0*/  LOP3.LUT R118, R118, 0x1a, RZ, 0xfc, !PT ;  /* 0x0000001a76767812 */ /* 0x000fe400078efcff */
[----:B------:R0:W2:Y:S02]  /*bb00*/  @!P4 LDG.E.U8 R123, desc[UR20][R102.64] ;  /* 0x00000014667bc981 */ /* 0x0000a4000c1e1100 */
[----:B------:R-:W-:Y:S02]  /*bb10*/  ISETP.GE.AND P4, PT, R118, UR22, PT ;  /* 0x0000001676007c0c */ /* 0x000fe4000bf86270 */
[----:B------:R-:W1:Y:S01]  /*bb20*/  S2R R118, SR_TID.X ;  /* 0x0000000000767919 */ /* 0x000e620000002100 */
[----:B------:R-:W-:Y:S02]  /*bb30*/  SGXT.U32 R0, R0, 0x1 ;  /* 0x000000010000781a */ /* 0x000fe40000000000 */
[----:B------:R-:W-:Y:S01]  /*bb40*/  PRMT R162, RZ, 0x7610, R162 ;  /* 0x00007610ffa27816 */ /* 0x000fe200000000a2 */
[----:B0-----:R-:W-:-:S02]  /*bb50*/  @!P3 IMAD.MOV.U32 R102, RZ, RZ, R30 ;  /* 0x000000ffff66b224 */ /* 0x001fc400078e001e */
[----:B------:R-:W-:Y:S01]  /*bb60*/  @!P3 IMAD.MOV.U32 R103, RZ, RZ, R37 ;  /* 0x000000ffff67b224 */ /* 0x000fe200078e0025 */
[----:B------:R-:W-:Y:S02]  /*bb70*/  LOP3.LUT R0, R0, 0x1c, RZ, 0xfc, !PT ;  /* 0x0000001c00007812 */ /* 0x000fe400078efcff */
[----:B------:R-:W-:Y:S02]  /*bb80*/  PRMT R146, RZ, 0x7610, R146 ;  /* 0x00007610ff927816 */ /* 0x000fe40000000092 */
[----:B------:R0:W2:Y:S01]  /*bb90*/  @!P3 LDG.E.U8 R162, desc[UR20][R102.64] ;  /* 0x0000001466a2b981 */ /* 0x0000a2000c1e1100 */
[----:B------:R-:W-:Y:S02]  /*bba0*/  ISETP.GE.AND P3, PT, R0, UR22, PT ;  /* 0x0000001600007c0c */ /* 0x000fe4000bf66270 */
[----:B------:R-:W-:Y:S01]  /*bbb0*/  PRMT R192, RZ, 0x7610, R192 ;  /* 0x00007610ffc07816 */ /* 0x000fe200000000c0 */
[----:B0-----:R-:W-:Y:S02]  /*bbc0*/  @!P0 IMAD.MOV.U32 R102, RZ, RZ, R55 ;  /* 0x000000ffff668224 */ /* 0x001fe400078e0037 */
[----:B------:R-:W-:-:S05]  /*bbd0*/  @!P0 IMAD.MOV.U32 R103, RZ, RZ, R62 ;  /* 0x000000ffff678224 */ /* 0x000fca00078e003e */
[----:B------:R0:W2:Y:S01]  /*bbe0*/  @!P0 LDG.E.U8 R146, desc[UR20][R102.64] ;  /* 0x0000001466928981 */ /* 0x0000a2000c1e1100 */
[----:B-1----:R-:W-:-:S04]  /*bbf0*/  SHF.R.U32.HI R0, RZ, 0x6, R118 ;  /* 0x00000006ff007819 */ /* 0x002fc80000011676 */
[----:B------:R-:W-:Y:S01]  /*bc00*/  SGXT.U32 R0, R0, 0x1 ;  /* 0x000000010000781a */ /* 0x000fe20000000000 */
[----:B0-----:R-:W-:-:S03]  /*bc10*/  @!P1 IMAD.MOV.U32 R102, RZ, RZ, R78 ;  /* 0x000000ffff669224 */ /* 0x001fc600078e004e */
[----:B------:R-:W-:Y:S01]  /*bc20*/  LOP3.LUT R0, R0, 0x20, RZ, 0xfc, !PT ;  /* 0x0000002000007812 */ /* 0x000fe200078efcff */
[----:B------:R-:W-:-:S05]  /*bc30*/  @!P1 IMAD.MOV.U32 R103, RZ, RZ, R84 ;  /* 0x000000ffff679224 */ /* 0x000fca00078e0054 */
[----:B------:R0:W2:Y:S01]  /*bc40*/  @!P1 LDG.E.U8 R192, desc[UR20][R102.64] ;  /* 0x0000001466c09981 */ /* 0x0000a2000c1e1100 */
[----:B------:R-:W-:Y:S02]  /*bc50*/  ISETP.GE.AND P1, PT, R0, UR22, PT ;  /* 0x0000001600007c0c */ /* 0x000fe4000bf26270 */
[----:B------:R-:W1:Y:S01]  /*bc60*/  S2R R0, SR_TID.X ;  /* 0x0000000000007919 */ /* 0x000e620000002100 */
[----:B------:R-:W-:-:S04]  /*bc70*/  LEA.HI R118, R118, 0x1e, RZ, 0x1a ;  /* 0x0000001e76767811 */ /* 0x000fc800078fd0ff */
[----:B------:R-:W-:Y:S02]  /*bc80*/  ISETP.GE.AND P0, PT, R118, UR22, PT ;  /* 0x0000001676007c0c */ /* 0x000fe4000bf06270 */
[----:B------:R-:W3:Y:S01]  /*bc90*/  S2R R118, SR_TID.X ;  /* 0x0000000000767919 */ /* 0x000ee20000002100 */
[----:B------:R-:W-:Y:S01]  /*bca0*/  PRMT R122, RZ, 0x7610, R122 ;  /* 0x00007610ff7a7816 */ /* 0x000fe2000000007a */
[----:B0-----:R-:W-:Y:S02]  /*bcb0*/  @!P5 IMAD.MOV.U32 R102, RZ, RZ, R5 ;  /* 0x000000ffff66d224 */ /* 0x001fe400078e0005 */
[----:B------:R-:W-:-:S05]  /*bcc0*/  @!P5 IMAD.MOV.U32 R103, RZ, RZ, R13 ;  /* 0x000000ffff67d224 */ /* 0x000fca00078e000d */
[----:B------:R0:W2:Y:S01]  /*bcd0*/  @!P5 LDG.E.U8 R122, desc[UR20][R102.64] ;  /* 0x00000014667ad981 */ /* 0x0000a2000c1e1100 */
[----:B-1----:R-:W-:-:S04]  /*bce0*/  SHF.R.U32.HI R0, RZ, 0x6, R0 ;  /* 0x00000006ff007819 */ /* 0x002fc80000011600 */
[----:B------:R-:W-:-:S04]  /*bcf0*/  SGXT.U32 R0, R0, 0x1 ;  /* 0x000000010000781a */ /* 0x000fc80000000000 */
[----:B------:R-:W-:-:S04]  /*bd00*/  LOP3.LUT R0, R0, 0x22, RZ, 0xfc, !PT ;  /* 0x0000002200007812 */ /* 0x000fc800078efcff */
[----:B------:R-:W-:Y:S02]  /*bd10*/  ISETP.GE.AND P5, PT, R0, UR22, PT ;  /* 0x0000001600007c0c */ /* 0x000fe4000bfa6270 */
[--C-:B---3--:R-:W-:Y:S02]  /*bd20*/  SHF.R.U32.HI R0, RZ, 0x6, R118.reuse ;  /* 0x00000006ff007819 */ /* 0x108fe40000011676 */
[----:B------:R-:W-:Y:S01]  /*bd30*/  SHF.R.U32.HI R118, RZ, 0x6, R118 ;  /* 0x00000006ff767819 */ /* 0x000fe20000011676 */
[----:B0-----:R-:W-:Y:S01]  /*bd40*/  @!P4 IMAD.MOV.U32 R102, RZ, RZ, R31 ;  /* 0x000000ffff66c224 */ /* 0x001fe200078e001f */
[----:B------:R-:W-:Y:S02]  /*bd50*/  PRMT R161, RZ, 0x7610, R161 ;  /* 0x00007610ffa17816 */ /* 0x000fe400000000a1 */
[----:B------:R-:W-:Y:S01]  /*bd60*/  SGXT.U32 R118, R118, 0x1 ;  /* 0x000000017676781a */ /* 0x000fe20000000000 */
[----:B------:R-:W-:-:S03]  /*bd70*/  @!P4 IMAD.MOV.U32 R103, RZ, RZ, R39 ;  /* 0x000000ffff67c224 */ /* 0x000fc600078e0027 */
[----:B------:R-:W-:Y:S02]  /*bd80*/  LOP3.LUT R118, R118, 0x24, RZ, 0xfc, !PT ;  /* 0x0000002476767812 */ /* 0x000fe400078efcff */
[----:B------:R0:W3:Y:S02]  /*bd90*/  @!P4 LDG.E.U8 R161, desc[UR20][R102.64] ;  /* 0x0000001466a1c981 */ /* 0x0000e4000c1e1100 */
        /* <DEDUP_REMOVED lines=18> */
[----:B------:R-:W-:Y:S01]  /*bec0*/  @!P1 IMAD.MOV.U32 R103, RZ, RZ, R15 ;  /* 0x000000ffff679224 */ /* 0x000fe200078e000f */
[----:B------:R-:W-:-:S04]  /*bed0*/  SHF.R.U32.HI R118, RZ, 0x6, R118 ;  /* 0x00000006ff767819 */ /* 0x000fc80000011676 */
[----:B------:R0:W2:Y:S01]  /*bee0*/  @!P1 LDG.E.U8 R125, desc[UR20][R102.64] ;  /* 0x00000014667d9981 */ /* 0x0000a2000c1e1100 */
[----:B------:R-:W-:Y:S02]  /*bef0*/  ISETP.GE.AND P1, PT, R0, UR22, PT ;  /* 0x0000001600007c0c */ /* 0x000fe4000bf26270 */
[----:B------:R-:W1:Y:S01]  /*bf00*/  S2R R0, SR_TID.X ;  /* 0x0000000000007919 */ /* 0x000e620000002100 */
[----:B------:R-:W-:-:S04]  /*bf10*/  SGXT.U32 R118, R118, 0x1 ;  /* 0x000000017676781a */ /* 0x000fc80000000000 */
[----:B------:R-:W-:-:S04]  /*bf20*/  LOP3.LUT R118, R118, 0x28, RZ, 0xfc, !PT ;  /* 0x0000002876767812 */ /* 0x000fc800078efcff */
[----:B------:R-:W-:Y:S02]  /*bf30*/  ISETP.GE.AND P0, PT, R118, UR22, PT ;  /* 0x0000001676007c0c */ /* 0x000fe4000bf06270 */
[----:B------:R-:W4:Y:S01]  /*bf40*/  S2R R118, SR_TID.X ;  /* 0x0000000000767919 */ /* 0x000f220000002100 */
[----:B------:R-:W-:Y:S01]  /*bf50*/  PRMT R160, RZ, 0x7610, R160 ;  /* 0x00007610ffa07816 */ /* 0x000fe200000000a0 */
[----:B0-----:R-:W-:Y:S02]  /*bf60*/  @!P5 IMAD.MOV.U32 R102, RZ, RZ, R32 ;  /* 0x000000ffff66d224 */ /* 0x001fe400078e0020 */
[----:B------:R-:W-:Y:S01]  /*bf70*/  @!P5 IMAD.MOV.U32 R103, RZ, RZ, R41 ;  /* 0x000000ffff67d224 */ /* 0x000fe200078e0029 */
[----:B------:R-:W-:-:S04]  /*bf80*/  PRMT R144, RZ, 0x7610, R144 ;  /* 0x00007610ff907816 */ /* 0x000fc80000000090 */
[----:B------:R0:W2:Y:S01]  /*bf90*/  @!P5 LDG.E.U8 R160, desc[UR20][R102.64] ;  /* 0x0000001466a0d981 */ /* 0x0000a2000c1e1100 */
[----:B-1----:R-:W-:-:S04]  /*bfa0*/  SHF.R.U32.HI R0, RZ, 0x6, R0 ;  /* 0x00000006ff007819 */ /* 0x002fc80000011600 */
[----:B------:R-:W-:-:S04]  /*bfb0*/  SGXT.U32 R0, R0, 0x1 ;  /* 0x000000010000781a */ /* 0x000fc80000000000 */
[----:B------:R-:W-:Y:S01]  /*bfc0*/  LOP3.LUT R0, R0, 0x2c, RZ, 0xfc, !PT ;  /* 0x0000002c00007812 */ /* 0x000fe200078efcff */
[----:B0-----:R-:W-:Y:S02]  /*bfd0*/  @!P4 IMAD.MOV.U32 R102, RZ, RZ, R57 ;  /* 0x000000ffff66c224 */ /* 0x001fe400078e0039 */
[----:B------:R-:W-:Y:S01]  /*bfe0*/  @!P4 IMAD.MOV.U32 R103, RZ, RZ, R66 ;  /* 0x000000ffff67c224 */ /* 0x000fe200078e0042 */
[----:B------:R-:W-:Y:S02]  /*bff0*/  ISETP.GE.AND P5, PT, R0, UR22, PT ;  /* 0x0000001600007c0c */ /* 0x000fe4000bfa6270 */
[----:B----4-:R-:W-:Y:S02]  /*c000*/  SHF.R.U32.HI R0, RZ, 0x6, R118 ;  /* 0x00000006ff007819 */ /* 0x010fe40000011676 */
[----:B------:R-:W-:Y:S01]  /*c010*/  LEA.HI R118, R118, 0x2e, RZ, 0x1a ;  /* 0x0000002e76767811 */ /* 0x000fe200078fd0ff */
[----:B------:R0:W4:Y:S03]  /*c020*/  @!P4 LDG.E.U8 R144, desc[UR20][R102.64] ;  /* 0x000000146690c981 */ /* 0x000126000c1e1100 */
[----:B------:R-:W-:-:S02]  /*c030*/  ISETP.GE.AND P4, PT, R118, UR22, PT ;  /* 0x0000001676007c0c */ /* 0x000fc4000bf86270 */
[----:B------:R-:W1:Y:S01]  /*c040*/  S2R R118, SR_TID.X ;  /* 0x0000000000767919 */ /* 0x000e620000002100 */
[----:B------:R-:W-:Y:S02]  /*c050*/  SGXT.U32 R0, R0, 0x1 ;  /* 0x000000010000781a */ /* 0x000fe40000000000 */
[----:B------:R-:W-:Y:S01]  /*c060*/  PRMT R186, RZ, 0x7610, R186 ;  /* 0x00007610ffba7816 */ /* 0x000fe200000000ba */
[----:B0-----:R-:W-:Y:S02]  /*c070*/  @!P3 IMAD.MOV.U32 R102, RZ, RZ, R79 ;  /* 0x000000ffff66b224 */ /* 0x001fe400078e004f */
[----:B------:R-:W-:Y:S01]  /*c080*/  @!P3 IMAD.MOV.U32 R103, RZ, RZ, R85 ;  /* 0x000000ffff67b224 */ /* 0x000fe200078e0055 */
[----:B------:R-:W-:Y:S02]  /*c090*/  LOP3.LUT R0, R0, 0x30, RZ, 0xfc, !PT ;  /* 0x0000003000007812 */ /* 0x000fe400078efcff */
[----:B------:R-:W-:Y:S02]  /*c0a0*/  PRMT R124, RZ, 0x7610, R124 ;  /* 0x00007610ff7c7816 */ /* 0x000fe4000000007c */
[----:B------:R0:W2:Y:S01]  /*c0b0*/  @!P3 LDG.E.U8 R186, desc[UR20][R102.64] ;  /* 0x0000001466bab981 */ /* 0x0000a2000c1e1100 */
[----:B------:R-:W-:-:S02]  /*c0c0*/  ISETP.GE.AND P3, PT, R0, UR22, PT ;  /* 0x0000001600007c0c */ /* 0x000fc4000bf66270 */
        /* <DEDUP_REMOVED lines=16> */
[----:B------:R-:W1:Y:S01]  /*c1d0*/  S2R R118, SR_TID.X ;  /* 0x0000000000767919 */ /* 0x000e620000002100 */
        /* <DEDUP_REMOVED lines=65> */
[----:B------:R-:W-:-:S04]  /*c5f0*/  LOP3.LUT R0, R0, 0x60, RZ, 0xfc, !PT ;  /* 0x0000006000007812 */ /* 0x000fc800078efcff */
[----:B------:R0:W2:Y:S01]  /*c600*/  @!P3 LDG.E.U8 R128, desc[UR20][R102.64] ;  /* 0x000000146680b981 */ /* 0x0000a2000c1e1100 */
[----:B------:R-:W-:Y:S02]  /*c610*/  ISETP.GE.AND P3, PT, R0, UR22, PT ;  /* 0x0000001600007c0c */ /* 0x000fe4000bf66270 */
[----:B------:R-:W-:Y:S01]  /*c620*/  PRMT R175, RZ, 0x7610, R175 ;  /* 0x00007610ffaf7816 */ /* 0x000fe200000000af */
[----:B0-----:R-:W-:Y:S01]  /*c630*/  @!P0 IMAD.MOV.U32 R102, RZ, RZ, R80 ;  /* 0x000000ffff668224 */ /* 0x001fe200078e0050 */
[--C-:B-1----:R-:W-:Y:S02]  /*c640*/  SHF.R.U32.HI R0, RZ, 0x6, R118.reuse ;  /* 0x00000006ff007819 */ /* 0x102fe40000011676 */
[----:B------:R-:W-:Y:S01]  /*c650*/  SHF.R.U32.HI R118, RZ, 0x6, R118 ;  /* 0x00000006ff767819 */ /* 0x000fe20000011676 */
[----:B------:R-:W-:-:S03]  /*c660*/  @!P0 IMAD.MOV.U32 R103, RZ, RZ, R86 ;  /* 0x000000ffff678224 */ /* 0x000fc600078e0056 */
[----:B------:R-:W-:Y:S02]  /*c670*/  SGXT.U32 R118, R118, 0x1 ;  /* 0x000000017676781a */ /* 0x000fe40000000000 */
[----:B------:R0:W2:Y:S02]  /*c680*/  @!P0 LDG.E.U8 R175, desc[UR20][R102.64] ;  /* 0x0000001466af8981 */ /* 0x0000a4000c1e1100 */
[----:B------:R-:W-:-:S04]  /*c690*/  LOP3.LUT R118, R118, 0x3c, RZ, 0xfc, !PT ;  /* 0x0000003c76767812 */ /* 0x000fc800078efcff */
[----:B------:R-:W-:Y:S02]  /*c6a0*/  ISETP.GE.AND P0, PT, R118, UR22, PT ;  /* 0x0000001676007c0c */ /* 0x000fe4000bf06270 */
[----:B------:R-:W1:Y:S01]  /*c6b0*/  S2R R118, SR_TID.X ;  /* 0x0000000000767919 */ /* 0x000e620000002100 */
[----:B------:R-:W-:Y:S01]  /*c6c0*/  PRMT R129, RZ, 0x7610, R129 ;  /* 0x00007610ff817816 */ /* 0x000fe20000000081 */
[----:B0-----:R-:W-:Y:S01]  /*c6d0*/  @!P1 IMAD.MOV.U32 R102, RZ, RZ, R18 ;  /* 0x000000ffff669224 */ /* 0x001fe200078e0012 */
[----:B------:R-:W-:Y:S01]  /*c6e0*/  SGXT.U32 R0, R0, 0x1 ;  /* 0x000000010000781a */ /* 0x000fe20000000000 */
[----:B------:R-:W-:Y:S01]  /*c6f0*/  @!P1 IMAD.MOV.U32 R103, RZ, RZ, R25 ;  /* 0x000000ffff679224 */ /* 0x000fe200078e0019 */
[----:B------:R-:W-:Y:S02]  /*c700*/  PRMT R130, RZ, 0x7610, R130 ;  /* 0x00007610ff827816 */ /* 0x000fe40000000082 */
[----:B------:R-:W-:Y:S02]  /*c710*/  LOP3.LUT R0, R0, 0x68, RZ, 0xfc, !PT ;  /* 0x0000006800007812 */ /* 0x000fe400078efcff */
[----:B------:R0:W2:Y:S02]  /*c720*/  @!P1 LDG.E.U8 R129, desc[UR20][R102.64] ;  /* 0x0000001466819981 */ /* 0x0000a4000c1e1100 */
[----:B------:R-:W-:Y:S01]  /*c730*/  ISETP.GE.AND P1, PT, R0, UR22, PT ;  /* 0x0000001600007c0c */ /* 0x000fe2000bf26270 */
[----:B0-----:R-:W-:-:S02]  /*c740*/  @!P5 IMAD.MOV.U32 R102, RZ, RZ, R20 ;  /* 0x000000ffff66d224 */ /* 0x001fc400078e0014 */
[----:B------:R-:W-:-:S05]  /*c750*/  @!P5 IMAD.MOV.U32 R103, RZ, RZ, R26 ;  /* 0x000000ffff67d224 */ /* 0x000fca00078e001a */
[----:B------:R0:W2:Y:S01]  /*c760*/  @!P5 LDG.E.U8 R130, desc[UR20][R102.64] ;  /* 0x000000146682d981 */ /* 0x0000a2000c1e1100 */
[----:B-1----:R-:W-:-:S04]  /*c770*/  LEA.HI R0, R118, 0x3e, RZ, 0x1a ;  /* 0x0000003e76007811 */ /* 0x002fc800078fd0ff */
        /* <DEDUP_REMOVED lines=44> */
[--C-:B----4-:R-:W-:Y:S02]  /*ca40*/  SHF.R.U32.HI R0, RZ, 0x6, R118.reuse ;  /* 0x00000006ff007819 */ /* 0x110fe40000011676 */
[----:B------:R-:W-:Y:S01]  /*ca50*/  SHF.R.U32.HI R118, RZ, 0x6, R118 ;  /* 0x00000006ff767819 */ /* 0x000fe20000011676 */
[----:B0-----:R-:W-:Y:S01]  /*ca60*/  @!P4 IMAD.MOV.U32 R102, RZ, RZ, R184 ;  /* 0x000000ffff66c224 */ /* 0x001fe200078e00b8 */
[----:B------:R-:W-:Y:S02]  /*ca70*/  PRMT R166, RZ, 0x7610, R166 ;  /* 0x00007610ffa67816 */ /* 0x000fe400000000a6 */
[----:B------:R-:W-:Y:S01]  /*ca80*/  SGXT.U32 R118, R118, 0x1 ;  /* 0x000000017676781a */ /* 0x000fe20000000000 */
[----:B------:R-:W-:-:S03]  /*ca90*/  @!P4 IMAD.MOV.U32 R103, RZ, RZ, R183 ;  /* 0x000000ffff67c224 */ /* 0x000fc600078e00b7 */
[----:B------:R-:W-:Y:S02]  /*caa0*/  LOP3.LUT R118, R118, 0x4a, RZ, 0xfc, !PT ;  /* 0x0000004a76767812 */ /* 0x000fe400078efcff */
[----:B------:R0:W4:Y:S02]  /*cab0*/  @!P4 LDG.E.U8 R166, desc[UR20][R102.64] ;  /* 0x0000001466a6c981 */ /* 0x000124000c1e1100 */
        /* <DEDUP_REMOVED lines=19> */
[----:B------:R0:W3:Y:S01]  /*cbf0*/  @!P1 LDG.E.U8 R140, desc[UR20][R102.64] ;  /* 0x00000014668c9981 */ /* 0x0000e2000c1e1100 */
[----:B------:R-:W-:Y:S02]  /*cc00*/  ISETP.GE.AND P1, PT, R0, UR22, PT ;  /* 0x0000001600007c0c */ /* 0x000fe4000bf26270 */
[----:B------:R-:W1:Y:S01]  /*cc10*/  S2R R0, SR_TID.X ;  /* 0x0000000000007919 */ /* 0x000e620000002100 */
[----:B------:R-:W-:Y:S01]  /*cc20*/  PRMT R115, RZ, 0x7610, R115 ;  /* 0x00007610ff737816 */ /* 0x000fe20000000073 */
[----:B0-----:R-:W-:Y:S02]  /*cc30*/  @!P5 IMAD.MOV.U32 R102, RZ, RZ, R81 ;  /* 0x000000ffff66d224 */ /* 0x001fe400078e0051 */
[----:B------:R-:W-:Y:S01]  /*cc40*/  @!P5 IMAD.MOV.U32 R103, RZ, RZ, R88 ;  /* 0x000000ffff67d224 */ /* 0x000fe200078e0058 */
[----:B------:R-:W-:-:S04]  /*cc50*/  PRMT R155, RZ, 0x7610, R155 ;  /* 0x00007610ff9b7816 */ /* 0x000fc8000000009b */
[----:B------:R0:W3:Y:S01]  /*cc60*/  @!P5 LDG.E.U8 R115, desc[UR20][R102.64] ;  /* 0x000000146673d981 */ /* 0x0000e2000c1e1100 */
[----:B------:R-:W-:Y:S01]  /*cc70*/  PRMT R139, RZ, 0x7610, R139 ;  /* 0x00007610ff8b7816 */ /* 0x000fe2000000008b */
[----:B0-----:R-:W-:Y:S02]  /*cc80*/  @!P4 IMAD.MOV.U32 R102, RZ, RZ, R42 ;  /* 0x000000ffff66c224 */ /* 0x001fe400078e002a */
[----:B------:R-:W-:-:S05]  /*cc90*/  @!P4 IMAD.MOV.U32 R103, RZ, RZ, R49 ;  /* 0x000000ffff67c224 */ /* 0x000fca00078e0031 */
[----:B------:R0:W3:Y:S01]  /*cca0*/  @!P4 LDG.E.U8 R155, desc[UR20][R102.64] ;  /* 0x00000014669bc981 */ /* 0x0000e2000c1e1100 */
        /* <DEDUP_REMOVED lines=8> */
[----:B------:R-:W-:-:S04]  /*cd30*/  LEA.HI R118, R118, 0x4e, RZ, 0x1a ;  /* 0x0000004e76767811 */ /* 0x000fc800078fd0ff */
[----:B------:R-:W-:Y:S02]  /*cd40*/  ISETP.GE.AND P0, PT, R118, UR22, PT ;  /* 0x0000001676007c0c */ /* 0x000fe4000bf06270 */
[----:B------:R-:W-:Y:S02]  /*cd50*/  PRMT R101, RZ, 0x7610, R101 ;  /* 0x00007610ff657816 */ /* 0x000fe40000000065 */
[----:B------:R-:W-:-:S09]  /*cd60*/  PRMT R154, RZ, 0x7610, R154 ;  /* 0x00007610ff9a7816 */ /* 0x000fd2000000009a */
[----:B0-----:R-:W-:Y:S02]  /*cd70*/  @!P0 IMAD.MOV.U32 R102, RZ, RZ, R93 ;  /* 0x000000ffff668224 */ /* 0x001fe400078e005d */
[----:B------:R-:W-:-:S05]  /*cd80*/  @!P0 IMAD.MOV.U32 R103, RZ, RZ, R99 ;  /* 0x000000ffff678224 */ /* 0x000fca00078e0063 */
[----:B------:R0:W3:Y:S01]  /*cd90*/  @!P0 LDG.E.U8 R101, desc[UR20][R102.64] ;  /* 0x0000001466658981 */ /* 0x0000e2000c1e1100 */
[----:B-1----:R-:W-:-:S04]  /*cda0*/  SHF.R.U32.HI R118, RZ, 0x6, R0 ;  /* 0x00000006ff767819 */ /* 0x002fc80000011600 */
[----:B------:R-:W-:-:S04]  /*cdb0*/  SGXT.U32 R118, R118, 0x1 ;  /* 0x000000017676781a */ /* 0x000fc80000000000 */
[----:B------:R-:W-:Y:S01]  /*cdc0*/  LOP3.LUT R118, R118, 0x56, RZ, 0xfc, !PT ;  /* 0x0000005676767812 */ /* 0x000fe200078efcff */
[----:B0-----:R-:W-:Y:S02]  /*cdd0*/  @!P1 IMAD.MOV.U32 R102, RZ, RZ, R44 ;  /* 0x000000ffff669224 */ /* 0x001fe400078e002c */
[----:B------:R-:W-:Y:S01]  /*cde0*/  @!P1 IMAD.MOV.U32 R103, RZ, RZ, R50 ;  /* 0x000000ffff679224 */ /* 0x000fe200078e0032 */
[----:B------:R-:W-:Y:S02]  /*cdf0*/  ISETP.GE.AND P0, PT, R118, UR22, PT ;  /* 0x0000001676007c0c */ /* 0x000fe4000bf06270 */
[----:B------:R-:W-:Y:S02]  /*ce00*/  SHF.R.U32.HI R118, RZ, 0x6, R0 ;  /* 0x00000006ff767819 */ /* 0x000fe40000011600 */
[----:B------:R0:W3:Y:S01]  /*ce10*/  @!P1 LDG.E.U8 R154, desc[UR20][R102.64] ;  /* 0x00000014669a9981 */ /* 0x0000e2000c1e1100 */
[----:B------:R-:W-:Y:S02]  /*ce20*/  PRMT R138, RZ, 0x7610, R138 ;  /* 0x00007610ff8a7816 */ /* 0x000fe4000000008a */
[----:B------:R-:W-:-:S02]  /*ce30*/  SGXT.U32 R118, R118, 0x1 ;  /* 0x000000017676781a */ /* 0x000fc40000000000 */
[----:B------:R-:W-:Y:S02]  /*ce40*/  SHF.R.U32.HI R0, RZ, 0x6, R0 ;  /* 0x00000006ff007819 */ /* 0x000fe40000011600 */
[----:B------:R-:W-:Y:S01]  /*ce50*/  LOP3.LUT R118, R118, 0x5a, RZ, 0xfc, !PT ;  /* 0x0000005a76767812 */ /* 0x000fe200078efcff */
[----:B0-----:R-:W-:Y:S02]  /*ce60*/  @!P3 IMAD.MOV.U32 R102, RZ, RZ, R69 ;  /* 0x000000ffff66b224 */ /* 0x001fe400078e0045 */
[----:B------:R-:W-:Y:S01]  /*ce70*/  @!P3 IMAD.MOV.U32 R103, RZ, RZ, R75 ;  /* 0x000000ffff67b224 */ /* 0x000fe200078e004b */
[----:B------:R-:W-:Y:S02]  /*ce80*/  SGXT.U32 R0, R0, 0x1 ;  /* 0x000000010000781a */ /* 0x000fe40000000000 */
[----:B------:R-:W-:Y:S02]  /*ce90*/  PRMT R114, RZ, 0x7610, R114 ;  /* 0x00007610ff727816 */ /* 0x000fe40000000072 */
[----:B------:R0:W3:Y:S01]  /*cea0*/  @!P3 LDG.E.U8 R138, desc[UR20][R102.64] ;  /* 0x00000014668ab981 */ /* 0x0000e2000c1e1100 */
[----:B------:R-:W-:-:S02]  /*ceb0*/  ISETP.GE.AND P1, PT, R118, UR22, PT ;  /* 0x0000001676007c0c */ /* 0x000fc4000bf26270 */
[----:B------:R-:W-:Y:S01]  /*cec0*/  LOP3.LUT R0, R0, 0x5c, RZ, 0xfc, !PT ;  /* 0x0000005c00007812 */ /* 0x000fe200078efcff */
[----:B------:R-:W1:Y:S01]  /*ced0*/  S2R R118, SR_TID.X ;  /* 0x0000000000767919 */ /* 0x000e620000002100 */
[----:B0-----:R-:W-:Y:S02]  /*cee0*/  @!P0 IMAD.MOV.U32 R102, RZ, RZ, R83 ;  /* 0x000000ffff668224 */ /* 0x001fe400078e0053 */
[----:B------:R-:W-:-:S05]  /*cef0*/  @!P0 IMAD.MOV.U32 R103, RZ, RZ, R90 ;  /* 0x000000ffff678224 */ /* 0x000fca00078e005a */
[----:B------:R0:W3:Y:S01]  /*cf00*/  @!P0 LDG.E.U8 R114, desc[UR20][R102.64] ;  /* 0x0000001466728981 */ /* 0x0000e2000c1e1100 */
[----:B------:R-:W-:Y:S02]  /*cf10*/  ISETP.GE.AND P0, PT, R0, UR22, PT ;  /* 0x0000001600007c0c */ /* 0x000fe4000bf06270 */
[----:B------:R-:W1:Y:S01]  /*cf20*/  S2R R0, SR_TID.X ;  /* 0x0000000000007919 */ /* 0x000e620000002100 */
[----:B------:R-:W-:Y:S01]  /*cf30*/  PRMT R153, RZ, 0x7610, R153 ;  /* 0x00007610ff997816 */ /* 0x000fe20000000099 */
[----:B0-----:R-:W-:Y:S02]  /*cf40*/  @!P1 IMAD.MOV.U32 R102, RZ, RZ, R46 ;  /* 0x000000ffff669224 */ /* 0x001fe400078e002e */
[----:B------:R-:W-:-:S05]  /*cf50*/  @!P1 IMAD.MOV.U32 R103, RZ, RZ, R51 ;  /* 0x000000ffff679224 */ /* 0x000fca00078e0033 */
[----:B------:R0:W3:Y:S01]  /*cf60*/  @!P1 LDG.E.U8 R153, desc[UR20][R102.64] ;  /* 0x0000001466999981 */ /* 0x0000e2000c1e1100 */
[----:B-1----:R-:W-:-:S04]  /*cf70*/  LEA.HI R118, R118, 0x5e, RZ, 0x1a ;  /* 0x0000005e76767811 */ /* 0x002fc800078fd0ff */
[----:B------:R-:W-:Y:S02]  /*cf80*/  ISETP.GE.AND P1, PT, R118, UR22, PT ;  /* 0x0000001676007c0c */ /* 0x000fe4000bf26270 */
[----:B------:R-:W-:Y:S01]  /*cf90*/  PRMT R137, RZ, 0x7610, R137 ;  /* 0x00007610ff897816 */ /* 0x000fe20000000089 */
[----:B0-----:R-:W-:Y:S02]  /*cfa0*/  @!P0 IMAD.MOV.U32 R102, RZ, RZ, R71 ;  /* 0x000000ffff668224 */ /* 0x001fe400078e0047 */
[----:B------:R-:W-:-:S05]  /*cfb0*/  @!P0 IMAD.MOV.U32 R103, RZ, RZ, R76 ;  /* 0x000000ffff678224 */ /* 0x000fca00078e004c */
[----:B------:R0:W3:Y:S01]  /*cfc0*/  @!P0 LDG.E.U8 R137, desc[UR20][R102.64] ;  /* 0x0000001466898981 */ /* 0x0000e2000c1e1100 */
[----:B------:R-:W-:-:S04]  /*cfd0*/  SHF.R.U32.HI R118, RZ, 0x6, R0 ;  /* 0x00000006ff767819 */ /* 0x000fc80000011600 */
[----:B------:R-:W-:-:S04]  /*cfe0*/  SGXT.U32 R118, R118, 0x1 ;  /* 0x000000017676781a */ /* 0x000fc80000000000 */
[----:B------:R-:W-:-:S04]  /*cff0*/  LOP3.LUT R118, R118, 0x62, RZ, 0xfc, !PT ;  /* 0x0000006276767812 */ /* 0x000fc800078efcff */
[----:B------:R-:W-:Y:S02]  /*d000*/  ISETP.GE.AND P0, PT, R118, UR22, PT ;  /* 0x0000001676007c0c */ /* 0x000fe4000bf06270 */
        /* <DEDUP_REMOVED lines=8> */
[----:B------:R-:W-:Y:S02]  /*d090*/  SHF.R.U32.HI R118, RZ, 0x6, R0 ;  /* 0x00000006ff767819 */ /* 0x000fe40000011600 */
[----:B------:R-:W-:Y:S02]  /*d0a0*/  PRMT R152, RZ, 0x7610, R152 ;  /* 0x00007610ff987816 */ /* 0x000fe40000000098 */
[----:B------:R-:W-:Y:S01]  /*d0b0*/  SGXT.U32 R118, R118, 0x1 ;  /* 0x000000017676781a */ /* 0x000fe20000000000 */
[----:B0-----:R-:W-:-:S02]  /*d0c0*/  @!P0 IMAD.MOV.U32 R102, RZ, RZ, R168 ;  /* 0x000000ffff668224 */ /* 0x001fc400078e00a8 */
[----:B------:R-:W-:Y:S01]  /*d0d0*/  @!P0 IMAD.MOV.U32 R103, RZ, RZ, R53 ;  /* 0x000000ffff678224 */ /* 0x000fe200078e0035 */
[----:B------:R-:W-:-:S04]  /*d0e0*/  LOP3.LUT R118, R118, 0x66, RZ, 0xfc, !PT ;  /* 0x0000006676767812 */ /* 0x000fc800078efcff */
[----:B------:R0:W3:Y:S01]  /*d0f0*/  @!P0 LDG.E.U8 R152, desc[UR20][R102.64] ;  /* 0x0000001466988981 */ /* 0x0000e2000c1e1100 */
[----:B------:R-:W-:Y:S02]  /*d100*/  ISETP.GE.AND P0, PT, R118, UR22, PT ;  /* 0x0000001676007c0c */ /* 0x000fe4000bf06270 */
[----:B------:R-:W-:Y:S02]  /*d110*/  SHF.R.U32.HI R118, RZ, 0x6, R0 ;  /* 0x00000006ff767819 */ /* 0x000fe40000011600 */
[----:B------:R-:W-:Y:S02]  /*d120*/  PRMT R136, RZ, 0x7610, R136 ;  /* 0x00007610ff887816 */ /* 0x000fe40000000088 */
[----:B------:R-:W-:Y:S01]  /*d130*/  SGXT.U32 R118, R118, 0x1 ;  /* 0x000000017676781a */ /* 0x000fe20000000000 */
[----:B0-----:R-:W-:Y:S02]  /*d140*/  @!P1 IMAD.MOV.U32 R102, RZ, RZ, R170 ;  /* 0x000000ffff669224 */ /* 0x001fe400078e00aa */
        /* <DEDUP_REMOVED lines=25> */
[----:B------:R2:W3:Y:S02]  /*d2e0*/  @!P0 LDG.E.U8 R150, desc[UR20][R102.64] ;  /* 0x0000001466968981 */ /* 0x0004e4000c1e1100 */
[----:B--2---:R-:W-:Y:S02]  /*d2f0*/  @!P1 IMAD.MOV.U32 R102, RZ, RZ, R119 ;  /* 0x000000ffff669224 */ /* 0x004fe400078e0077 */
[----:B------:R-:W-:Y:S01]  /*d300*/  @!P1 IMAD.MOV.U32 R103, RZ, RZ, R196 ;  /* 0x000000ffff679224 */ /* 0x000fe200078e00c4 */
[----:B------:R-:W2:Y:S04]  /*d310*/  LDL R119, [R1+0x130] ;  /* 0x0001300001777983 */ /* 0x000ea80000100800 */
[----:B------:R0:W3:Y:S01]  /*d320*/  @!P1 LDG.E.U8 R149, desc[UR20][R102.64] ;  /* 0x0000001466959981 */ /* 0x0000e2000c1e1100 */
[----:B-1----:R-:W-:-:S04]  /*d330*/  LEA.HI R118, R118, 0x6e, RZ, 0x1a ;  /* 0x0000006e76767811 */ /* 0x002fc800078fd0ff */
[----:B------:R-:W-:Y:S02]  /*d340*/  ISETP.GE.AND P1, PT, R118, UR22, PT ;  /* 0x0000001676007c0c */ /* 0x000fe4000bf26270 */
[----:B------:R-:W3:Y:S01]  /*d350*/  LDL R118, [R1+0x134] ;  /* 0x0001340001767983 */ /* 0x000ee20000100800 */
[----:B------:R-:W-:-:S04]  /*d360*/  SHF.R.U32.HI R0, RZ, 0x6, R0 ;  /* 0x00000006ff007819 */ /* 0x000fc80000011600 */
[----:B------:R-:W-:-:S04]  /*d370*/  SGXT.U32 R0, R0, 0x1 ;  /* 0x000000010000781a */ /* 0x000fc80000000000 */
[----:B------:R-:W-:-:S04]  /*d380*/  LOP3.LUT R0, R0, 0x6c, RZ, 0xfc, !PT ;  /* 0x0000006c00007812 */ /* 0x000fc800078efcff */
[----:B------:R-:W-:Y:S02]  /*d390*/  ISETP.GE.AND P0, PT, R0, UR22, PT ;  /* 0x0000001600007c0c */ /* 0x000fe4000bf06270 */
[----:B------:R-:W1:Y:S01]  /*d3a0*/  S2R R0, SR_TID.X ;  /* 0x0000000000007919 */ /* 0x000e620000002100 */
[----:B------:R-:W-:-:S10]  /*d3b0*/  PRMT R135, RZ, 0x7610, R135 ;  /* 0x00007610ff877816 */ /* 0x000fd40000000087 */
[----:B0-----:R-:W-:Y:S02]  /*d3c0*/  @!P0 IMAD.MOV.U32 R102, RZ, RZ, R179 ;  /* 0x000000ffff668224 */ /* 0x001fe400078e00b3 */
[----:B------:R-:W-:-:S05]  /*d3d0*/  @!P0 IMAD.MOV.U32 R103, RZ, RZ, R178 ;  /* 0x000000ffff678224 */ /* 0x000fca00078e00b2 */
[----:B------:R0:W4:Y:S01]  /*d3e0*/  @!P0 LDG.E.U8 R135, desc[UR20][R102.64] ;  /* 0x0000001466878981 */ /* 0x000122000c1e1100 */
[----:B-1----:R-:W-:-:S04]  /*d3f0*/  SHF.R.U32.HI R0, RZ, 0x6, R0 ;  /* 0x00000006ff007819 */ /* 0x002fc80000011600 */
[----:B------:R-:W-:-:S04]  /*d400*/  SGXT.U32 R0, R0, 0x1 ;  /* 0x000000010000781a */ /* 0x000fc80000000000 */
[----:B------:R-:W-:-:S04]  /*d410*/  LOP3.LUT R0, R0, 0x74, RZ, 0xfc, !PT ;  /* 0x0000007400007812 */ /* 0x000fc800078efcff */
[----:B------:R-:W-:Y:S02]  /*d420*/  ISETP.GE.AND P0, PT, R0, UR22, PT ;  /* 0x0000001600007c0c */ /* 0x000fe4000bf06270 */
[----:B------:R-:W1:Y:S01]  /*d430*/  S2R R0, SR_TID.X ;  /* 0x0000000000007919 */ /* 0x000e620000002100 */
[----:B------:R-:W-:Y:S01]  /*d440*/  PRMT R111, RZ, 0x7610, R111 ;  /* 0x00007610ff6f7816 */ /* 0x000fe2000000006f */
        /* <DEDUP_REMOVED lines=8> */
[----:B------:R-:W-:Y:S01]  /*d4d0*/  SHF.R.U32.HI R0, RZ, 0x6, R0 ;  /* 0x00000006ff007819 */ /* 0x000fe20000011600 */
[----:B0-----:R-:W-:Y:S01]  /*d4e0*/  @!P0 IMAD.MOV.U32 R102, RZ, RZ, R190 ;  /* 0x000000ffff668224 */ /* 0x001fe200078e00be */
[----:B------:R-:W-:Y:S02]  /*d4f0*/  PRMT R134, RZ, 0x7610, R134 ;  /* 0x00007610ff867816 */ /* 0x000fe40000000086 */
[----:B------:R-:W-:Y:S01]  /*d500*/  SGXT.U32 R0, R0, 0x1 ;  /* 0x000000010000781a */ /* 0x000fe20000000000 */
[----:B------:R-:W-:-:S03]  /*d510*/  @!P0 IMAD.MOV.U32 R103, RZ, RZ, R189 ;  /* 0x000000ffff678224 */ /* 0x000fc600078e00bd */
[----:B------:R-:W-:Y:S02]  /*d520*/  LOP3.LUT R0, R0, 0x7c, RZ, 0xfc, !PT ;  /* 0x0000007c00007812 */ /* 0x000fe400078efcff */
[----:B------:R0:W4:Y:S01]  /*d530*/  @!P0 LDG.E.U8 R134, desc[UR20][R102.64] ;  /* 0x0000001466868981 */ /* 0x000122000c1e1100 */
[----:B------:R-:W-:Y:S02]  /*d540*/  PRMT R110, RZ, 0x7610, R110 ;  /* 0x00007610ff6e7816 */ /* 0x000fe4000000006e */
[----:B------:R-:W-:Y:S01]  /*d550*/  ISETP.GE.AND P0, PT, R0, UR22, PT ;  /* 0x0000001600007c0c */ /* 0x000fe2000bf06270 */
[----:B0-----:R-:W-:Y:S02]  /*d560*/  @!P1 IMAD.MOV.U32 R102, RZ, RZ, R193 ;  /* 0x000000ffff669224 */ /* 0x001fe400078e00c1 */
[----:B------:R-:W-:-:S05]  /*d570*/  @!P1 IMAD.MOV.U32 R103, RZ, RZ, R191 ;  /* 0x000000ffff679224 */ /* 0x000fca00078e00bf */
[----:B------:R0:W4:Y:S01]  /*d580*/  @!P1 LDG.E.U8 R110, desc[UR20][R102.64] ;  /* 0x00000014666e9981 */ /* 0x000122000c1e1100 */
[----:B-1----:R-:W-:-:S04]  /*d590*/  LEA.HI R0, R245, 0x7e, RZ, 0x1a ;  /* 0x0000007ef5007811 */ /* 0x002fc800078fd0ff */
[----:B------:R-:W-:Y:S02]  /*d5a0*/  ISETP.GE.AND P1, PT, R0, UR22, PT ;  /* 0x0000001600007c0c */ /* 0x000fe4000bf26270 */
[----:B------:R-:W-:Y:S01]  /*d5b0*/  PRMT R133, RZ, 0x7610, R133 ;  /* 0x00007610ff857816 */ /* 0x000fe20000000085 */
[----:B0-----:R-:W-:Y:S02]  /*d5c0*/  @!P0 IMAD.MOV.U32 R102, RZ, RZ, R121 ;  /* 0x000000ffff668224 */ /* 0x001fe400078e0079 */
[----:B------:R-:W-:Y:S01]  /*d5d0*/  @!P0 IMAD.MOV.U32 R103, RZ, RZ, R227 ;  /* 0x000000ffff678224 */ /* 0x000fe200078e00e3 */
[----:B------:R-:W-:Y:S01]  /*d5e0*/  PRMT R109, RZ, 0x7610, R109 ;  /* 0x00007610ff6d7816 */ /* 0x000fe2000000006d */
[----:B------:R-:W4:Y:S04]  /*d5f0*/  LDL R227, [R1+0xe4] ;  /* 0x0000e40001e37983 */ /* 0x000f280000100800 */
[----:B------:R2:W4:Y:S01]  /*d600*/  @!P0 LDG.E.U8 R133, desc[UR20][R102.64] ;  /* 0x0000001466858981 */ /* 0x000522000c1e1100 */
[----:B------:R-:W-:-:S02]  /*d610*/  LOP3.LUT R0, R245, 0x7f, RZ, 0xc0, !PT ;  /* 0x0000007ff5007812 */ /* 0x000fc400078ec0ff */
[----:B------:R-:W-:Y:S01]  /*d620*/  PRMT R108, RZ, 0x7610, R108 ;  /* 0x00007610ff6c7816 */ /* 0x000fe2000000006c */
[----:B------:R-:W4:Y:S01]  /*d630*/  LDL R121, [R1+0xe8] ;  /* 0x0000e80001797983 */ /* 0x000f220000100800 */
[----:B------:R-:W-:Y:S02]  /*d640*/  ISETP.GE.AND P0, PT, R0, UR22, PT ;  /* 0x0000001600007c0c */ /* 0x000fe4000bf06270 */
[----:B------:R-:W-:Y:S02]  /*d650*/  PRMT R107, RZ, 0x7610, R107 ;  /* 0x00007610ff6b7816 */ /* 0x000fe4000000006b */
[----:B------:R-:W-:Y:S02]  /*d660*/  PRMT R106, RZ, 0x7610, R106 ;  /* 0x00007610ff6a7816 */ /* 0x000fe4000000006a */
[----:B------:R-:W-:Y:S01]  /*d670*/  PRMT R105, RZ, 0x7610, R105 ;  /* 0x00007610ff697816 */ /* 0x000fe20000000069 */
[----:B--2---:R-:W-:Y:S02]  /*d680*/  @!P1 IMAD.MOV.U32 R103, RZ, RZ, R119 ;  /* 0x000000ffff679224 */ /* 0x004fe400078e0077 */
[----:B------:R-:W2:Y:S01]  /*d690*/  LDL R119, [R1+0x64] ;  /* 0x0000640001777983 */ /* 0x000ea20000100800 */
[----:B---3--:R-:W-:-:S03]  /*d6a0*/  @!P1 IMAD.MOV.U32 R102, RZ, RZ, R118 ;  /* 0x000000ffff669224 */ /* 0x008fc600078e0076 */
[----:B------:R-:W2:Y:S04]  /*d6b0*/  LDL R118, [R1+0x68] ;  /* 0x0000680001767983 */ /* 0x000ea80000100800 */
[----:B------:R0:W3:Y:S01]  /*d6c0*/  @!P1 LDG.E.U8 R109, desc[UR20][R102.64] ;  /* 0x00000014666d9981 */ /* 0x0000e2000c1e1100 */
[----:B------:R-:W-:Y:S01]  /*d6d0*/  BAR.SYNC.DEFER_BLOCKING 0x0 ;  /* 0x0000000000007b1d */ /* 0x000fe20000010000 */
[----:B0-----:R-:W-:Y:S02]  /*d6e0*/  @!P0 IMAD.MOV.U32 R102, RZ, RZ, R198 ;  /* 0x000000ffff668224 */ /* 0x001fe400078e00c6 */
[----:B------:R-:W-:-:S05]  /*d6f0*/  @!P0 IMAD.MOV.U32 R103, RZ, RZ, R197 ;  /* 0x000000ffff678224 */ /* 0x000fca00078e00c5 */
[----:B------:R0:W2:Y:S02]  /*d700*/  @!P0 LDG.E.U8 R108, desc[UR20][R102.64] ;  /* 0x00000014666c8981 */ /* 0x0000a4000c1e1100 */
        /* <DEDUP_REMOVED lines=8> */
[----:B------:R0:W2:Y:S04]  /*d790*/  @!P0 LDG.E.U8 R105, desc[UR20][R102.64] ;  /* 0x0000001466698981 */ /* 0x0000a8000c1e1100 */
[----:B------:R-:W0:Y:S04]  /*d7a0*/  LDL R102, [R1+0x24] ;  /* 0x0000240001667983 */ /* 0x000e280000100800 */
[----:B------:R-:W0:Y:S01]  /*d7b0*/  LDL R103, [R1+0x28] ;  /* 0x0000280001677983 */ /* 0x000e220000100800 */
[----:B------:R-:W-:-:S03]  /*d7c0*/  PRMT R104, RZ, 0x7610, R104 ;  /* 0x00007610ff687816 */ /* 0x000fc60000000068 */
[----:B------:R-:W-:Y:S04]  /*d7d0*/  STS.U8 [R0+UR9+0x4000], R116 ;  /* 0x0040007400007988 */ /* 0x000fe80008000009 */
[----:B------:R-:W-:Y:S04]  /*d7e0*/  STS.U8 [R0+UR9+0x4200], R120 ;  /* 0x0042007800007988 */ /* 0x000fe80008000009 */
[----:B------:R-:W-:Y:S04]  /*d7f0*/  STS.U8 [R0+UR9+0x4400], R123 ;  /* 0x0044007b00007988 */ /* 0x000fe80008000009 */
[----:B------:R-:W-:Y:S04]  /*d800*/  STS.U8 [R0+UR9+0x4600], R122 ;  /* 0x0046007a00007988 */ /* 0x000fe80008000009 */
[----:B------:R1:W-:Y:S04]  /*d810*/  STS.U8 [R0+UR9+0x4800], R125 ;  /* 0x0048007d00007988 */ /* 0x0003e80008000009 */
[----:B------:R1:W-:Y:S04]  /*d820*/  STS.U8 [R0+UR9+0x4a00], R124 ;  /* 0x004a007c00007988 */ /* 0x0003e80008000009 */
[----:B-1----:R-:W3:Y:S04]  /*d830*/  LDL R125, [R1+0x30] ;  /* 0x00003000017d7983 */ /* 0x002ee80000100800 */
[----:B------:R-:W3:Y:S01]  /*d840*/  LDL R124, [R1+0x2c] ;  /* 0x00002c00017c7983 */ /* 0x000ee20000100800 */
[----:B0-----:R-:W-:-:S04]  /*d850*/  @!P0 LOP3.LUT R103, R103, R102, RZ, 0x3c, !PT ;  /* 0x0000006667678212 */ /* 0x001fc800078e3cff */
[----:B------:R-:W-:-:S04]  /*d860*/  @!P0 LOP3.LUT R102, R103, R102, RZ, 0x3c, !PT ;  /* 0x0000006667668212 */ /* 0x000fc800078e3cff */
[----:B------:R-:W-:-:S05]  /*d870*/  @!P0 LOP3.LUT R103, R103, R102, RZ, 0x3c, !PT ;  /* 0x0000006667678212 */ /* 0x000fca00078e3cff */
[----:B------:R0:W4:Y:S02]  /*d880*/  @!P0 LDG.E.U8 R104, desc[UR20][R102.64] ;  /* 0x0000001466688981 */ /* 0x000124000c1e1100 */
[----:B0-----:R-:W-:-:S06]  /*d890*/  PRMT R103, RZ, 0x7610, R103 ;  /* 0x00007610ff677816 */ /* 0x001fcc0000000067 */
[----:B--2---:R0:W2:Y:S04]  /*d8a0*/  @!P0 LDG.E.U8 R103, desc[UR20][R118.64] ;  /* 0x0000001476678981 */ /* 0x0040a8000c1e1100 */
[----:B------:R-:W0:Y:S04]  /*d8b0*/  LDL R118, [R1+0xa4] ;  /* 0x0000a40001767983 */ /* 0x000e280000100800 */
[----:B------:R-:W0:Y:S01]  /*d8c0*/  LDL R119, [R1+0xa8] ;  /* 0x0000a80001777983 */ /* 0x000e220000100800 */
[----:B------:R-:W-:Y:S02]  /*d8d0*/  PRMT R102, RZ, 0x7610, R102 ;  /* 0x00007610ff667816 */ /* 0x000fe40000000066 */
[----:B------:R-:W-:Y:S01]  /*d8e0*/  PRMT R116, RZ, 0x7610, R116 ;  /* 0x00007610ff747816 */ /* 0x000fe20000000074 */
[----:B------:R-:W-:-:S02]  /*d8f0*/  @!P0 IMAD.MOV.U32 R120, RZ, RZ, R200 ;  /* 0x000000ffff788224 */ /* 0x000fc400078e00c8 */
[----:B------:R-:W-:Y:S02]  /*d900*/  @!P0 IMAD.MOV.U32 R122, RZ, RZ, R232 ;  /* 0x000000ffff7a8224 */ /* 0x000fe400078e00e8 */
[----:B------:R-:W-:Y:S01]  /*d910*/  @!P0 IMAD.MOV.U32 R123, RZ, RZ, R231 ;  /* 0x000000ffff7b8224 */ /* 0x000fe200078e00e7 */
[----:B---3--:R-:W-:-:S04]  /*d920*/  @!P0 LOP3.LUT R125, R125, R124, RZ, 0x3c, !PT ;  /* 0x0000007c7d7d8212 */ /* 0x008fc800078e3cff */
[----:B------:R-:W-:-:S04]  /*d930*/  @!P0 LOP3.LUT R124, R125, R124, RZ, 0x3c, !PT ;  /* 0x0000007c7d7c8212 */ /* 0x000fc800078e3cff */
[----:B------:R-:W-:Y:S01]  /*d940*/  @!P0 LOP3.LUT R125, R125, R124, RZ, 0x3c, !PT ;  /* 0x0000007c7d7d8212 */ /* 0x000fe200078e3cff */
[----:B------:R1:W-:Y:S04]  /*d950*/  STS.U8 [R0+UR9+0x4c00], R127 ;  /* 0x004c007f00007988 */ /* 0x0003e80008000009 */
[----:B------:R3:W-:Y:S04]  /*d960*/  STS.U8 [R0+UR9+0x4e00], R126 ;  /* 0x004e007e00007988 */ /* 0x0007e80008000009 */
[----:B-1----:R-:W2:Y:S04]  /*d970*/  LDL R127, [R1+0xb0] ;  /* 0x0000b000017f7983 */ /* 0x002ea80000100800 */
[----:B---3--:R-:W2:Y:S01]  /*d980*/  LDL R126, [R1+0xac] ;  /* 0x0000ac00017e7983 */ /* 0x008ea20000100800 */
[----:B0-----:R-:W-:-:S04]  /*d990*/  @!P0 LOP3.LUT R119, R119, R118, RZ, 0x3c, !PT ;  /* 0x0000007677778212 */ /* 0x001fc800078e3cff */
[----:B------:R-:W-:-:S04]  /*d9a0*/  @!P0 LOP3.LUT R118, R119, R118, RZ, 0x3c, !PT ;  /* 0x0000007677768212 */ /* 0x000fc800078e3cff */
[----:B------:R-:W-:-:S05]  /*d9b0*/  @!P0 LOP3.LUT R119, R119, R118, RZ, 0x3c, !PT ;  /* 0x0000007677778212 */ /* 0x000fca00078e3cff */
[----:B------:R4:W3:Y:S02]  /*d9c0*/  @!P0 LDG.E.U8 R102, desc[UR20][R118.64] ;  /* 0x0000001476668981 */ /* 0x0008e4000c1e1100 */
[----:B----4-:R-:W-:Y:S02]  /*d9d0*/  @!P0 IMAD.MOV.U32 R118, RZ, RZ, R121 ;  /* 0x000000ffff768224 */ /* 0x010fe400078e0079 */
[----:B------:R-:W-:Y:S02]  /*d9e0*/  @!P0 IMAD.MOV.U32 R119, RZ, RZ, R227 ;  /* 0x000000ffff778224 */ /* 0x000fe400078e00e3 */
[----:B------:R-:W-:Y:S01]  /*d9f0*/  @!P0 IMAD.MOV.U32 R121, RZ, RZ, R199 ;  /* 0x000000ffff798224 */ /* 0x000fe200078e00c7 */
[----:B------:R-:W4:Y:S04]  /*da00*/  LDL R227, [R1+0xf0] ;  /* 0x0000f00001e37983 */ /* 0x000f280000100800 */
[----:B------:R0:W3:Y:S02]  /*da10*/  @!P0 LDG.E.U8 R116, desc[UR20][R118.64] ;  /* 0x0000001476748981 */ /* 0x0000e4000c1e1100 */
[----:B0-----:R-:W-:-:S02]  /*da20*/  PRMT R118, RZ, 0x7610, R118 ;  /* 0x00007610ff767816 */ /* 0x001fc40000000076 */
[----:B------:R-:W-:-:S04]  /*da30*/  PRMT R119, RZ, 0x7610, R119 ;  /* 0x00007610ff777816 */ /* 0x000fc80000000077 */
[----:B------:R0:W3:Y:S02]  /*da40*/  @!P0 LDG.E.U8 R118, desc[UR20][R120.64] ;  /* 0x0000001478768981 */ /* 0x0000e4000c1e1100 */
[----:B0-----:R-:W-:Y:S02]  /*da50*/  @!P0 IMAD.MOV.U32 R120, RZ, RZ, R216 ;  /* 0x000000ffff788224 */ /* 0x001fe400078e00d8 */
[----:B------:R-:W-:-:S05]  /*da60*/  @!P0 IMAD.MOV.U32 R121, RZ, RZ, R215 ;  /* 0x000000ffff798224 */ /* 0x000fca00078e00d7 */
[----:B------:R0:W3:Y:S02]  /*da70*/  @!P0 LDG.E.U8 R119, desc[UR20][R120.64] ;  /* 0x0000001478778981 */ /* 0x0000e4000c1e1100 */
[----:B0-----:R-:W-:Y:S02]  /*da80*/  PRMT R120, RZ, 0x7610, R120 ;  /* 0x00007610ff787816 */ /* 0x001fe40000000078 */
[----:B------:R-:W-:-:S04]  /*da90*/  PRMT R121, RZ, 0x7610, R121 ;  /* 0x00007610ff797816 */ /* 0x000fc80000000079 */
[----:B------:R0:W3:Y:S02]  /*daa0*/  @!P0 LDG.E.U8 R120, desc[UR20][R122.64] ;  /* 0x000000147a788981 */ /* 0x0000e4000c1e1100 */
[----:B0-----:R-:W-:Y:S02]  /*dab0*/  @!P0 IMAD.MOV.U32 R122, RZ, RZ, R249 ;  /* 0x000000ffff7a8224 */ /* 0x001fe400078e00f9 */
[----:B------:R-:W-:-:S05]  /*dac0*/  @!P0 IMAD.MOV.U32 R123, RZ, RZ, R248 ;  /* 0x000000ffff7b8224 */ /* 0x000fca00078e00f8 */
[----:B------:R0:W3:Y:S02]  /*dad0*/  @!P0 LDG.E.U8 R121, desc[UR20][R122.64] ;  /* 0x000000147a798981 */ /* 0x0000e4000c1e1100 */
[----:B0-----:R-:W-:-:S06]  /*dae0*/  PRMT R122, RZ, 0x7610, R122 ;  /* 0x00007610ff7a7816 */ /* 0x001fcc000000007a */
[----:B------:R0:W3:Y:S04]  /*daf0*/  @!P0 LDG.E.U8 R122, desc[UR20][R124.64] ;  /* 0x000000147c7a8981 */ /* 0x0000e8000c1e1100 */
[----:B------:R-:W0:Y:S04]  /*db00*/  LDL R124, [R1+0x6c] ;  /* 0x00006c00017c7983 */ /* 0x000e280000100800 */
[----:B------:R-:W0:Y:S01]  /*db10*/  LDL R125, [R1+0x70] ;  /* 0x00007000017d7983 */ /* 0x000e220000100800 */
[----:B------:R-:W-:Y:S02]  /*db20*/  PRMT R123, RZ, 0x7610, R123 ;  /* 0x00007610ff7b7816 */ /* 0x000fe4000000007b */
[----:B--2---:R-:W-:-:S04]  /*db30*/  @!P0 LOP3.LUT R127, R127, R126, RZ, 0x3c, !PT ;  /* 0x0000007e7f7f8212 */ /* 0x004fc800078e3cff */
[----:B------:R-:W-:-:S04]  /*db40*/  @!P0 LOP3.LUT R126, R127, R126, RZ, 0x3c, !PT ;  /* 0x0000007e7f7e8212 */ /* 0x000fc800078e3cff */
[----:B------:R-:W-:Y:S02]  /*db50*/  @!P0 LOP3.LUT R127, R127, R126, RZ, 0x3c, !PT ;  /* 0x0000007e7f7f8212 */ /* 0x000fe400078e3cff */
[----:B0-----:R-:W-:-:S04]  /*db60*/  @!P0 LOP3.LUT R125, R125, R124, RZ, 0x3c, !PT ;  /* 0x0000007c7d7d8212 */ /* 0x001fc800078e3cff */
[----:B------:R-:W-:-:S04]  /*db70*/  @!P0 LOP3.LUT R124, R125, R124, RZ, 0x3c, !PT ;  /* 0x0000007c7d7c8212 */ /* 0x000fc800078e3cff */
[----:B------:R-:W-:-:S05]  /*db80*/  @!P0 LOP3.LUT R125, R125, R124, RZ, 0x3c, !PT ;  /* 0x0000007c7d7d8212 */ /* 0x000fca00078e3cff */
[----:B------:R0:W2:Y:S02]  /*db90*/  @!P0 LDG.E.U8 R123, desc[UR20][R124.64] ;  /* 0x000000147c7b8981 */ /* 0x0000a4000c1e1100 */
[----:B0-----:R-:W-:-:S06]  /*dba0*/  PRMT R124, RZ, 0x7610, R124 ;  /* 0x00007610ff7c7816 */ /* 0x001fcc000000007c */
[----:B------:R4:W2:Y:S04]  /*dbb0*/  @!P0 LDG.E.U8 R124, desc[UR20][R126.64] ;  /* 0x000000147e7c8981 */ /* 0x0008a8000c1e1100 */
[----:B------:R-:W2:Y:S01]  /*dbc0*/  LDL R127, [R1+0xec] ;  /* 0x0000ec00017f7983 */ /* 0x000ea20000100800 */
[----:B------:R-:W-:Y:S01]  /*dbd0*/  PRMT R125, RZ, 0x7610, R125 ;  /* 0x00007610ff7d7816 */ /* 0x000fe2000000007d */
[----:B----4-:R-:W-:Y:S02]  /*dbe0*/  @!P0 IMAD.MOV.U32 R126, RZ, RZ, R227 ;  /* 0x000000ffff7e8224 */ /* 0x010fe400078e00e3 */
[----:B------:R-:W-:Y:S04]  /*dbf0*/  STS.U8 [R0+UR9+0x5000], R167 ;  /* 0x005000a700007988 */ /* 0x000fe80008000009 */
[----:B------:R0:W-:Y:S04]  /*dc00*/  STS.U8 [R0+UR9+0x5200], R128 ;  /* 0x0052008000007988 */ /* 0x0001e80008000009 */
[----:B------:R1:W-:Y:S04]  /*dc10*/  STS.U8 [R0+UR9+0x5400], R129 ;  /* 0x0054008100007988 */ /* 0x0003e80008000009 */
[----:B------:R-:W4:Y:S01]  /*dc20*/  LDL R227, [R1+0x38] ;  /* 0x0000380001e37983 */ /* 0x000f220000100800 */
[----:B0-----:R-:W-:-:S02]  /*dc30*/  PRMT R128, RZ, 0x7610, R128 ;  /* 0x00007610ff807816 */ /* 0x001fc40000000080 */
[----:B-1----:R-:W-:Y:S01]  /*dc40*/  PRMT R129, RZ, 0x7610, R129 ;  /* 0x00007610ff817816 */ /* 0x002fe20000000081 */
[----:B------:R0:W-:Y:S04]  /*dc50*/  STS.U8 [R0+UR9+0x5600], R130 ;  /* 0x0056008200007988 */ /* 0x0001e80008000009 */
[----:B------:R1:W-:Y:S01]  /*dc60*/  STS.U8 [R0+UR9+0x5800], R131 ;  /* 0x0058008300007988 */ /* 0x0003e20008000009 */
[----:B0-----:R-:W-:Y:S02]  /*dc70*/  PRMT R130, RZ, 0x7610, R130 ;  /* 0x00007610ff827816 */ /* 0x001fe40000000082 */
[----:B-1----:R-:W-:Y:S01]  /*dc80*/  PRMT R131, RZ, 0x7610, R131 ;  /* 0x00007610ff837816 */ /* 0x002fe20000000083 */
[----:B--2---:R0:W2:Y:S02]  /*dc90*/  @!P0 LDG.E.U8 R125, desc[UR20][R126.64] ;  /* 0x000000147e7d8981 */ /* 0x0040a4000c1e1100 */
[----:B0-----:R-:W-:-:S02]  /*dca0*/  @!P0 IMAD.MOV.U32 R126, RZ, RZ, R202 ;  /* 0x000000ffff7e8224 */ /* 0x001fc400078e00ca */
        /* <DEDUP_REMOVED lines=11> */
[----:B------:R-:W2:Y:S01]  /*dd60*/  LDL R127, [R1+0x34] ;  /* 0x00003400017f7983 */ /* 0x000ea20000100800 */
[----:B----4-:R-:W-:-:S03]  /*dd70*/  @!P0 IMAD.MOV.U32 R126, RZ, RZ, R227 ;  /* 0x000000ffff7e8224 */ /* 0x010fc600078e00e3 */
[----:B------:R0:W-:Y:S02]  /*dd80*/  STS.U8 [R0+UR9+0x5a00], R132 ;  /* 0x005a008400007988 */ /* 0x0001e40008000009 */
[----:B0-----:R-:W-:-:S06]  /*dd90*/  PRMT R132, RZ, 0x7610, R132 ;  /* 0x00007610ff847816 */ /* 0x001fcc0000000084 */
[----:B--2---:R0:W2:Y:S04]  /*dda0*/  @!P0 LDG.E.U8 R132, desc[UR20][R126.64] ;  /* 0x000000147e848981 */ /* 0x0040a8000c1e1100 */
[----:B------:R-:W0:Y:S04]  /*ddb0*/  LDL R126, [R1+0x74] ;  /* 0x00007400017e7983 */ /* 0x000e280000100800 */
[----:B------:R-:W0:Y:S04]  /*ddc0*/  LDL R127, [R1+0x78] ;  /* 0x00007800017f7983 */ /* 0x000e280000100800 */
[----:B------:R1:W-:Y:S02]  /*ddd0*/  STS.U8 [R0+UR9+0x5c00], R166 ;  /* 0x005c00a600007988 */ /* 0x0003e40008000009 */
[----:B-1----:R-:W-:-:S02]  /*dde0*/  PRMT R166, RZ, 0x7610, R166 ;  /* 0x00007610ffa67816 */ /* 0x002fc400000000a6 */
[----:B0-----:R-:W-:-:S04]  /*ddf0*/  @!P0 LOP3.LUT R127, R127, R126, RZ, 0x3c, !PT ;  /* 0x0000007e7f7f8212 */ /* 0x001fc800078e3cff */
[----:B------:R-:W-:-:S04]  /*de00*/  @!P0 LOP3.LUT R126, R127, R126, RZ, 0x3c, !PT ;  /* 0x0000007e7f7e8212 */ /* 0x000fc800078e3cff */
[----:B------:R-:W-:-:S05]  /*de10*/  @!P0 LOP3.LUT R127, R127, R126, RZ, 0x3c, !PT ;  /* 0x0000007e7f7f8212 */ /* 0x000fca00078e3cff */
[----:B------:R0:W4:Y:S04]  /*de20*/  @!P0 LDG.E.U8 R166, desc[UR20][R126.64] ;  /* 0x000000147ea68981 */ /* 0x000128000c1e1100 */
[----:B------:R-:W0:Y:S04]  /*de30*/  LDL R126, [R1+0xb4] ;  /* 0x0000b400017e7983 */ /* 0x000e280000100800 */
[----:B------:R-:W0:Y:S04]  /*de40*/  LDL R127, [R1+0xb8] ;  /* 0x0000b800017f7983 */ /* 0x000e280000100800 */
[----:B------:R1:W-:Y:S02]  /*de50*/  STS.U8 [R0+UR9+0x5e00], R165 ;  /* 0x005e00a500007988 */ /* 0x0003e40008000009 */
[----:B-1----:R-:W-:Y:S01]  /*de60*/  PRMT R165, RZ, 0x7610, R165 ;  /* 0x00007610ffa57816 */ /* 0x002fe200000000a5 */
[----:B------:R-:W1:Y:S01]  /*de70*/  S2R R227, SR_TID.X ;  /* 0x0000000000e37919 */ /* 0x000e620000002100 */
[----:B0-----:R-:W-:-:S04]  /*de80*/  @!P0 LOP3.LUT R127, R127, R126, RZ, 0x3c, !PT ;  /* 0x0000007e7f7f8212 */ /* 0x001fc800078e3cff */
[----:B------:R-:W-:-:S04]  /*de90*/  @!P0 LOP3.LUT R126, R127, R126, RZ, 0x3c, !PT ;  /* 0x0000007e7f7e8212 */ /* 0x000fc800078e3cff */
[----:B------:R-:W-:-:S05]  /*dea0*/  @!P0 LOP3.LUT R127, R127, R126, RZ, 0x3c, !PT ;  /* 0x0000007e7f7f8212 */ /* 0x000fca00078e3cff */
[----:B------:R0:W2:Y:S04]  /*deb0*/  @!P0 LDG.E.U8 R165, desc[UR20][R126.64] ;  /* 0x000000147ea58981 */ /* 0x0000a8000c1e1100 */
[----:B------:R-:W0:Y:S04]  /*dec0*/  LDL R126, [R1+0xf4] ;  /* 0x0000f400017e7983 */ /* 0x000e280000100800 */
[----:B------:R-:W0:Y:S01]  /*ded0*/  LDL R127, [R1+0xf8] ;  /* 0x0000f800017f7983 */ /* 0x000e220000100800 */
[----:B-1----:R-:W-:-:S04]  /*dee0*/  LOP3.LUT R227, R227, 0x7f, RZ, 0xc0, !PT ;  /* 0x0000007fe3e37812 */ /* 0x002fc800078ec0ff */
[----:B------:R-:W-:-:S05]  /*def0*/  LOP3.LUT R227, R227, 0x10, RZ, 0x3c, !PT ;  /* 0x00000010e3e37812 */ /* 0x000fca00078e3cff */
[----:B------:R1:W-:Y:S04]  /*df00*/  STS.U8 [R227+UR9+0x4080], R164 ;  /* 0x004080a4e3007988 */ /* 0x0003e80008000009 */
[----:B------:R3:W-:Y:S01]  /*df10*/  STS.U8 [R227+UR9+0x4280], R163 ;  /* 0x004280a3e3007988 */ /* 0x0007e20008000009 */
[----:B-1----:R-:W-:Y:S02]  /*df20*/  PRMT R164, RZ, 0x7610, R164 ;  /* 0x00007610ffa47816 */ /* 0x002fe400000000a4 */
[----:B---3--:R-:W-:Y:S01]  /*df30*/  PRMT R163, RZ, 0x7610, R163 ;  /* 0x00007610ffa37816 */ /* 0x008fe200000000a3 */
[----:B------:R1:W-:Y:S04]  /*df40*/  STS.U8 [R227+UR9+0x4480], R162 ;  /* 0x004480a2e3007988 */ /* 0x0003e80008000009 */
[----:B------:R3:W-:Y:S01]  /*df50*/  STS.U8 [R227+UR9+0x4680], R161 ;  /* 0x004680a1e3007988 */ /* 0x0007e20008000009 */
[----:B-1----:R-:W-:-:S02]  /*df60*/  PRMT R162, RZ, 0x7610, R162 ;  /* 0x00007610ffa27816 */ /* 0x002fc400000000a2 */
[----:B---3--:R-:W-:Y:S02]  /*df70*/  PRMT R161, RZ, 0x7610, R161 ;  /* 0x00007610ffa17816 */ /* 0x008fe400000000a1 */
[----:B0-----:R-:W-:-:S04]  /*df80*/  @!P0 LOP3.LUT R127, R127, R126, RZ, 0x3c, !PT ;  /* 0x0000007e7f7f8212 */ /* 0x001fc800078e3cff */
[----:B------:R-:W-:-:S04]  /*df90*/  @!P0 LOP3.LUT R126, R127, R126, RZ, 0x3c, !PT ;  /* 0x0000007e7f7e8212 */ /* 0x000fc800078e3cff */
[----:B------:R-:W-:-:S05]  /*dfa0*/  @!P0 LOP3.LUT R127, R127, R126, RZ, 0x3c, !PT ;  /* 0x0000007e7f7f8212 */ /* 0x000fca00078e3cff */
[----:B------:R0:W3:Y:S02]  /*dfb0*/  @!P0 LDG.E.U8 R164, desc[UR20][R126.64] ;  /* 0x000000147ea48981 */ /* 0x0000e4000c1e1100 */
        /* <DEDUP_REMOVED lines=9> */
[----:B------:R-:W0:Y:S04]  /*e050*/  LDL R127, [R1] ;  /* 0x00000000017f7983 */ /* 0x000e280000100800 */
[----:B------:R1:W-:Y:S02]  /*e060*/  STS.U8 [R227+UR9+0x4880], R160 ;  /* 0x004880a0e3007988 */ /* 0x0003e40008000009 */
[----:B-1----:R-:W-:Y:S01]  /*e070*/  PRMT R160, RZ, 0x7610, R160 ;  /* 0x00007610ffa07816 */ /* 0x002fe200000000a0 */
[----:B0-----:R-:W-:-:S02]  /*e080*/  @!P0 IMAD.MOV.U32 R126, RZ, RZ, R127 ;  /* 0x000000ffff7e8224 */ /* 0x001fc400078e007f */
[----:B------:R-:W-:-:S05]  /*e090*/  @!P0 IMAD.MOV.U32 R127, RZ, RZ, R252 ;  /* 0x000000ffff7f8224 */ /* 0x000fca00078e00fc */
[----:B------:R0:W2:Y:S04]  /*e0a0*/  @!P0 LDG.E.U8 R160, desc[UR20][R126.64] ;  /* 0x000000147ea08981 */ /* 0x0000a8000c1e1100 */
[----:B------:R-:W0:Y:S04]  /*e0b0*/  LDL R126, [R1+0x3c] ;  /* 0x00003c00017e7983 */ /* 0x000e280000100800 */
[----:B------:R-:W0:Y:S04]  /*e0c0*/  LDL R127, [R1+0x40] ;  /* 0x00004000017f7983 */ /* 0x000e280000100800 */
[----:B------:R1:W-:Y:S02]  /*e0d0*/  STS.U8 [R227+UR9+0x4a80], R159 ;  /* 0x004a809fe3007988 */ /* 0x0003e40008000009 */
[----:B-1----:R-:W-:-:S02]  /*e0e0*/  PRMT R159, RZ, 0x7610, R159 ;  /* 0x00007610ff9f7816 */ /* 0x002fc4000000009f */
[----:B0-----:R-:W-:-:S04]  /*e0f0*/  @!P0 LOP3.LUT R127, R127, R126, RZ, 0x3c, !PT ;  /* 0x0000007e7f7f8212 */ /* 0x001fc800078e3cff */
[----:B------:R-:W-:-:S04]  /*e100*/  @!P0 LOP3.LUT R126, R127, R126, RZ, 0x3c, !PT ;  /* 0x0000007e7f7e8212 */ /* 0x000fc800078e3cff */
[----:B------:R-:W-:-:S05]  /*e110*/  @!P0 LOP3.LUT R127, R127, R126, RZ, 0x3c, !PT ;  /* 0x0000007e7f7f8212 */ /* 0x000fca00078e3cff */
        /* <DEDUP_REMOVED lines=19> */
[----:B------:R1:W-:Y:S04]  /*e250*/  STS.U8 [R227+UR9+0x5080], R156 ;  /* 0x0050809ce3007988 */ /* 0x0003e80008000009 */
[----:B------:R3:W-:Y:S01]  /*e260*/  STS.U8 [R227+UR9+0x5280], R155 ;  /* 0x0052809be3007988 */ /* 0x0007e20008000009 */
[----:B-1----:R-:W-:-:S02]  /*e270*/  PRMT R156, RZ, 0x7610, R156 ;  /* 0x00007610ff9c7816 */ /* 0x002fc4000000009c */
[----:B---3--:R-:W-:Y:S01]  /*e280*/  PRMT R155, RZ, 0x7610, R155 ;  /* 0x00007610ff9b7816 */ /* 0x008fe2000000009b */
[----:B------:R1:W-:Y:S04]  /*e290*/  STS.U8 [R227+UR9+0x5480], R154 ;  /* 0x0054809ae3007988 */ /* 0x0003e80008000009 */
[----:B------:R3:W-:Y:S01]  /*e2a0*/  STS.U8 [R227+UR9+0x5680], R153 ;  /* 0x00568099e3007988 */ /* 0x0007e20008000009 */
[----:B-1----:R-:W-:Y:S02]  /*e2b0*/  PRMT R154, RZ, 0x7610, R154 ;  /* 0x00007610ff9a7816 */ /* 0x002fe4000000009a */
        /* <DEDUP_REMOVED lines=42> */
[----:B------:R-:W2:Y:S01]  /*e560*/  LDL.LU R227, [R1+0x148] ;  /* 0x0001480001e37983 */ /* 0x000ea20000300800 */
[----:B0-----:R-:W-:-:S04]  /*e570*/  @!P0 LOP3.LUT R127, R127, R126, RZ, 0x3c, !PT ;  /* 0x0000007e7f7f8212 */ /* 0x001fc800078e3cff */
[----:B------:R-:W-:-:S04]  /*e580*/  @!P0 LOP3.LUT R126, R127, R126, RZ, 0x3c, !PT ;  /* 0x0000007e7f7e8212 */ /* 0x000fc800078e3cff */
[----:B------:R-:W-:-:S05]  /*e590*/  @!P0 LOP3.LUT R127, R127, R126, RZ, 0x3c, !PT ;  /* 0x0000007e7f7f8212 */ /* 0x000fca00078e3cff */
[----:B------:R0:W2:Y:S04]  /*e5a0*/  @!P0 LDG.E.U8 R149, desc[UR20][R126.64] ;  /* 0x000000147e958981 */ /* 0x0000a8000c1e1100 */
[----:B------:R-:W0:Y:S04]  /*e5b0*/  LDL R126, [R1+0x104] ;  /* 0x00010400017e7983 */ /* 0x000e280000100800 */
[----:B------:R-:W0:Y:S01]  /*e5c0*/  LDL R127, [R1+0x108] ;  /* 0x00010800017f7983 */ /* 0x000e220000100800 */
[----:B------:R-:W-:-:S04]  /*e5d0*/  LOP3.LUT R245, R245, 0x7f, RZ, 0xc0, !PT ;  /* 0x0000007ff5f57812 */ /* 0x000fc800078ec0ff */
        /* <DEDUP_REMOVED lines=106> */
[----:B------:R-:W-:-:S05]  /*ec80*/  LOP3.LUT R0, R0, 0x30, RZ, 0x3c, !PT ;  /* 0x0000003000007812 */ /* 0x000fca00078e3cff */
[----:B------:R1:W-:Y:S01]  /*ec90*/  STS.U8 [R0+UR9+0x4180], R244 ;  /* 0x004180f400007988 */ /* 0x0003e20008000009 */
[----:B0-----:R-:W-:-:S04]  /*eca0*/  @!P0 LOP3.LUT R127, R127, R126, RZ, 0x3c, !PT ;  /* 0x0000007e7f7f8212 */ /* 0x001fc800078e3cff */
[----:B------:R-:W-:-:S04]  /*ecb0*/  @!P0 LOP3.LUT R126, R127, R126, RZ, 0x3c, !PT ;  /* 0x0000007e7f7e8212 */ /* 0x000fc800078e3cff */
[----:B------:R-:W-:-:S05]  /*ecc0*/  @!P0 LOP3.LUT R127, R127, R126, RZ, 0x3c, !PT ;  /* 0x0000007e7f7f8212 */ /* 0x000fca00078e3cff */
[----:B------:R0:W2:Y:S04]  /*ecd0*/  @!P0 LDG.E.U8 R133, desc[UR20][R126.64] ;  /* 0x000000147e858981 */ /* 0x0000a8000c1e1100 */
[----:B------:R-:W0:Y:S04]  /*ece0*/  LDL R126, [R1+0x114] ;  /* 0x00011400017e7983 */ /* 0x000e280000100800 */
[----:B------:R-:W0:Y:S04]  /*ecf0*/  LDL R127, [R1+0x118] ;  /* 0x00011800017f7983 */ /* 0x000e280000100800 */
[----:B-1----:R-:W2:Y:S01]  /*ed00*/  LDL.LU R244, [R1+0x140] ;  /* 0x0001400001f47983 */ /* 0x002ea20000300800 */
[----:B------:R-:W-:-:S03]  /*ed10*/  PRMT R167, RZ, 0x7610, R167 ;  /* 0x00007610ffa77816 */ /* 0x000fc600000000a7 */
[----:B------:R1:W-:Y:S04]  /*ed20*/  STS.U8 [R0+UR9+0x4380], R238 ;  /* 0x004380ee00007988 */ /* 0x0003e80008000009 */
[----:B------:R3:W-:Y:S01]  /*ed30*/  STS.U8 [R0+UR9+0x4580], R192 ;  /* 0x004580c000007988 */ /* 0x0007e20008000009 */
[----:B-1----:R-:W-:Y:S02]  /*ed40*/  PRMT R238, RZ, 0x7610, R238 ;  /* 0x00007610ffee7816 */ /* 0x002fe400000000ee */
[----:B---3--:R-:W-:Y:S01]  /*ed50*/  PRMT R192, RZ, 0x7610, R192 ;  /* 0x00007610ffc07816 */ /* 0x008fe200000000c0 */
[----:B------:R1:W-:Y:S02]  /*ed60*/  STS.U8 [R0+UR9+0x4780], R187 ;  /* 0x004780bb00007988 */ /* 0x0003e40008000009 */
[----:B-1----:R-:W-:-:S02]  /*ed70*/  PRMT R187, RZ, 0x7610, R187 ;  /* 0x00007610ffbb7816 */ /* 0x002fc400000000bb */
[----:B0-----:R-:W-:-:S04]  /*ed80*/  @!P0 LOP3.LUT R127, R127, R126, RZ, 0x3c, !PT ;  /* 0x0000007e7f7f8212 */ /* 0x001fc800078e3cff */
[----:B------:R-:W-:-:S04]  /*ed90*/  @!P0 LOP3.LUT R126, R127, R126, RZ, 0x3c, !PT ;  /* 0x0000007e7f7e8212 */ /* 0x000fc800078e3cff */
[----:B------:R-:W-:-:S05]  /*eda0*/  @!P0 LOP3.LUT R127, R127, R126, RZ, 0x3c, !PT ;  /* 0x0000007e7f7f8212 */ /* 0x000fca00078e3cff */
[----:B------:R0:W3:Y:S02]  /*edb0*/  @!P0 LDG.E.U8 R167, desc[UR20][R126.64] ;  /* 0x000000147ea78981 */ /* 0x0000e4000c1e1100 */
[----:B0-----:R-:W-:Y:S02]  /*edc0*/  @!P0 IMAD.MOV.U32 R126, RZ, RZ, R212 ;  /* 0x000000ffff7e8224 */ /* 0x001fe400078e00d4 */
[----:B------:R-:W-:-:S05]  /*edd0*/  @!P0 IMAD.MOV.U32 R127, RZ, RZ, R211 ;  /* 0x000000ffff7f8224 */ /* 0x000fca00078e00d3 */
[----:B------:R0:W3:Y:S02]  /*ede0*/  @!P0 LDG.E.U8 R238, desc[UR20][R126.64] ;  /* 0x000000147eee8981 */ /* 0x0000e4000c1e1100 */
[----:B0-----:R-:W-:Y:S02]  /*edf0*/  @!P0 IMAD.MOV.U32 R126, RZ, RZ, R228 ;  /* 0x000000ffff7e8224 */ /* 0x001fe400078e00e4 */
[----:B--2---:R-:W-:-:S05]  /*ee00*/  @!P0 IMAD.MOV.U32 R127, RZ, RZ, R227 ;  /* 0x000000ffff7f8224 */ /* 0x004fca00078e00e3 */
        /* <DEDUP_REMOVED lines=40> */
[----:B------:R-:W5:Y:S01]  /*f090*/  LDL.LU R0, [R1+0x13c] ;  /* 0x00013c0001007983 */ /* 0x000f620000300800 */
[----:B0-----:R-:W-:-:S04]  /*f0a0*/  @!P0 LOP3.LUT R127, R127, R126, RZ, 0x3c, !PT ;  /* 0x0000007e7f7f8212 */ /* 0x001fc800078e3cff */
[----:B------:R-:W-:-:S04]  /*f0b0*/  @!P0 LOP3.LUT R126, R127, R126, RZ, 0x3c, !PT ;  /* 0x0000007e7f7e8212 */ /* 0x000fc800078e3cff */
[----:B------:R-:W-:-:S05]  /*f0c0*/  @!P0 LOP3.LUT R127, R127, R126, RZ, 0x3c, !PT ;  /* 0x0000007e7f7f8212 */ /* 0x000fca00078e3cff */
[----:B------:R0:W2:Y:S02]  /*f0d0*/  @!P0 LDG.E.U8 R115, desc[UR20][R126.64] ;  /* 0x000000147e738981 */ /* 0x0000a4000c1e1100 */
[----:B0-----:R-:W0:Y:S02]  /*f0e0*/  S2R R127, SR_TID.X ;  /* 0x00000000007f7919 */ /* 0x001e240000002100 */
[C---:B0-----:R-:W-:Y:S02]  /*f0f0*/  LOP3.LUT R126, R127.reuse, 0x7f, RZ, 0xc0, !PT ;  /* 0x0000007f7f7e7812 */ /* 0x041fe400078ec0ff */
[----:B------:R-:W-:Y:S02]  /*f100*/  LOP3.LUT R127, R127, 0x7f, RZ, 0xc0, !PT ;  /* 0x0000007f7f7f7812 */ /* 0x000fe400078ec0ff */
[----:B------:R-:W-:-:S05]  /*f110*/  LOP3.LUT R126, R126, 0x30, RZ, 0x3c, !PT ;  /* 0x000000307e7e7812 */ /* 0x000fca00078e3cff */
[----:B------:R0:W-:Y:S02]  /*f120*/  STS.U8 [R126+UR9+0x5380], R101 ;  /* 0x005380657e007988 */ /* 0x0001e40008000009 */
[----:B0-----:R-:W-:Y:S01]  /*f130*/  LOP3.LUT R101, R127, 0x30, RZ, 0x3c, !PT ;  /* 0x000000307f657812 */ /* 0x001fe200078e3cff */
[----:B------:R-:W0:Y:S04]  /*f140*/  S2R R126, SR_TID.X ;  /* 0x00000000007e7919 */ /* 0x000e280000002100 */
[----:B------:R1:W-:Y:S02]  /*f150*/  STS.U8 [R101+UR9+0x5580], R114 ;  /* 0x0055807265007988 */ /* 0x0003e40008000009 */
[----:B-1----:R-:W1:Y:S02]  /*f160*/  S2R R114, SR_TID.X ;  /* 0x0000000000727919 */ /* 0x002e640000002100 */
[----:B------:R0:W-:Y:S04]  /*f170*/  STS.U8 [R101+UR9+0x5780], R113 ;  /* 0x0057807165007988 */ /* 0x0001e80008000009 */
[----:B------:R0:W-:Y:S04]  /*f180*/  STS.U8 [R101+UR9+0x5980], R112 ;  /* 0x0059807065007988 */ /* 0x0001e80008000009 */
[----:B------:R-:W-:Y:S01]  /*f190*/  STS.U8 [R101+UR9+0x5b80], R111 ;  /* 0x005b806f65007988 */ /* 0x000fe20008000009 */
[----:B0-----:R-:W-:-:S03]  /*f1a0*/  LOP3.LUT R127, R126, 0x7f, RZ, 0xc0, !PT ;  /* 0x0000007f7e7f7812 */ /* 0x001fc600078ec0ff */
[----:B------:R-:W-:Y:S04]  /*f1b0*/  STS.U8 [R101+UR9+0x5d80], R110 ;  /* 0x005d806e65007988 */ /* 0x000fe80008000009 */
[----:B------:R-:W-:Y:S04]  /*f1c0*/  STS.U8 [R101+UR9+0x5f80], R109 ;  /* 0x005f806d65007988 */ /* 0x000fe80008000009 */
[----:B------:R-:W-:Y:S01]  /*f1d0*/  STS.U8 [R127+UR9+0x6000], R108 ;  /* 0x0060006c7f007988 */ /* 0x000fe20008000009 */
[----:B-1----:R-:W-:-:S03]  /*f1e0*/  LOP3.LUT R114, R114, 0x7f, RZ, 0xc0, !PT ;  /* 0x0000007f72727812 */ /* 0x002fc600078ec0ff */
[----:B------:R-:W-:Y:S01]  /*f1f0*/  STS.U8 [R127+UR9+0x6400], R107 ;  /* 0x0064006b7f007988 */ /* 0x000fe20008000009 */
[----:B------:R-:W-:-:S03]  /*f200*/  LOP3.LUT R113, R114, 0x10, RZ, 0x3c, !PT ;  /* 0x0000001072717812 */ /* 0x000fc600078e3cff */
[----:B------:R-:W-:Y:S04]  /*f210*/  STS.U8 [R127+UR9+0x6800], R106 ;  /* 0x0068006a7f007988 */ /* 0x000fe80008000009 */
[----:B------:R-:W-:Y:S04]  /*f220*/  STS.U8 [R127+UR9+0x6c00], R105 ;  /* 0x006c00697f007988 */ /* 0x000fe80008000009 */
[----:B------:R-:W-:Y:S04]  /*f230*/  STS.U8 [R127+UR9+0x7000], R104 ;  /* 0x007000687f007988 */ /* 0x000fe80008000009 */
[----:B------:R-:W-:Y:S04]  /*f240*/  STS.U8 [R127+UR9+0x7400], R103 ;  /* 0x007400677f007988 */ /* 0x000fe80008000009 */
[----:B------:R-:W-:Y:S04]  /*f250*/  STS.U8 [R127+UR9+0x7800], R102 ;  /* 0x007800667f007988 */ /* 0x000fe80008000009 */
[----:B------:R-:W-:Y:S01]  /*f260*/  STS.U8 [R127+UR9+0x7c00], R116 ;  /* 0x007c00747f007988 */ /* 0x000fe20008000009 */
[----:B------:R-:W-:-:S03]  /*f270*/  LOP3.LUT R114, R114, 0x20, RZ, 0x3c, !PT ;  /* 0x0000002072727812 */ /* 0x000fc600078e3cff */
[----:B------:R-:W-:Y:S04]  /*f280*/  STS.U8 [R113+UR9+0x6080], R118 ;  /* 0x0060807671007988 */ /* 0x000fe80008000009 */
        /* <DEDUP_REMOVED lines=13> */
[----:B----4-:R-:W-:Y:S04]  /*f360*/  STS.U8 [R114+UR9+0x7500], R166 ;  /* 0x007500a672007988 */ /* 0x010fe80008000009 */
        /* <DEDUP_REMOVED lines=10> */
[----:B------:R0:W-:Y:S04]  /*f410*/  STS.U8 [R101+UR9+0x7d80], R156 ;  /* 0x007d809c65007988 */ /* 0x0001e80008000009 */
[----:B------:R-:W-:Y:S04]  /*f420*/  STS.U8 [R112+UR9+0x6200], R155 ;  /* 0x0062009b70007988 */ /* 0x000fe80008000009 */
[----:B------:R-:W-:Y:S01]  /*f430*/  STS.U8 [R112+UR9+0x6600], R154 ;  /* 0x0066009a70007988 */ /* 0x000fe20008000009 */
[----:B0-----:R-:W-:-:S03]  /*f440*/  LOP3.LUT R101, R126, 0x50, RZ, 0x3c, !PT ;  /* 0x000000507e657812 */ /* 0x001fc600078e3cff */
        /* <DEDUP_REMOVED lines=15> */
[----:B------:R1:W-:Y:S04]  /*f540*/  STS.U8 [R102+UR9+0x6300], R139 ;  /* 0x0063008b66007988 */ /* 0x0003e80008000009 */
[----:B------:R1:W-:Y:S01]  /*f550*/  STS.U8 [R102+UR9+0x6700], R138 ;  /* 0x0067008a66007988 */ /* 0x0003e20008000009 */
[----:B0-----:R-:W-:-:S03]  /*f560*/  LOP3.LUT R101, R127, 0x70, RZ, 0x3c, !PT ;  /* 0x000000707f657812 */ /* 0x001fc600078e3cff */
[----:B------:R1:W-:Y:S04]  /*f570*/  STS.U8 [R102+UR9+0x6b00], R137 ;  /* 0x006b008966007988 */ /* 0x0003e80008000009 */
[----:B------:R1:W-:Y:S04]  /*f580*/  STS.U8 [R102+UR9+0x6f00], R136 ;  /* 0x006f008866007988 */ /* 0x0003e80008000009 */
[----:B------:R1:W-:Y:S04]  /*f590*/  STS.U8 [R102+UR9+0x7300], R135 ;  /* 0x0073008766007988 */ /* 0x0003e80008000009 */
[----:B------:R1:W-:Y:S04]  /*f5a0*/  STS.U8 [R102+UR9+0x7700], R134 ;  /* 0x0077008666007988 */ /* 0x0003e80008000009 */
[----:B------:R1:W-:Y:S04]  /*f5b0*/  STS.U8 [R102+UR9+0x7b00], R133 ;  /* 0x007b008566007988 */ /* 0x0003e80008000009 */
[----:B---3--:R1:W-:Y:S04]  /*f5c0*/  STS.U8 [R102+UR9+0x7f00], R167 ;  /* 0x007f00a766007988 */ /* 0x0083e80008000009 */
[----:B------:R1:W-:Y:S04]  /*f5d0*/  STS.U8 [R101+UR9+0x6380], R238 ;  /* 0x006380ee65007988 */ /* 0x0003e80008000009 */
[----:B--2---:R1:W-:Y:S04]  /*f5e0*/  STS.U8 [R101+UR9+0x6780], R192 ;  /* 0x006780c065007988 */ /* 0x0043e80008000009 */
[----:B------:R1:W-:Y:S04]  /*f5f0*/  STS.U8 [R101+UR9+0x6b80], R187 ;  /* 0x006b80bb65007988 */ /* 0x0003e80008000009 */
[----:B------:R1:W-:Y:S04]  /*f600*/  STS.U8 [R101+UR9+0x6f80], R186 ;  /* 0x006f80ba65007988 */ /* 0x0003e80008000009 */
[----:B------:R1:W-:Y:S04]  /*f610*/  STS.U8 [R101+UR9+0x7380], R181 ;  /* 0x007380b565007988 */ /* 0x0003e80008000009 */
[----:B------:R1:W-:Y:S04]  /*f620*/  STS.U8 [R101+UR9+0x7780], R175 ;  /* 0x007780af65007988 */ /* 0x0003e80008000009 */
[----:B------:R1:W-:Y:S04]  /*f630*/  STS.U8 [R101+UR9+0x7b80], R117 ;  /* 0x007b807565007988 */ /* 0x0003e80008000009 */
[----:B------:R1:W-:Y:S01]  /*f640*/  STS.U8 [R101+UR9+0x7f80], R115 ;  /* 0x007f807365007988 */ /* 0x0003e20008000009 */
[----:B------:R0:W-:Y:S06]  /*f650*/  MEMBAR.ALL.CTA ;  /* 0x0000000000007992 */ /* 0x0001ec0000008000 */
[----:B0-----:R-:W0:Y:S01]  /*f660*/  FENCE.VIEW.ASYNC.S ;  /* 0x00000000000073c6 */ /* 0x001e220000000000 */
[----:B------:R-:W-:Y:S01]  /*f670*/  ULEA UR6, UR23, UR9, 0x3 ;  /* 0x0000000917067291 */ /* 0x000fe2000f8e18ff */
[----:B------:R-:W-:-:S03]  /*f680*/  UMOV UR4, UR5 ;  /* 0x0000000500047c82 */ /* 0x000fc60008000000 */
[----:B------:R-:W-:Y:S01]  /*f690*/  UIADD3 UR6, UPT, UPT, UR6, 0x8000, URZ ;  /* 0x0000800006067890 */ /* 0x000fe2000fffe0ff */
[----:B0-----:R-:W-:Y:S06]  /*f6a0*/  BAR.SYNC.DEFER_BLOCKING 0x0 ;  /* 0x0000000000007b1d */ /* 0x001fec0000010000 */
[----:B-1----:R-:W-:Y:S05]  /*f6b0*/  BRA.U UP1, `(.L_x_9) ;  /* 0x0000000101487547 */ /* 0x002fea000b800000 */
[----:B------:R-:W-:Y:S01]  /*f6c0*/  UMOV UR13, 0x80004020 ;  /* 0x80004020000d7882 */ /* 0x000fe20000000000 */
[----:B------:R-:W-:Y:S01]  /*f6d0*/  UMOV UR15, 0x40004040 ;  /* 0x40004040000f7882 */ /* 0x000fe20000000000 */
[----:B------:R-:W-:Y:S01]  /*f6e0*/  UMOV UR16, 0x0 ;  /* 0x0000000000107882 */ /* 0x000fe20000000000 */
[----:B------:R-:W-:Y:S01]  /*f6f0*/  UMOV UR17, 0x4108010 ;  /* 0x0410801000117882 */ /* 0x000fe20000000000 */
[----:B------:R-:W-:Y:S01]  /*f700*/  UMOV UR40, 0x0 ;  /* 0x0000000000287882 */ /* 0x000fe20000000000 */
[----:B------:R-:W-:Y:S01]  /*f710*/  UMOV UR41, 0x4108010 ;  /* 0x0410801000297882 */ /* 0x000fe20000000000 */
[----:B------:R-:W-:Y:S01]  /*f720*/  UMOV UR42, 0x0 ;  /* 0x00000000002a7882 */ /* 0x000fe20000000000 */
[----:B------:R-:W-:Y:S01]  /*f730*/  UMOV UR43, 0x4108010 ;  /* 0x04108010002b7882 */ /* 0x000fe20000000000 */
[----:B------:R-:W-:Y:S01]  /*f740*/  UMOV UR7, URZ ;  /* 0x000000ff00077c82 */ /* 0x000fe20008000000 */
[----:B------:R0:W-:Y:S01]  /*f750*/  UTCQMMA gdesc[UR12], gdesc[UR14], tmem[UR8], tmem[UR16], idesc[UR17], UPT ;  /* 0x00ff100e0c0075ea */ /* 0x0001e2000b800308 */
        /* <DEDUP_REMOVED lines=8> */
.L_x_9:
[----:B------:R-:W-:Y:S01]  /*f7e0*/  UIADD3 UR23, UPT, UPT, UR23, 0x1, URZ ;  /* 0x0000000117177890 */ /* 0x000fe2000fffe0ff */
[----:B------:R-:W-:Y:S01]  /*f7f0*/  IMAD.U32 R101, RZ, RZ, UR4 ;  /* 0x00000004ff657e24 */ /* 0x000fe2000f8e00ff */
[----:B------:R-:W-:Y:S02]  /*f800*/  UIADD3 UR19, UPT, UPT, UR19, -0x1, URZ ;  /* 0xffffffff13137890 */ /* 0x000fe4000fffe0ff */
[----:B------:R-:W-:Y:S02]  /*f810*/  UISETP.GT.AND UP2, UPT, UR23, 0x1, UPT ;  /* 0x000000011700788c */ /* 0x000fe4000bf44270 */
[----:B------:R-:W-:Y:S02]  /*f820*/  UIADD3 UR22, UPT, UPT, UR22, -0x80, URZ ;  /* 0xffffff8016167890 */ /* 0x000fe4000fffe0ff */
[----:B0-----:R-:W-:Y:S02]  /*f830*/  USEL UR5, URZ, 0x1, !UP2 ;  /* 0x00000001ff057887 */ /* 0x001fe4000d000000 */
[----:B------:R-:W-:-:S02]  /*f840*/  USEL UR23, UR23, URZ, !UP2 ;  /* 0x000000ff17177287 */ /* 0x000fc4000d000000 */
[----:B------:R-:W-:Y:S02]  /*f850*/  UISETP.NE.U32.AND UP2, UPT, UR19, URZ, UPT ;  /* 0x000000ff1300728c */ /* 0x000fe4000bf45070 */
[----:B------:R-:W-:-:S07]  /*f860*/  ULOP3.LUT UR5, UR4, UR5, URZ, 0x3c, !UPT ;  /* 0x0000000504057292 */ /* 0x000fce000f8e3cff */
[----:B------:R-:W-:Y:S05]  /*f870*/  BRA.U UP2, `(.L_x_10) ;  /* 0xffffffa102847547 */ /* 0x000fea000b83ffff */
.L_x_7:
[----:B------:R-:W-:-:S09]  /*f880*/  UISETP.GE.AND UP1, UPT, UR24, 0x80, UPT ;  /* 0x000000801800788c */ /* 0x000fd2000bf26270 */
[----:B------:R-:W-:Y:S05]  /*f890*/  BRA.U !UP1, `(.L_x_11) ;  /* 0x0000000109107547 */ /* 0x000fea000b800000 */
[----:B------:R-:W-:-:S06]  /*f8a0*/  USHF.L.U32 UR4, UR4, 0x1f, URZ ;  /* 0x0000001f04047899 */ /* 0x000fcc00080006ff */
[----:B-----5:R-:W-:-:S04]  /*f8b0*/  IMAD.U32 R2, RZ, RZ, UR4 ;  /* 0x00000004ff027e24 */ /* 0x020fc8000f8e00ff */
[----:B------:R-:W1:Y:S02]  /*f8c0*/  SYNCS.PHASECHK.TRANS64.TRYWAIT P0, [UR6], R2 ;  /* 0x00000002ff0075a7 */ /* 0x000e640008001106 */
[----:B-1----:R-:W-:Y:S05]  /*f8d0*/  @!P0 BRA `(.L_x_12) ;  /* 0x0000001800348947 */ /* 0x002fea0003800000 */
.L_x_11:
[----:B------:R-:W2:Y:S01]  /*f8e0*/  LDL.LU R39, [R1+0x138] ;  /* 0x0001380001277983 */ /* 0x000ea20000300800 */
[----:B------:R-:W2:Y:S01]  /*f8f0*/  LDCU.128 UR12, c[0x0][0x390] ;  /* 0x00007200ff0c77ac */ /* 0x000ea20008000c00 */
[----:B------:R-:W-:Y:S06]  /*f900*/  BAR.SYNC.DEFER_BLOCKING 0x0 ;  /* 0x0000000000007b1d */ /* 0x000fec0000010000 */
[----:B------:R-:W1:Y:S01]  /*f910*/  LDCU UR4, c[0x0][0x3b4] ;  /* 0x00007680ff0477ac */ /* 0x000e620008000800 */
[----:B------:R-:W3:Y:S01]  /*f920*/  S2R R40, SR_TID.X ;  /* 0x0000000000287919 */ /* 0x000ee20000002100 */
[----:B------:R-:W4:Y:S01]  /*f930*/  S2R R41, SR_CgaCtaId ;  /* 0x0000000000297919 */ /* 0x000f220000008800 */
[----:B------:R-:W0:Y:S02]  /*f940*/  @!P2 SYNCS.CCTL.IV [UR9+0x8000] ;  /* 0x00800000ff00a9b1 */ /* 0x000e240008000009 */
[----:B0-----:R-:W-:Y:S06]  /*f950*/  BAR.SYNC.DEFER_BLOCKING 0x0 ;  /* 0x0000000000007b1d */ /* 0x001fec0000010000 */
[----:B-----5:R-:W-:Y:S01]  /*f960*/  LDTM.16dp32bit_t0_t15.x32 R4, tmem[UR10] ;  /* 0x0000000a000479ee */ /* 0x020fe20008a80000 */
[----:B------:R-:W0:Y:S01]  /*f970*/  LDTM.16dp32bit_t16_t31.x32 R4, tmem[UR10+0x20] ;  /* 0x0000200a000479ee */ /* 0x000e220008aa0000 */
[----:B---3--:R-:W-:-:S02]  /*f980*/  IMAD.SHL.U32 R2, R40, 0x100, RZ ;  /* 0x0000010028027824 */ /* 0x008fc400078e00ff */
[C---:B------:R-:W-:Y:S02]  /*f990*/  IMAD.SHL.U32 R36, R40.reuse, 0x10, RZ ;  /* 0x0000001028247824 */ /* 0x040fe400078e00ff */
[----:B------:R-:W-:Y:S01]  /*f9a0*/  IMAD.SHL.U32 R3, R40, 0x8, RZ ;  /* 0x0000000828037824 */ /* 0x000fe200078e00ff */
[----:B------:R-:W-:Y:S02]  /*f9b0*/  LOP3.LUT R37, R2, 0x1000, RZ, 0xc0, !PT ;  /* 0x0000100002257812 */ /* 0x000fe400078ec0ff */
[----:B------:R-:W-:Y:S02]  /*f9c0*/  LOP3.LUT R2, R36, 0xf0, RZ, 0xc0, !PT ;  /* 0x000000f024027812 */ /* 0x000fe400078ec0ff */
[----:B------:R-:W-:Y:S01]  /*f9d0*/  LOP3.LUT R3, R3, 0x300, RZ, 0xc0, !PT ;  /* 0x0000030003037812 */ /* 0x000fe200078ec0ff */
[----:B------:R-:W3:Y:S01]  /*f9e0*/  @!P2 SYNCS.CCTL.IV [UR9+0x8008] ;  /* 0x00800800ff00a9b1 */ /* 0x000ee20008000009 */
[----:B------:R-:W-:Y:S01]  /*f9f0*/  IADD3 R2, PT, PT, R2, UR9, R37 ;  /* 0x0000000902027c10 */ /* 0x000fe2000fffe025 */
[----:B------:R-:W-:Y:S01]  /*fa00*/  NOP ;  /* 0x0000000000007918 */ /* 0x000fe20000000000 */
[----:B------:R-:W-:-:S03]  /*fa10*/  LOP3.LUT R36, R36, 0x3f0, RZ, 0xc0, !PT ;  /* 0x000003f024247812 */ /* 0x000fc600078ec0ff */
[----:B------:R-:W-:Y:S01]  /*fa20*/  IMAD.IADD R37, R3, 0x1, R2 ;  /* 0x0000000103257824 */ /* 0x000fe200078e0202 */
[----:B0-----:R-:W-:Y:S02]  /*fa30*/  F2FP.SATFINITE.E4M3.F32.PACK_AB_MERGE_C R4, R5, R4, RZ ;  /* 0x000000040504723e */ /* 0x001fe400048070ff */
[----:B------:R-:W-:Y:S02]  /*fa40*/  F2FP.SATFINITE.E4M3.F32.PACK_AB_MERGE_C R6, R7, R6, RZ ;  /* 0x000000060706723e */ /* 0x000fe400048070ff */
[----:B------:R-:W-:Y:S02]  /*fa50*/  F2FP.SATFINITE.E4M3.F32.PACK_AB_MERGE_C R8, R9, R8, RZ ;  /* 0x000000080908723e */ /* 0x000fe400048070ff */
[----:B------:R-:W-:Y:S02]  /*fa60*/  F2FP.SATFINITE.E4M3.F32.PACK_AB_MERGE_C R12, R13, R12, RZ ;  /* 0x0000000c0d0c723e */ /* 0x000fe400048070ff */
[----:B------:R-:W-:Y:S02]  /*fa70*/  F2FP.SATFINITE.E4M3.F32.PACK_AB_MERGE_C R14, R15, R14, RZ ;  /* 0x0000000e0f0e723e */ /* 0x000fe400048070ff */
[----:B------:R-:W-:-:S02]  /*fa80*/  F2FP.SATFINITE.E4M3.F32.PACK_AB_MERGE_C R16, R17, R16, RZ ;  /* 0x000000101110723e */ /* 0x000fc400048070ff */
[----:B------:R-:W-:Y:S02]  /*fa90*/  F2FP.SATFINITE.E4M3.F32.PACK_AB_MERGE_C R20, R21, R20, RZ ;  /* 0x000000141514723e */ /* 0x000fe400048070ff */
[----:B------:R-:W-:Y:S02]  /*faa0*/  F2FP.SATFINITE.E4M3.F32.PACK_AB_MERGE_C R22, R23, R22, RZ ;  /* 0x000000161716723e */ /* 0x000fe400048070ff */
[----:B------:R-:W-:Y:S02]  /*fab0*/  F2FP.SATFINITE.E4M3.F32.PACK_AB_MERGE_C R24, R25, R24, RZ ;  /* 0x000000181918723e */ /* 0x000fe400048070ff */
[----:B------:R-:W-:Y:S02]  /*fac0*/  F2FP.SATFINITE.E4M3.F32.PACK_AB_MERGE_C R18, R19, R18, RZ ;  /* 0x000000121312723e */ /* 0x000fe400048070ff */
[----:B------:R-:W-:Y:S02]  /*fad0*/  F2FP.SATFINITE.E4M3.F32.PACK_AB_MERGE_C R26, R27, R26, RZ ;  /* 0x0000001a1b1a723e */ /* 0x000fe400048070ff */
[----:B------:R-:W-:-:S02]  /*fae0*/  LOP3.LUT R17, R4, 0xffff, RZ, 0xc0, !PT ;  /* 0x0000ffff04117812 */ /* 0x000fc400078ec0ff */
[----:B------:R-:W-:Y:S02]  /*faf0*/  LOP3.LUT R38, R6, 0xffff, RZ, 0xc0, !PT ;  /* 0x0000ffff06267812 */ /* 0x000fe400078ec0ff */
[----:B------:R-:W-:Y:S02]  /*fb00*/  LOP3.LUT R19, R8, 0xffff, RZ, 0xc0, !PT ;  /* 0x0000ffff08137812 */ /* 0x000fe400078ec0ff */
[----:B------:R-:W-:Y:S02]  /*fb10*/  LOP3.LUT R12, R12, 0xffff, RZ, 0xc0, !PT ;  /* 0x0000ffff0c0c7812 */ /* 0x000fe400078ec0ff */
[----:B------:R-:W-:Y:S02]  /*fb20*/  LOP3.LUT R21, R14, 0xffff, RZ, 0xc0, !PT ;  /* 0x0000ffff0e157812 */ /* 0x000fe400078ec0ff */
[----:B------:R-:W-:Y:S02]  /*fb30*/  LOP3.LUT R23, R16, 0xffff, RZ, 0xc0, !PT ;  /* 0x0000ffff10177812 */ /* 0x000fe400078ec0ff */
[----:B------:R-:W-:-:S02]  /*fb40*/  LOP3.LUT R20, R20, 0xffff, RZ, 0xc0, !PT ;  /* 0x0000ffff14147812 */ /* 0x000fc400078ec0ff */
[----:B------:R-:W-:Y:S02]  /*fb50*/  LOP3.LUT R25, R22, 0xffff, RZ, 0xc0, !PT ;  /* 0x0000ffff16197812 */ /* 0x000fe400078ec0ff */
[----:B------:R-:W-:Y:S02]  /*fb60*/  LOP3.LUT R27, R24, 0xffff, RZ, 0xc0, !PT ;  /* 0x0000ffff181b7812 */ /* 0x000fe400078ec0ff */
[----:B------:R-:W-:Y:S02]  /*fb70*/  F2FP.SATFINITE.E4M3.F32.PACK_AB_MERGE_C R28, R29, R28, RZ ;  /* 0x0000001c1d1c723e */ /* 0x000fe400048070ff */
[----:B------:R-:W-:Y:S02]  /*fb80*/  F2FP.SATFINITE.E4M3.F32.PACK_AB_MERGE_C R30, R31, R30, RZ ;  /* 0x0000001e1f1e723e */ /* 0x000fe400048070ff */
[----:B------:R-:W-:Y:S02]  /*fb90*/  F2FP.SATFINITE.E4M3.F32.PACK_AB_MERGE_C R32, R33, R32, RZ ;  /* 0x000000202120723e */ /* 0x000fe400048070ff */
[----:B------:R-:W-:-:S02]  /*fba0*/  PRMT R2, R19, 0x3340, R0 ;  /* 0x0000334013027816 */ /* 0x000fc40000000000 */
[--C-:B------:R-:W-:Y:S02]  /*fbb0*/  PRMT R4, R23, 0x3340, R0.reuse ;  /* 0x0000334017047816 */ /* 0x100fe40000000000 */
[----:B------:R-:W-:Y:S02]  /*fbc0*/  PRMT R6, R27, 0x3340, R0 ;  /* 0x000033401b067816 */ /* 0x000fe40000000000 */
[----:B------:R-:W-:Y:S02]  /*fbd0*/  PRMT R3, R17, 0x3340, R38 ;  /* 0x0000334011037816 */ /* 0x000fe40000000026 */
[----:B------:R-:W-:Y:S02]  /*fbe0*/  PRMT R5, R12, 0x3340, R21 ;  /* 0x000033400c057816 */ /* 0x000fe40000000015 */
[----:B------:R-:W-:Y:S02]  /*fbf0*/  PRMT R7, R20, 0x3340, R25 ;  /* 0x0000334014077816 */ /* 0x000fe40000000019 */
[----:B------:R-:W-:-:S02]  /*fc00*/  F2FP.SATFINITE.E4M3.F32.PACK_AB_MERGE_C R10, R11, R10, RZ ;  /* 0x0000000a0b0a723e */ /* 0x000fc400048070ff */
[----:B------:R-:W-:Y:S02]  /*fc10*/  LOP3.LUT R28, R28, 0xffff, RZ, 0xc0, !PT ;  /* 0x0000ffff1c1c7812 */ /* 0x000fe400078ec0ff */
[----:B------:R-:W-:Y:S02]  /*fc20*/  LOP3.LUT R29, R30, 0xffff, RZ, 0xc0, !PT ;  /* 0x0000ffff1e1d7812 */ /* 0x000fe400078ec0ff */
[----:B------:R-:W-:Y:S02]  /*fc30*/  LOP3.LUT R31, R32, 0xffff, RZ, 0xc0, !PT ;  /* 0x0000ffff201f7812 */ /* 0x000fe400078ec0ff */
[----:B------:R-:W-:Y:S02]  /*fc40*/  PRMT R9, R3, 0x5410, R2 ;  /* 0x0000541003097816 */ /* 0x000fe40000000002 */
[----:B------:R-:W-:Y:S02]  /*fc50*/  PRMT R11, R5, 0x5410, R4 ;  /* 0x00005410050b7816 */ /* 0x000fe40000000004 */
[----:B------:R-:W-:-:S02]  /*fc60*/  PRMT R13, R7, 0x5410, R6 ;  /* 0x00005410070d7816 */ /* 0x000fc40000000006 */
[----:B------:R-:W-:Y:S02]  /*fc70*/  SHF.R.U32.HI R2, RZ, 0x8, R17 ;  /* 0x00000008ff027819 */ /* 0x000fe40000011611 */
[----:B------:R-:W-:Y:S02]  /*fc80*/  SHF.R.U32.HI R3, RZ, 0x8, R38 ;  /* 0x00000008ff037819 */ /* 0x000fe40000011626 */
[----:B------:R-:W-:Y:S02]  /*fc90*/  SHF.R.U32.HI R4, RZ, 0x8, R19 ;  /* 0x00000008ff047819 */ /* 0x000fe40000011613 */
[----:B------:R-:W-:Y:S02]  /*fca0*/  SHF.R.U32.HI R5, RZ, 0x8, R12 ;  /* 0x00000008ff057819 */ /* 0x000fe4000001160c */
[----:B------:R-:W-:Y:S02]  /*fcb0*/  SHF.R.U32.HI R6, RZ, 0x8, R21 ;  /* 0x00000008ff067819 */ /* 0x000fe40000011615 */
[----:B------:R-:W-:-:S02]  /*fcc0*/  SHF.R.U32.HI R7, RZ, 0x8, R23 ;  /* 0x00000008ff077819 */ /* 0x000fc40000011617 */
[----:B------:R-:W-:Y:S02]  /*fcd0*/  PRMT R8, R31, 0x3340, R0 ;  /* 0x000033401f087816 */ /* 0x000fe40000000000 */
[----:B------:R-:W-:Y:S02]  /*fce0*/  PRMT R15, R28, 0x3340, R29 ;  /* 0x000033401c0f7816 */ /* 0x000fe4000000001d */
[----:B------:R-:W-:Y:S02]  /*fcf0*/  LOP3.LUT R2, R2, 0xffff, RZ, 0xc0, !PT ;  /* 0x0000ffff02027812 */ /* 0x000fe400078ec0ff */
[----:B------:R-:W-:Y:S02]  /*fd00*/  LOP3.LUT R3, R3, 0xffff, RZ, 0xc0, !PT ;  /* 0x0000ffff03037812 */ /* 0x000fe400078ec0ff */
[----:B------:R-:W-:Y:S02]  /*fd10*/  LOP3.LUT R4, R4, 0xffff, RZ, 0xc0, !PT ;  /* 0x0000ffff04047812 */ /* 0x000fe400078ec0ff */
[----:B------:R-:W-:-:S02]  /*fd20*/  LOP3.LUT R5, R5, 0xffff, RZ, 0xc0, !PT ;  /* 0x0000ffff05057812 */ /* 0x000fc400078ec0ff */
[----:B------:R-:W-:Y:S02]  /*fd30*/  LOP3.LUT R6, R6, 0xffff, RZ, 0xc0, !PT ;  /* 0x0000ffff06067812 */ /* 0x000fe400078ec0ff */
[----:B------:R-:W-:Y:S02]  /*fd40*/  LOP3.LUT R7, R7, 0xffff, RZ, 0xc0, !PT ;  /* 0x0000ffff07077812 */ /* 0x000fe400078ec0ff */
[----:B------:R-:W-:Y:S02]  /*fd50*/  PRMT R15, R15, 0x5410, R8 ;  /* 0x000054100f0f7816 */ /* 0x000fe40000000008 */
[----:B------:R-:W-:Y:S02]  /*fd60*/  PRMT R17, R2, 0x3340, R3 ;  /* 0x0000334002117816 */ /* 0x000fe40000000003 */
[----:B------:R-:W-:Y:S02]  /*fd70*/  PRMT R8, R4, 0x3340, R1 ;  /* 0x0000334004087816 */ /* 0x000fe40000000001 */
[----:B------:R-:W-:-:S02]  /*fd80*/  PRMT R19, R5, 0x3340, R6 ;  /* 0x0000334005137816 */ /* 0x000fc40000000006 */
[----:B------:R-:W-:Y:S02]  /*fd90*/  PRMT R12, R7, 0x3340, R0 ;  /* 0x00003340070c7816 */ /* 0x000fe40000000000 */
[----:B------:R-:W-:Y:S02]  /*fda0*/  SHF.R.U32.HI R2, RZ, 0x8, R20 ;  /* 0x00000008ff027819 */ /* 0x000fe40000011614 */
[----:B------:R-:W-:Y:S02]  /*fdb0*/  SHF.R.U32.HI R3, RZ, 0x8, R25 ;  /* 0x00000008ff037819 */ /* 0x000fe40000011619 */
[----:B------:R-:W-:Y:S02]  /*fdc0*/  SHF.R.U32.HI R4, RZ, 0x8, R27 ;  /* 0x00000008ff047819 */ /* 0x000fe4000001161b */
[----:B------:R-:W-:Y:S02]  /*fdd0*/  SHF.R.U32.HI R5, RZ, 0x8, R28 ;  /* 0x00000008ff057819 */ /* 0x000fe4000001161c */
[----:B------:R-:W-:-:S02]  /*fde0*/  SHF.R.U32.HI R6, RZ, 0x8, R29 ;  /* 0x00000008ff067819 */ /* 0x000fc4000001161d */
[----:B------:R-:W-:Y:S01]  /*fdf0*/  SHF.R.U32.HI R7, RZ, 0x8, R31 ;  /* 0x00000008ff077819 */ /* 0x000fe2000001161f */
[----:B------:R-:W0:Y:S01]  /*fe00*/  LDC R29, c[0x0][0x3b8] ;  /* 0x0000ee00ff1d7b82 */ /* 0x000e220000000800 */
[----:B------:R-:W-:Y:S02]  /*fe10*/  LOP3.LUT R2, R2, 0xffff, RZ, 0xc0, !PT ;  /* 0x0000ffff02027812 */ /* 0x000fe400078ec0ff */
[----:B------:R-:W-:Y:S02]  /*fe20*/  LOP3.LUT R3, R3, 0xffff, RZ, 0xc0, !PT ;  /* 0x0000ffff03037812 */ /* 0x000fe400078ec0ff */
[----:B------:R-:W-:Y:S02]  /*fe30*/  LOP3.LUT R4, R4, 0xffff, RZ, 0xc0, !PT ;  /* 0x0000ffff04047812 */ /* 0x000fe400078ec0ff */
[----:B------:R-:W-:Y:S02]  /*fe40*/  LOP3.LUT R7, R7, 0xffff, RZ, 0xc0, !PT ;  /* 0x0000ffff07077812 */ /* 0x000fe400078ec0ff */
[----:B------:R-:W-:-:S02]  /*fe50*/  LOP3.LUT R6, R6, 0xffff, RZ, 0xc0, !PT ;  /* 0x0000ffff06067812 */ /* 0x000fc400078ec0ff */
[----:B------:R-:W-:Y:S02]  /*fe60*/  LOP3.LUT R5, R5, 0xffff, RZ, 0xc0, !PT ;  /* 0x0000ffff05057812 */ /* 0x000fe400078ec0ff */
[----:B------:R-:W-:Y:S02]  /*fe70*/  F2FP.SATFINITE.E4M3.F32.PACK_AB_MERGE_C R34, R35, R34, RZ ;  /* 0x000000222322723e */ /* 0x000fe400048070ff */
[----:B------:R-:W-:Y:S01]  /*fe80*/  PRMT R3, R2, 0x3340, R3 ;  /* 0x0000334002037816 */ /* 0x000fe20000000003 */
[----:B------:R-:W-:Y:S01]  /*fe90*/  IMAD.SHL.U32 R2, R40, 0x20, RZ ;  /* 0x0000002028027824 */ /* 0x000fe200078e00ff */
[----:B------:R-:W-:Y:S02]  /*fea0*/  PRMT R4, R4, 0x3340, R1 ;  /* 0x0000334004047816 */ /* 0x000fe40000000001 */
[----:B------:R-:W-:Y:S02]  /*feb0*/  PRMT R7, R7, 0x3340, R0 ;  /* 0x0000334007077816 */ /* 0x000fe40000000000 */
[----:B------:R-:W-:-:S02]  /*fec0*/  PRMT R6, R5, 0x3340, R6 ;  /* 0x0000334005067816 */ /* 0x000fc40000000006 */
[----:B------:R-:W-:Y:S02]  /*fed0*/  LOP3.LUT R26, R26, 0xffff, RZ, 0xc0, !PT ;  /* 0x0000ffff1a1a7812 */ /* 0x000fe400078ec0ff */
[----:B------:R-:W-:Y:S02]  /*fee0*/  PRMT R17, R17, 0x5410, R8 ;  /* 0x0000541011117816 */ /* 0x000fe40000000008 */
[----:B------:R-:W-:Y:S02]  /*fef0*/  PRMT R19, R19, 0x5410, R12 ;  /* 0x0000541013137816 */ /* 0x000fe4000000000c */
[----:B------:R-:W-:Y:S02]  /*ff00*/  LOP3.LUT R10, R10, 0xffff, RZ, 0xc0, !PT ;  /* 0x0000ffff0a0a7812 */ /* 0x000fe400078ec0ff */
[----:B------:R-:W-:Y:S02]  /*ff10*/  PRMT R3, R3, 0x5410, R4 ;  /* 0x0000541003037816 */ /* 0x000fe40000000004 */
[----:B------:R-:W-:-:S02]  /*ff20*/  LOP3.LUT R18, R18, 0xffff, RZ, 0xc0, !PT ;  /* 0x0000ffff12127812 */ /* 0x000fc400078ec0ff */
[----:B------:R-:W-:Y:S02]  /*ff30*/  PRMT R27, R6, 0x5410, R7 ;  /* 0x00005410061b7816 */ /* 0x000fe40000000007 */
[----:B------:R-:W-:Y:S02]  /*ff40*/  LOP3.LUT R34, R34, 0xffff, RZ, 0xc0, !PT ;  /* 0x0000ffff22227812 */ /* 0x000fe400078ec0ff */
[----:B------:R-:W-:Y:S02]  /*ff50*/  PRMT R6, R13, 0x4210, R26 ;  /* 0x000042100d067816 */ /* 0x000fe4000000001a */
[--C-:B------:R-:W-:Y:S02]  /*ff60*/  PRMT R4, R9, 0x4210, R10.reuse ;  /* 0x0000421009047816 */ /* 0x100fe4000000000a */
[----:B------:R-:W-:Y:S02]  /*ff70*/  PRMT R24, R17, 0x5210, R10 ;  /* 0x0000521011187816 */ /* 0x000fe4000000000a */
[----:B------:R-:W-:-:S02]  /*ff80*/  PRMT R5, R11, 0x4210, R18 ;  /* 0x000042100b057816 */ /* 0x000fc40000000012 */
[----:B------:R-:W-:Y:S02]  /*ff90*/  PRMT R25, R19, 0x5210, R18 ;  /* 0x0000521013197816 */ /* 0x000fe40000000012 */
[----:B------:R-:W-:Y:S02]  /*ffa0*/  PRMT R26, R3, 0x5210, R26 ;  /* 0x00005210031a7816 */ /* 0x000fe4000000001a */
[--C-:B------:R-:W-:Y:S02]  /*ffb0*/  PRMT R7, R15, 0x4210, R34.reuse ;  /* 0x000042100f077816 */ /* 0x100fe40000000022 */
[----:B------:R-:W-:Y:S02]  /*ffc0*/  PRMT R27, R27, 0x5210, R34 ;  /* 0x000052101b1b7816 */ /* 0x000fe40000000022 */
[----:B------:R-:W-:Y:S01]  /*ffd0*/  LOP3.LUT R9, R2, 0x800, RZ, 0xc0, !PT ;  /* 0x0000080002097812 */ /* 0x000fe200078ec0ff */
[----:B---3--:R3:W-:Y:S01]  /*ffe0*/  STS.128 [R37], R4 ;  /* 0x0000000425007388 */ /* 0x0087e20000000c00 */
[----:B----4-:R-:W-:Y:S01]  /*fff0*/  IMAD.SHL.U32 R2, R41, 0x40, RZ ;  /* 0x0000004029027824 */ /* 0x010fe200078e00ff */
[----:B------:R-:W-:-:S02]  /*10000*/  SHF.R.U32.HI R3, RZ, 0x6, R40 ;  /* 0x00000006ff037819 */ /* 0x000fc40000011628 */
[----:B------:R-:W-:Y:S01]  /*10010*/  STS.128 [R37+0x800], R24 ;  /* 0x0008001825007388 */ /* 0x000fe20000000c00 */
[----:B------:R-:W-:Y:S02]  /*10020*/  IADD3 R36, PT, PT, R36, UR9, R9 ;  /* 0x0000000924247c10 */ /* 0x000fe4000fffe009 */
[----:B------:R-:W-:Y:S01]  /*10030*/  LOP3.LUT R2, R2, 0x40, RZ, 0xc0, !PT ;  /* 0x0000004002027812 */ /* 0x000fe200078ec0ff */
[----:B------:R-:W-:Y:S01]  /*10040*/  BAR.SYNC.DEFER_BLOCKING 0x0 ;  /* 0x0000000000007b1d */ /* 0x000fe20000010000 */
[----:B------:R-:W-:-:S04]  /*10050*/  SGXT.U32 R3, R3, 0x1 ;  /* 0x000000010303781a */ /* 0x000fc80000000000 */
[----:B------:R-:W-:-:S04]  /*10060*/  LOP3.LUT R18, R0, R3, R2, 0xfe, !PT ;  /* 0x0000000300127212 */ /* 0x000fc800078efe02 */
[C---:B------:R-:W-:Y:S01]  /*10070*/  LOP3.LUT R2, R18.reuse, 0x2, RZ, 0xfc, !PT ;  /* 0x0000000212027812 */ /* 0x040fe200078efcff */
[C---:B0-----:R-:W-:Y:S01]  /*10080*/  IMAD R3, R18.reuse, R29, RZ ;  /* 0x0000001d12037224 */ /* 0x041fe200078e02ff */
[C---:B---3--:R-:W-:Y:S02]  /*10090*/  LOP3.LUT R4, R18.reuse, 0x4, RZ, 0xfc, !PT ;  /* 0x0000000412047812 */ /* 0x048fe400078efcff */
[C---:B------:R-:W-:Y:S01]  /*100a0*/  LOP3.LUT R5, R18.reuse, 0x8, RZ, 0xfc, !PT ;  /* 0x0000000812057812 */ /* 0x040fe200078efcff */
[----:B------:R-:W-:Y:S01]  /*100b0*/  IMAD R6, R29, 0x2, R3 ;  /* 0x000000021d067824 */ /* 0x000fe200078e0203 */
[C---:B------:R-:W-:Y:S02]  /*100c0*/  LOP3.LUT R12, R18.reuse, 0xc, RZ, 0xfc, !PT ;  /* 0x0000000c120c7812 */ /* 0x040fe400078efcff */
[C---:B------:R-:W-:Y:S02]  /*100d0*/  LOP3.LUT R14, R18.reuse, 0xe, RZ, 0xfc, !PT ;  /* 0x0000000e120e7812 */ /* 0x040fe400078efcff */
[----:B------:R-:W-:Y:S01]  /*100e0*/  LOP3.LUT R16, R18, 0x2a, RZ, 0xfc, !PT ;  /* 0x0000002a12107812 */ /* 0x000fe200078efcff */
[----:B------:R-:W0:Y:S01]  /*100f0*/  LDS.128 R8, [R36] ;  /* 0x0000000024087984 */ /* 0x000e220000000c00 */
[C---:B--2---:R-:W-:Y:S01]  /*10100*/  ISETP.GE.AND P0, PT, R39.reuse, UR14, PT ;  /* 0x0000000e27007c0c */ /* 0x044fe2000bf06270 */
[----:B-1----:R-:W-:-:S03]  /*10110*/  IMAD R0, R39, UR4, RZ ;  /* 0x0000000427007c24 */ /* 0x002fc6000f8e02ff */
[----:B------:R-:W-:Y:S02]  /*10120*/  ISETP.LT.AND P6, PT, R2, UR15, !P0 ;  /* 0x0000000f02007c0c */ /* 0x000fe4000c7c1270 */
[----:B------:R-:W-:Y:S02]  /*10130*/  LOP3.LUT R2, R18, 0x6, RZ, 0xfc, !PT ;  /* 0x0000000612027812 */ /* 0x000fe400078efcff */
[----:B------:R-:W-:Y:S02]  /*10140*/  IADD3 R21, P1, PT, R0, UR12, RZ ;  /* 0x0000000c00157c10 */ /* 0x000fe4000ff3e0ff */
[----:B------:R-:W-:Y:S02]  /*10150*/  ISETP.LT.AND P3, PT, R2, UR15, !P0 ;  /* 0x0000000f02007c0c */ /* 0x000fe4000c761270 */
[----:B------:R-:W-:Y:S02]  /*10160*/  ISETP.LT.AND P4, PT, R18, UR15, !P0 ;  /* 0x0000000f12007c0c */ /* 0x000fe4000c781270 */
[----:B------:R-:W-:-:S02]  /*10170*/  LEA.HI.X.SX32 R23, R0, UR13, 0x1, P1 ;  /* 0x0000000d00177c11 */ /* 0x000fc400088f0eff */
[CC--:B------:R-:W-:Y:S02]  /*10180*/  IADD3 R2, P2, PT, R3.reuse, R21.reuse, RZ ;  /* 0x0000001503027210 */ /* 0x0c0fe40007f5e0ff */
[----:B------:R-:W-:Y:S02]  /*10190*/  ISETP.LT.AND P5, PT, R4, UR15, !P0 ;  /* 0x0000000f04007c0c */ /* 0x000fe4000c7a1270 */
[----:B------:R-:W-:Y:S02]  /*101a0*/  IADD3 R4, P1, PT, R6, R21, RZ ;  /* 0x0000001506047210 */ /* 0x000fe40007f3e0ff */
[----:B------:R-:W-:Y:S02]  /*101b0*/  LOP3.LUT R0, R18, 0xa, RZ, 0xfc, !PT ;  /* 0x0000000a12007812 */ /* 0x000fe400078efcff */
[----:B------:R-:W-:Y:S02]  /*101c0*/  LEA.HI.X.SX32 R3, R3, R23, 0x1, P2 ;  /* 0x0000001703037211 */ /* 0x000fe400010f0eff */
[----:B------:R-:W-:-:S02]  /*101d0*/  ISETP.LT.AND P2, PT, R5, UR15, !P0 ;  /* 0x0000000f05007c0c */ /* 0x000fc4000c741270 */
[----:B------:R-:W-:Y:S02]  /*101e0*/  LEA.HI.X.SX32 R5, R6, R23, 0x1, P1 ;  /* 0x0000001706057211 */ /* 0x000fe400008f0eff */
[----:B0-----:R-:W-:Y:S02]  /*101f0*/  PRMT R17, R8, 0x7770, RZ ;  /* 0x0000777008117816 */ /* 0x001fe400000000ff */
[----:B------:R-:W-:Y:S01]  /*10200*/  ISETP.LT.AND P1, PT, R0, UR15, !P0 ;  /* 0x0000000f00007c0c */ /* 0x000fe2000c721270 */
[C---:B------:R-:W-:Y:S01]  /*10210*/  IMAD R0, R29.reuse, 0x2, R6 ;  /* 0x000000021d007824 */ /* 0x040fe200078e0206 */
[C---:B------:R-:W-:Y:S01]  /*10220*/  PRMT R15, R8.reuse, 0x7771, RZ ;  /* 0x00007771080f7816 */ /* 0x040fe200000000ff */
[----:B------:R0:W-:Y:S01]  /*10230*/  @P4 STG.E.U8 desc[UR20][R2.64], R17 ;  /* 0x0000001102004986 */ /* 0x0001e2000c101114 */
[----:B------:R-:W-:Y:S01]  /*10240*/  PRMT R19, R8, 0x7772, RZ ;  /* 0x0000777208137816 */ /* 0x000fe200000000ff */
[C---:B------:R-:W-:Y:S01]  /*10250*/  IMAD R13, R29.reuse, 0x2, R0 ;  /* 0x000000021d0d7824 */ /* 0x040fe200078e0200 */
[C---:B------:R-:W-:Y:S01]  /*10260*/  IADD3 R6, P4, PT, R0.reuse, R21, RZ ;  /* 0x0000001500067210 */ /* 0x040fe20007f9e0ff */
[----:B------:R1:W-:Y:S03]  /*10270*/  @P6 STG.E.U8 desc[UR20][R4.64], R15 ;  /* 0x0000000f04006986 */ /* 0x0003e6000c101114 */
[----:B------:R-:W-:Y:S01]  /*10280*/  LEA.HI.X.SX32 R7, R0, R23, 0x1, P4 ;  /* 0x0000001700077211 */ /* 0x000fe200020f0eff */
[----:B------:R-:W-:Y:S01]  /*10290*/  IMAD R0, R29, 0x2, R13 ;  /* 0x000000021d007824 */ /* 0x000fe200078e020d */
[----:B------:R-:W-:-:S02]  /*102a0*/  ISETP.LT.AND P4, PT, R12, UR15, !P0 ;  /* 0x0000000f0c007c0c */ /* 0x000fc4000c781270 */
[C---:B------:R-:W-:Y:S01]  /*102b0*/  IADD3 R12, P6, PT, R13.reuse, R21, RZ ;  /* 0x000000150d0c7210 */ /* 0x040fe20007fde0ff */
[----:B------:R2:W-:Y:S01]  /*102c0*/  @P5 STG.E.U8 desc[UR20][R6.64], R19 ;  /* 0x0000001306005986 */ /* 0x0005e2000c101114 */
[----:B0-----:R-:W-:Y:S02]  /*102d0*/  PRMT R17, R8, 0x7773, RZ ;  /* 0x0000777308117816 */ /* 0x001fe400000000ff */
[----:B------:R-:W-:Y:S01]  /*102e0*/  LEA.HI.X.SX32 R13, R13, R23, 0x1, P6 ;  /* 0x000000170d0d7211 */ /* 0x000fe200030f0eff */
[----:B-1----:R-:W-:Y:S01]  /*102f0*/  IMAD R5, R29, 0x2, R0 ;  /* 0x000000021d057824 */ /* 0x002fe200078e0200 */
[----:B------:R-:W-:Y:S02]  /*10300*/  LOP3.LUT R4, R18, 0x10, RZ, 0xfc, !PT ;  /* 0x0000001012047812 */ /* 0x000fe400078efcff */
[----:B------:R-:W-:Y:S01]  /*10310*/  IADD3 R2, P6, PT, R0, R21, RZ ;  /* 0x0000001500027210 */ /* 0x000fe20007fde0ff */
[----:B------:R-:W-:Y:S01]  /*10320*/  @P3 STG.E.U8 desc[UR20][R12.64], R17 ;  /* 0x000000110c003986 */ /* 0x000fe2000c101114 */
[----:B------:R-:W-:-:S02]  /*10330*/  ISETP.LT.AND P3, PT, R4, UR15, !P0 ;  /* 0x0000000f04007c0c */ /* 0x000fc4000c761270 */
[----:B------:R-:W-:Y:S01]  /*10340*/  LEA.HI.X.SX32 R3, R0, R23, 0x1, P6 ;  /* 0x0000001700037211 */ /* 0x000fe200030f0eff */
[----:B------:R-:W-:Y:S01]  /*10350*/  IMAD R0, R29, 0x2, R5 ;  /* 0x000000021d007824 */ /* 0x000fe200078e0205 */
[----:B------:R-:W-:Y:S02]  /*10360*/  PRMT R15, R9, 0x7770, RZ ;  /* 0x00007770090f7816 */ /* 0x000fe400000000ff */
[----:B------:R-:W-:Y:S01]  /*10370*/  IADD3 R4, P6, PT, R5, R21, RZ ;  /* 0x0000001505047210 */ /* 0x000fe20007fde0ff */
[----:B------:R-:W-:Y:S01]  /*10380*/  IMAD R8, R29, 0x2, R0 ;  /* 0x000000021d087824 */ /* 0x000fe200078e0200 */
[----:B--2---:R-:W-:Y:S01]  /*10390*/  LOP3.LUT R6, R18, 0x12, RZ, 0xfc, !PT ;  /* 0x0000001212067812 */ /* 0x004fe200078efcff */
[----:B------:R0:W-:Y:S01]  /*103a0*/  @P2 STG.E.U8 desc[UR20][R2.64], R15 ;  /* 0x0000000f02002986 */ /* 0x0001e2000c101114 */
[----:B------:R-:W-:Y:S02]  /*103b0*/  LEA.HI.X.SX32 R5, R5, R23, 0x1, P6 ;  /* 0x0000001705057211 */ /* 0x000fe400030f0eff */
[----:B------:R-:W-:-:S02]  /*103c0*/  PRMT R19, R9, 0x7771, RZ ;  /* 0x0000777109137816 */ /* 0x000fc400000000ff */
[----:B------:R-:W-:Y:S02]  /*103d0*/  ISETP.LT.AND P2, PT, R6, UR15, !P0 ;  /* 0x0000000f06007c0c */ /* 0x000fe4000c741270 */
[----:B------:R-:W-:Y:S01]  /*103e0*/  LOP3.LUT R7, R18, 0x14, RZ, 0xfc, !PT ;  /* 0x0000001412077812 */ /* 0x000fe200078efcff */
[----:B------:R1:W-:Y:S01]  /*103f0*/  @P1 STG.E.U8 desc[UR20][R4.64], R19 ;  /* 0x0000001304001986 */ /* 0x0003e2000c101114 */
[C---:B------:R-:W-:Y:S02]  /*10400*/  IADD3 R6, P6, PT, R0.reuse, R21, RZ ;  /* 0x0000001500067210 */ /* 0x040fe40007fde0ff */
[----:B------:R-:W-:Y:S02]  /*10410*/  ISETP.LT.AND P1, PT, R7, UR15, !P0 ;  /* 0x0000000f07007c0c */ /* 0x000fe4000c721270 */
[----:B------:R-:W-:Y:S01]  /*10420*/  LEA.HI.X.SX32 R7, R0, R23, 0x1, P6 ;  /* 0x0000001700077211 */ /* 0x000fe200030f0eff */
[----:B------:R-:W-:Y:S01]  /*10430*/  IMAD R0, R29, 0x2, R8 ;  /* 0x000000021d007824 */ /* 0x000fe200078e0208 */
[----:B------:R-:W-:-:S02]  /*10440*/  ISETP.LT.AND P5, PT, R14, UR15, !P0 ;  /* 0x0000000f0e007c0c */ /* 0x000fc4000c7a1270 */
[C---:B0-----:R-:W-:Y:S02]  /*10450*/  IADD3 R2, P6, PT, R8.reuse, R21, RZ ;  /* 0x0000001508027210 */ /* 0x041fe40007fde0ff */
[C---:B------:R-:W-:Y:S02]  /*10460*/  PRMT R17, R9.reuse, 0x7772, RZ ;  /* 0x0000777209117816 */ /* 0x040fe400000000ff */
[----:B------:R-:W-:Y:S02]  /*10470*/  LEA.HI.X.SX32 R3, R8, R23, 0x1, P6 ;  /* 0x0000001708037211 */ /* 0x000fe400030f0eff */
[----:B-1----:R-:W-:Y:S01]  /*10480*/  IADD3 R4, P6, PT, R0, R21, RZ ;  /* 0x0000001500047210 */ /* 0x002fe20007fde0ff */
[----:B------:R0:W-:Y:S01]  /*10490*/  @P4 STG.E.U8 desc[UR20][R6.64], R17 ;  /* 0x0000001106004986 */ /* 0x0001e2000c101114 */
[----:B------:R-:W-:Y:S01]  /*104a0*/  PRMT R15, R9, 0x7773, RZ ;  /* 0x00007773090f7816 */ /* 0x000fe200000000ff */
[----:B------:R-:W-:Y:S01]  /*104b0*/  IMAD R9, R29, 0x2, R0 ;  /* 0x000000021d097824 */ /* 0x000fe200078e0200 */
[----:B------:R-:W-:-:S02]  /*104c0*/  LOP3.LUT R8, R18, 0x18, RZ, 0xfc, !PT ;  /* 0x0000001812087812 */ /* 0x000fc400078efcff */
[----:B------:R-:W-:Y:S01]  /*104d0*/  LEA.HI.X.SX32 R5, R0, R23, 0x1, P6 ;  /* 0x0000001700057211 */ /* 0x000fe200030f0eff */
[----:B------:R1:W-:Y:S01]  /*104e0*/  @P5 STG.E.U8 desc[UR20][R2.64], R15 ;  /* 0x0000000f02005986 */ /* 0x0003e2000c101114 */
[----:B------:R-:W-:Y:S02]  /*104f0*/  PRMT R13, R10, 0x7770, RZ ;  /* 0x000077700a0d7816 */ /* 0x000fe400000000ff */
[----:B------:R-:W-:Y:S02]  /*10500*/  LOP3.LUT R0, R18, 0x1a, RZ, 0xfc, !PT ;  /* 0x0000001a12007812 */ /* 0x000fe400078efcff */
[----:B------:R-:W-:Y:S01]  /*10510*/  ISETP.LT.AND P6, PT, R8, UR15, !P0 ;  /* 0x0000000f08007c0c */ /* 0x000fe2000c7c1270 */
[----:B------:R2:W-:Y:S01]  /*10520*/  @P3 STG.E.U8 desc[UR20][R4.64], R13 ;  /* 0x0000000d04003986 */ /* 0x0005e2000c101114 */
[----:B------:R-:W-:Y:S02]  /*10530*/  IADD3 R8, P5, PT, R9, R21, RZ ;  /* 0x0000001509087210 */ /* 0x000fe40007fbe0ff */
[----:B------:R-:W-:Y:S01]  /*10540*/  ISETP.LT.AND P3, PT, R0, UR15, !P0 ;  /* 0x0000000f00007c0c */ /* 0x000fe2000c761270 */
[----:B------:R-:W-:Y:S01]  /*10550*/  IMAD R0, R29, 0x2, R9 ;  /* 0x000000021d007824 */ /* 0x000fe200078e0209 */
[----:B------:R-:W-:-:S02]  /*10560*/  LEA.HI.X.SX32 R9, R9, R23, 0x1, P5 ;  /* 0x0000001709097211 */ /* 0x000fc400028f0eff */
[----:B0-----:R-:W-:Y:S01]  /*10570*/  PRMT R7, R10, 0x7771, RZ ;  /* 0x000077710a077816 */ /* 0x001fe200000000ff */
[----:B------:R-:W-:Y:S01]  /*10580*/  IMAD R6, R29, 0x2, R0 ;  /* 0x000000021d067824 */ /* 0x000fe200078e0200 */
[----:B-1----:R-:W-:Y:S02]  /*10590*/  LOP3.LUT R3, R18, 0x1c, RZ, 0xfc, !PT ;  /* 0x0000001c12037812 */ /* 0x002fe400078efcff */
[----:B------:R-:W-:Y:S01]  /*105a0*/  IADD3 R2, P5, PT, R0, R21, RZ ;  /* 0x0000001500027210 */ /* 0x000fe20007fbe0ff */
[----:B------:R0:W-:Y:S01]  /*105b0*/  @P2 STG.E.U8 desc[UR20][R8.64], R7 ;  /* 0x0000000708002986 */ /* 0x0001e2000c101114 */
[----:B------:R-:W-:Y:S02]  /*105c0*/  LOP3.LUT R12, R18, 0x16, RZ, 0xfc, !PT ;  /* 0x00000016120c7812 */ /* 0x000fe400078efcff */
[----:B------:R-:W-:Y:S02]  /*105d0*/  ISETP.LT.AND P2, PT, R3, UR15, !P0 ;  /* 0x0000000f03007c0c */ /* 0x000fe4000c741270 */
[----:B------:R-:W-:Y:S01]  /*105e0*/  LEA.HI.X.SX32 R3, R0, R23, 0x1, P5 ;  /* 0x0000001700037211 */ /* 0x000fe200028f0eff */
[----:B------:R-:W-:Y:S01]  /*105f0*/  IMAD R0, R29, 0x2, R6 ;  /* 0x000000021d007824 */ /* 0x000fe200078e0206 */
[----:B------:R-:W-:-:S02]  /*10600*/  PRMT R19, R10, 0x7772, RZ ;  /* 0x000077720a137816 */ /* 0x000fc400000000ff */
[----:B------:R-:W-:Y:S02]  /*10610*/  ISETP.LT.AND P4, PT, R12, UR15, !P0 ;  /* 0x0000000f0c007c0c */ /* 0x000fe4000c781270 */
[----:B--2---:R-:W-:Y:S01]  /*10620*/  LOP3.LUT R4, R18, 0x1e, RZ, 0xfc, !PT ;  /* 0x0000001e12047812 */ /* 0x004fe200078efcff */
[----:B------:R1:W-:Y:S01]  /*10630*/  @P1 STG.E.U8 desc[UR20][R2.64], R19 ;  /* 0x0000001302001986 */ /* 0x0003e2000c101114 */
[----:B------:R-:W-:Y:S02]  /*10640*/  IADD3 R12, P5, PT, R6, R21, RZ ;  /* 0x00000015060c7210 */ /* 0x000fe40007fbe0ff */
[----:B------:R-:W-:Y:S02]  /*10650*/  ISETP.LT.AND P1, PT, R4, UR15, !P0 ;  /* 0x0000000f04007c0c */ /* 0x000fe4000c721270 */
[----:B------:R-:W-:Y:S02]  /*10660*/  LEA.HI.X.SX32 R13, R6, R23, 0x1, P5 ;  /* 0x00000017060d7211 */ /* 0x000fe400028f0eff */
[----:B------:R-:W2:Y:S01]  /*10670*/  LDS.128 R4, [R36+0x1000] ;  /* 0x0010000024047984 */ /* 0x000ea20000000c00 */
[----:B0-----:R-:W-:-:S02]  /*10680*/  IADD3 R8, P5, PT, R0, R21, RZ ;  /* 0x0000001500087210 */ /* 0x001fc40007fbe0ff */
[----:B------:R-:W-:Y:S01]  /*10690*/  PRMT R17, R10, 0x7773, RZ ;  /* 0x000077730a117816 */ /* 0x000fe200000000ff */
[----:B------:R-:W-:Y:S01]  /*106a0*/  IMAD R10, R29, 0x2, R0 ;  /* 0x000000021d0a7824 */ /* 0x000fe200078e0200 */
[----:B------:R-:W-:Y:S02]  /*106b0*/  LEA.HI.X.SX32 R9, R0, R23, 0x1, P5 ;  /* 0x0000001700097211 */ /* 0x000fe400028f0eff */
[----:B------:R-:W-:Y:S01]  /*106c0*/  PRMT R15, R11, 0x7770, RZ ;  /* 0x000077700b0f7816 */ /* 0x000fe200000000ff */
[----:B------:R0:W-:Y:S01]  /*106d0*/  @P4 STG.E.U8 desc[UR20][R12.64], R17 ;  /* 0x000000110c004986 */ /* 0x0001e2000c101114 */
[----:B------:R-:W-:Y:S02]  /*106e0*/  LOP3.LUT R0, R18, 0x22, RZ, 0xfc, !PT ;  /* 0x0000002212007812 */ /* 0x000fe400078efcff */
[----:B-1----:R-:W-:Y:S01]  /*106f0*/  IADD3 R2, P5, PT, R10, R21, RZ ;  /* 0x000000150a027210 */ /* 0x002fe20007fbe0ff */
[----:B------:R1:W-:Y:S01]  /*10700*/  @P6 STG.E.U8 desc[UR20][R8.64], R15 ;  /* 0x0000000f08006986 */ /* 0x0003e2000c101114 */
[----:B------:R-:W-:Y:S01]  /*10710*/  ISETP.LT.AND P6, PT, R0, UR15, !P0 ;  /* 0x0000000f00007c0c */ /* 0x000fe2000c7c1270 */
[----:B------:R-:W-:Y:S01]  /*10720*/  IMAD R0, R29, 0x2, R10 ;  /* 0x000000021d007824 */ /* 0x000fe200078e020a */
[----:B------:R-:W-:-:S02]  /*10730*/  LEA.HI.X.SX32 R3, R10, R23, 0x1, P5 ;  /* 0x000000170a037211 */ /* 0x000fc400028f0eff */
[----:B------:R-:W-:Y:S01]  /*10740*/  PRMT R19, R11, 0x7771, RZ ;  /* 0x000077710b137816 */ /* 0x000fe200000000ff */
[----:B------:R-:W-:Y:S01]  /*10750*/  IMAD R10, R29, 0x2, R0 ;  /* 0x000000021d0a7824 */ /* 0x000fe200078e0200 */
[C---:B------:R-:W-:Y:S02]  /*10760*/  LOP3.LUT R14, R18.reuse, 0x20, RZ, 0xfc, !PT ;  /* 0x00000020120e7812 */ /* 0x040fe400078efcff */
[----:B0-----:R-:W-:Y:S01]  /*10770*/  LOP3.LUT R13, R18, 0x24, RZ, 0xfc, !PT ;  /* 0x00000024120d7812 */ /* 0x001fe200078efcff */
[----:B------:R0:W-:Y:S01]  /*10780*/  @P3 STG.E.U8 desc[UR20][R2.64], R19 ;  /* 0x0000001302003986 */ /* 0x0001e2000c101114 */
[C---:B------:R-:W-:Y:S02]  /*10790*/  IADD3 R12, P5, PT, R0.reuse, R21, RZ ;  /* 0x00000015000c7210 */ /* 0x040fe40007fbe0ff */
[----:B------:R-:W-:Y:S02]  /*107a0*/  ISETP.LT.AND P3, PT, R13, UR15, !P0 ;  /* 0x0000000f0d007c0c */ /* 0x000fe4000c761270 */
[----:B------:R-:W-:Y:S01]  /*107b0*/  LEA.HI.X.SX32 R13, R0, R23, 0x1, P5 ;  /* 0x00000017000d7211 */ /* 0x000fe200028f0eff */
[----:B------:R-:W-:Y:S01]  /*107c0*/  IMAD R0, R29, 0x2, R10 ;  /* 0x000000021d007824 */ /* 0x000fe200078e020a */
[----:B-1----:R-:W-:-:S02]  /*107d0*/  IADD3 R8, P5, PT, R10, R21, RZ ;  /* 0x000000150a087210 */ /* 0x002fc40007fbe0ff */
[C---:B------:R-:W-:Y:S02]  /*107e0*/  PRMT R17, R11.reuse, 0x7772, RZ ;  /* 0x000077720b117816 */ /* 0x040fe400000000ff */
[----:B------:R-:W-:Y:S02]  /*107f0*/  PRMT R15, R11, 0x7773, RZ ;  /* 0x000077730b0f7816 */ /* 0x000fe400000000ff */
[----:B------:R-:W-:Y:S01]  /*10800*/  LEA.HI.X.SX32 R9, R10, R23, 0x1, P5 ;  /* 0x000000170a097211 */ /* 0x000fe200028f0eff */
[----:B------:R2:W-:Y:S01]  /*10810*/  @P2 STG.E.U8 desc[UR20][R12.64], R17 ;  /* 0x000000110c002986 */ /* 0x0005e2000c101114 */
[----:B------:R-:W-:Y:S01]  /*10820*/  ISETP.LT.AND P4, PT, R14, UR15, !P0 ;  /* 0x0000000f0e007c0c */ /* 0x000fe2000c781270 */
[----:B------:R-:W-:Y:S01]  /*10830*/  IMAD R14, R29, 0x2, R0 ;  /* 0x000000021d0e7824 */ /* 0x000fe200078e0200 */
[----:B------:R-:W-:Y:S01]  /*10840*/  LOP3.LUT R11, R18, 0x26, RZ, 0xfc, !PT ;  /* 0x00000026120b7812 */ /* 0x000fe200078efcff */
[----:B------:R1:W-:Y:S01]  /*10850*/  @P1 STG.E.U8 desc[UR20][R8.64], R15 ;  /* 0x0000000f08001986 */ /* 0x0003e2000c101114 */
[----:B0-----:R-:W-:-:S02]  /*10860*/  IADD3 R2, P1, PT, R0, R21, RZ ;  /* 0x0000001500027210 */ /* 0x001fc40007f3e0ff */
[----:B------:R-:W-:Y:S02]  /*10870*/  ISETP.LT.AND P2, PT, R11, UR15, !P0 ;  /* 0x0000000f0b007c0c */ /* 0x000fe4000c741270 */
[----:B------:R-:W-:Y:S02]  /*10880*/  LOP3.LUT R11, R18, 0x28, RZ, 0xfc, !PT ;  /* 0x00000028120b7812 */ /* 0x000fe400078efcff */
[----:B------:R-:W-:Y:S02]  /*10890*/  IADD3 R10, P5, PT, R14, R21, RZ ;  /* 0x000000150e0a7210 */ /* 0x000fe40007fbe0ff */
[----:B------:R-:W-:Y:S02]  /*108a0*/  LEA.HI.X.SX32 R3, R0, R23, 0x1, P1 ;  /* 0x0000001700037211 */ /* 0x000fe400008f0eff */
[----:B------:R-:W-:Y:S02]  /*108b0*/  ISETP.LT.AND P1, PT, R11, UR15, !P0 ;  /* 0x0000000f0b007c0c */ /* 0x000fe4000c721270 */
[----:B--2---:R-:W-:-:S02]  /*108c0*/  PRMT R17, R4, 0x7770, RZ ;  /* 0x0000777004117816 */ /* 0x004fc400000000ff */
[----:B------:R-:W-:Y:S01]  /*108d0*/  LEA.HI.X.SX32 R11, R14, R23, 0x1, P5 ;  /* 0x000000170e0b7211 */ /* 0x000fe200028f0eff */
[C---:B------:R-:W-:Y:S01]  /*108e0*/  IMAD R14, R29.reuse, 0x2, R14 ;  /* 0x000000021d0e7824 */ /* 0x040fe200078e020e */
[----:B-1----:R-:W-:Y:S01]  /*108f0*/  PRMT R15, R4, 0x7771, RZ ;  /* 0x00007771040f7816 */ /* 0x002fe200000000ff */
[----:B------:R0:W-:Y:S01]  /*10900*/  @P4 STG.E.U8 desc[UR20][R2.64], R17 ;  /* 0x0000001102004986 */ /* 0x0001e2000c101114 */
[----:B------:R-:W-:Y:S01]  /*10910*/  LOP3.LUT R9, R18, 0x2c, RZ, 0xfc, !PT ;  /* 0x0000002c12097812 */ /* 0x000fe200078efcff */
[----:B------:R-:W-:Y:S01]  /*10920*/  IMAD R0, R29, 0x2, R14 ;  /* 0x000000021d007824 */ /* 0x000fe200078e020e */
[----:B------:R-:W-:Y:S01]  /*10930*/  PRMT R19, R4, 0x7772, RZ ;  /* 0x0000777204137816 */ /* 0x000fe200000000ff */
[----:B------:R1:W-:Y:S01]  /*10940*/  @P6 STG.E.U8 desc[UR20][R10.64], R15 ;  /* 0x0000000f0a006986 */ /* 0x0003e2000c101114 */
[----:B------:R-:W-:Y:S02]  /*10950*/  IADD3 R8, P6, PT, R14, R21, RZ ;  /* 0x000000150e087210 */ /* 0x000fe40007fde0ff */
[----:B------:R-:W-:-:S02]  /*10960*/  ISETP.LT.AND P4, PT, R9, UR15, !P0 ;  /* 0x0000000f09007c0c */ /* 0x000fc4000c781270 */
[----:B------:R-:W-:Y:S02]  /*10970*/  LEA.HI.X.SX32 R9, R14, R23, 0x1, P6 ;  /* 0x000000170e097211 */ /* 0x000fe400030f0eff */
[----:B------:R-:W-:Y:S01]  /*10980*/  IADD3 R12, P6, PT, R0, R21, RZ ;  /* 0x00000015000c7210 */ /* 0x000fe20007fde0ff */
[C---:B0-----:R-:W-:Y:S01]  /*10990*/  IMAD R3, R29.reuse, 0x2, R0 ;  /* 0x000000021d037824 */ /* 0x041fe200078e0200 */
[----:B------:R-:W-:Y:S01]  /*109a0*/  PRMT R17, R4, 0x7773, RZ ;  /* 0x0000777304117816 */ /* 0x000fe200000000ff */
[----:B------:R0:W-:Y:S01]  /*109b0*/  @P3 STG.E.U8 desc[UR20][R8.64], R19 ;  /* 0x0000001308003986 */ /* 0x0001e2000c101114 */
[----:B------:R-:W-:Y:S01]  /*109c0*/  LEA.HI.X.SX32 R13, R0, R23, 0x1, P6 ;  /* 0x00000017000d7211 */ /* 0x000fe200030f0eff */
[----:B------:R-:W-:Y:S01]  /*109d0*/  IMAD R0, R29, 0x2, R3 ;  /* 0x000000021d007824 */ /* 0x000fe200078e0203 */
[C---:B------:R-:W-:Y:S02]  /*109e0*/  IADD3 R2, P6, PT, R3.reuse, R21, RZ ;  /* 0x0000001503027210 */ /* 0x040fe40007fde0ff */
[----:B------:R-:W-:Y:S01]  /*109f0*/  ISETP.LT.AND P5, PT, R16, UR15, !P0 ;  /* 0x0000000f10007c0c */ /* 0x000fe2000c7a1270 */
[----:B------:R-:W-:Y:S01]  /*10a00*/  @P2 STG.E.U8 desc[UR20][R12.64], R17 ;  /* 0x000000110c002986 */ /* 0x000fe2000c101114 */
[----:B------:R-:W-:-:S02]  /*10a10*/  LEA.HI.X.SX32 R3, R3, R23, 0x1, P6 ;  /* 0x0000001703037211 */ /* 0x000fc400030f0eff */
[----:B------:R-:W-:Y:S02]  /*10a20*/  LOP3.LUT R4, R18, 0x30, RZ, 0xfc, !PT ;  /* 0x0000003012047812 */ /* 0x000fe400078efcff */
[----:B-1----:R-:W-:Y:S02]  /*10a30*/  IADD3 R10, P6, PT, R0, R21, RZ ;  /* 0x00000015000a7210 */ /* 0x002fe40007fde0ff */
[----:B------:R-:W-:Y:S02]  /*10a40*/  PRMT R15, R5, 0x7770, RZ ;  /* 0x00007770050f7816 */ /* 0x000fe400000000ff */
[----:B------:R-:W-:Y:S02]  /*10a50*/  ISETP.LT.AND P2, PT, R4, UR15, !P0 ;  /* 0x0000000f04007c0c */ /* 0x000fe4000c741270 */
[----:B------:R-:W-:Y:S01]  /*10a60*/  LEA.HI.X.SX32 R11, R0, R23, 0x1, P6 ;  /* 0x00000017000b7211 */ /* 0x000fe200030f0eff */
[----:B------:R-:W-:Y:S01]  /*10a70*/  IMAD R0, R29, 0x2, R0 ;  /* 0x000000021d007824 */ /* 0x000fe200078e0200 */
[----:B------:R-:W-:Y:S01]  /*10a80*/  LOP3.LUT R4, R18, 0x32, RZ, 0xfc, !PT ;  /* 0x0000003212047812 */ /* 0x000fe200078efcff */
[----:B------:R1:W-:Y:S01]  /*10a90*/  @P1 STG.E.U8 desc[UR20][R2.64], R15 ;  /* 0x0000000f02001986 */ /* 0x0003e2000c101114 */
[----:B0-----:R-:W-:-:S02]  /*10aa0*/  PRMT R19, R5, 0x7771, RZ ;  /* 0x0000777105137816 */ /* 0x001fc400000000ff */
[----:B------:R-:W-:Y:S02]  /*10ab0*/  LOP3.LUT R16, R18, 0x2e, RZ, 0xfc, !PT ;  /* 0x0000002e12107812 */ /* 0x000fe400078efcff */
[----:B------:R-:W-:Y:S01]  /*10ac0*/  ISETP.LT.AND P1, PT, R4, UR15, !P0 ;  /* 0x0000000f04007c0c */ /* 0x000fe2000c721270 */
[----:B------:R-:W-:Y:S01]  /*10ad0*/  IMAD R4, R29, 0x2, R0 ;  /* 0x000000021d047824 */ /* 0x000fe200078e0200 */
[----:B------:R-:W-:Y:S01]  /*10ae0*/  LOP3.LUT R9, R18, 0x34, RZ, 0xfc, !PT ;  /* 0x0000003412097812 */ /* 0x000fe200078efcff */
[----:B------:R0:W-:Y:S01]  /*10af0*/  @P5 STG.E.U8 desc[UR20][R10.64], R19 ;  /* 0x000000130a005986 */ /* 0x0001e2000c101114 */
[----:B------:R-:W-:Y:S02]  /*10b00*/  IADD3 R8, P6, PT, R0, R21, RZ ;  /* 0x0000001500087210 */ /* 0x000fe40007fde0ff */
[----:B------:R-:W-:Y:S02]  /*10b10*/  ISETP.LT.AND P3, PT, R16, UR15, !P0 ;  /* 0x0000000f10007c0c */ /* 0x000fe4000c761270 */
[----:B------:R-:W-:-:S02]  /*10b20*/  ISETP.LT.AND P5, PT, R9, UR15, !P0 ;  /* 0x0000000f09007c0c */ /* 0x000fc4000c7a1270 */
[----:B------:R-:W-:Y:S01]  /*10b30*/  LEA.HI.X.SX32 R9, R0, R23, 0x1, P6 ;  /* 0x0000001700097211 */ /* 0x000fe200030f0eff */
[----:B------:R-:W-:Y:S01]  /*10b40*/  IMAD R0, R29, 0x2, R4 ;  /* 0x000000021d007824 */ /* 0x000fe200078e0204 */
[C---:B-1----:R-:W-:Y:S02]  /*10b50*/  IADD3 R2, P6, PT, R4.reuse, R21, RZ ;  /* 0x0000001504027210 */ /* 0x042fe40007fde0ff */
[----:B------:R-:W-:Y:S01]  /*10b60*/  PRMT R17, R5, 0x7772, RZ ;  /* 0x0000777205117816 */ /* 0x000fe200000000ff */
[----:B0-----:R-:W-:Y:S01]  /*10b70*/  IMAD R11, R29, 0x2, R0 ;  /* 0x000000021d0b7824 */ /* 0x001fe200078e0200 */
[----:B------:R-:W-:Y:S02]  /*10b80*/  LEA.HI.X.SX32 R3, R4, R23, 0x1, P6 ;  /* 0x0000001704037211 */ /* 0x000fe400030f0eff */
[----:B------:R-:W-:Y:S01]  /*10b90*/  PRMT R15, R5, 0x7773, RZ ;  /* 0x00007773050f7816 */ /* 0x000fe200000000ff */
[----:B------:R0:W-:Y:S01]  /*10ba0*/  @P4 STG.E.U8 desc[UR20][R8.64], R17 ;  /* 0x0000001108004986 */ /* 0x0001e2000c101114 */
[----:B------:R-:W-:-:S02]  /*10bb0*/  IADD3 R4, P6, PT, R0, R21, RZ ;  /* 0x0000001500047210 */ /* 0x000fc40007fde0ff */
[----:B------:R-:W-:Y:S01]  /*10bc0*/  LOP3.LUT R10, R18, 0x38, RZ, 0xfc, !PT ;  /* 0x00000038120a7812 */ /* 0x000fe200078efcff */
[----:B------:R1:W-:Y:S01]  /*10bd0*/  @P3 STG.E.U8 desc[UR20][R2.64], R15 ;  /* 0x0000000f02003986 */ /* 0x0003e2000c101114 */
[----:B------:R-:W-:Y:S01]  /*10be0*/  LEA.HI.X.SX32 R5, R0, R23, 0x1, P6 ;  /* 0x0000001700057211 */ /* 0x000fe200030f0eff */
[----:B------:R-:W-:Y:S01]  /*10bf0*/  IMAD R0, R29, 0x2, R11 ;  /* 0x000000021d007824 */ /* 0x000fe200078e020b */
[----:B------:R-:W-:Y:S02]  /*10c00*/  ISETP.LT.AND P3, PT, R10, UR15, !P0 ;  /* 0x0000000f0a007c0c */ /* 0x000fe4000c761270 */
[----:B------:R-:W-:Y:S02]  /*10c10*/  IADD3 R10, P6, PT, R11, R21, RZ ;  /* 0x000000150b0a7210 */ /* 0x000fe40007fde0ff */
[----:B------:R-:W-:Y:S01]  /*10c20*/  LOP3.LUT R12, R18, 0x36, RZ, 0xfc, !PT ;  /* 0x00000036120c7812 */ /* 0x000fe200078efcff */
[----:B0-----:R-:W-:Y:S01]  /*10c30*/  IMAD R9, R29, 0x2, R0 ;  /* 0x000000021d097824 */ /* 0x001fe200078e0200 */
[----:B------:R-:W-:-:S02]  /*10c40*/  LEA.HI.X.SX32 R11, R11, R23, 0x1, P6 ;  /* 0x000000170b0b7211 */ /* 0x000fc400030f0eff */
[----:B------:R-:W-:Y:S01]  /*10c50*/  ISETP.LT.AND P4, PT, R12, UR15, !P0 ;  /* 0x0000000f0c007c0c */ /* 0x000fe2000c781270 */
[C---:B------:R-:W-:Y:S01]  /*10c60*/  IMAD R12, R29.reuse, 0x2, R9 ;  /* 0x000000021d0c7824 */ /* 0x040fe200078e0209 */
[----:B-1----:R-:W-:Y:S02]  /*10c70*/  IADD3 R2, P6, PT, R0, R21, RZ ;  /* 0x0000001500027210 */ /* 0x002fe40007fde0ff */
[C---:B------:R-:W-:Y:S02]  /*10c80*/  PRMT R13, R6.reuse, 0x7770, RZ ;  /* 0x00007770060d7816 */ /* 0x040fe400000000ff */
[----:B------:R-:W-:Y:S02]  /*10c90*/  PRMT R17, R6, 0x7771, RZ ;  /* 0x0000777106117816 */ /* 0x000fe400000000ff */
[----:B------:R-:W-:Y:S01]  /*10ca0*/  LOP3.LUT R8, R18, 0x3a, RZ, 0xfc, !PT ;  /* 0x0000003a12087812 */ /* 0x000fe200078efcff */
[----:B------:R0:W-:Y:S01]  /*10cb0*/  @P2 STG.E.U8 desc[UR20][R4.64], R13 ;  /* 0x0000000d04002986 */ /* 0x0001e2000c101114 */
[----:B------:R-:W-:Y:S01]  /*10cc0*/  LEA.HI.X.SX32 R3, R0, R23, 0x1, P6 ;  /* 0x0000001700037211 */ /* 0x000fe200030f0eff */
[C---:B------:R-:W-:Y:S01]  /*10cd0*/  IMAD R0, R29.reuse, 0x2, R12 ;  /* 0x000000021d007824 */ /* 0x040fe200078e020c */
[----:B------:R-:W-:Y:S01]  /*10ce0*/  ISETP.LT.AND P2, PT, R8, UR15, !P0 ;  /* 0x0000000f08007c0c */ /* 0x000fe2000c741270 */
[----:B------:R1:W-:Y:S01]  /*10cf0*/  @P1 STG.E.U8 desc[UR20][R10.64], R17 ;  /* 0x000000110a001986 */ /* 0x0003e2000c101114 */
[----:B------:R-:W-:Y:S01]  /*10d00*/  IADD3 R8, P6, PT, R12, R21, RZ ;  /* 0x000000150c087210 */ /* 0x000fe20007fde0ff */
[----:B------:R-:W-:Y:S01]  /*10d10*/  IMAD R15, R29, 0x2, R0 ;  /* 0x000000021d0f7824 */ /* 0x000fe200078e0200 */
[----:B------:R-:W-:-:S02]  /*10d20*/  LOP3.LUT R19, R18, 0x3c, RZ, 0xfc, !PT ;  /* 0x0000003c12137812 */ /* 0x000fc400078efcff */
[----:B------:R-:W-:Y:S01]  /*10d30*/  LOP3.LUT R18, R18, 0x3e, RZ, 0xfc, !PT ;  /* 0x0000003e12127812 */ /* 0x000fe200078efcff */
[----:B------:R-:W-:Y:S01]  /*10d40*/  IMAD R16, R29, 0x2, R15 ;  /* 0x000000021d107824 */ /* 0x000fe200078e020f */
[----:B------:R-:W-:Y:S02]  /*10d50*/  PRMT R25, R6, 0x7772, RZ ;  /* 0x0000777206197816 */ /* 0x000fe400000000ff */
[----:B0-----:R-:W-:Y:S02]  /*10d60*/  IADD3 R4, P1, PT, R9, R21, RZ ;  /* 0x0000001509047210 */ /* 0x001fe40007f3e0ff */
[----:B-1----:R-:W-:Y:S01]  /*10d70*/  PRMT R17, R7, 0x7773, RZ ;  /* 0x0000777307117816 */ /* 0x002fe200000000ff */
[----:B------:R0:W-:Y:S01]  /*10d80*/  @P5 STG.E.U8 desc[UR20][R2.64], R25 ;  /* 0x0000001902005986 */ /* 0x0001e2000c101114 */
[-C--:B------:R-:W-:Y:S02]  /*10d90*/  LEA.HI.X.SX32 R5, R9, R23.reuse, 0x1, P1 ;  /* 0x0000001709057211 */ /* 0x080fe400008f0eff */
[----:B------:R-:W-:-:S02]  /*10da0*/  LEA.HI.X.SX32 R9, R12, R23, 0x1, P6 ;  /* 0x000000170c097211 */ /* 0x000fc400030f0eff */
[CC--:B------:R-:W-:Y:S02]  /*10db0*/  IADD3 R12, P6, PT, R0.reuse, R21.reuse, RZ ;  /* 0x00000015000c7210 */ /* 0x0c0fe40007fde0ff */
[C---:B------:R-:W-:Y:S02]  /*10dc0*/  IADD3 R10, P1, PT, R15.reuse, R21, RZ ;  /* 0x000000150f0a7210 */ /* 0x040fe40007f3e0ff */
[-C--:B------:R-:W-:Y:S02]  /*10dd0*/  LEA.HI.X.SX32 R13, R0, R23.reuse, 0x1, P6 ;  /* 0x00000017000d7211 */ /* 0x080fe400030f0eff */
[----:B------:R-:W-:Y:S02]  /*10de0*/  LEA.HI.X.SX32 R11, R15, R23, 0x1, P1 ;  /* 0x000000170f0b7211 */ /* 0x000fe400008f0eff */
[----:B------:R-:W-:Y:S02]  /*10df0*/  IADD3 R14, P6, PT, R16, R21, RZ ;  /* 0x00000015100e7210 */ /* 0x000fe40007fde0ff */
[----:B------:R-:W-:-:S02]  /*10e00*/  ISETP.LT.AND P1, PT, R19, UR15, !P0 ;  /* 0x0000000f13007c0c */ /* 0x000fc4000c721270 */
[----:B------:R-:W-:Y:S02]  /*10e10*/  ISETP.LT.AND P0, PT, R18, UR15, !P0 ;  /* 0x0000000f12007c0c */ /* 0x000fe4000c701270 */
[----:B------:R-:W-:Y:S02]  /*10e20*/  LEA.HI.X.SX32 R15, R16, R23, 0x1, P6 ;  /* 0x00000017100f7211 */ /* 0x000fe400030f0eff */
[----:B------:R-:W-:Y:S02]  /*10e30*/  PRMT R23, R6, 0x7773, RZ ;  /* 0x0000777306177816 */ /* 0x000fe400000000ff */
[C---:B------:R-:W-:Y:S02]  /*10e40*/  PRMT R19, R7.reuse, 0x7772, RZ ;  /* 0x0000777207137816 */ /* 0x040fe400000000ff */
[C---:B------:R-:W-:Y:S01]  /*10e50*/  PRMT R21, R7.reuse, 0x7771, RZ ;  /* 0x0000777107157816 */ /* 0x040fe200000000ff */
[----:B------:R0:W-:Y:S01]  /*10e60*/  @P4 STG.E.U8 desc[UR20][R4.64], R23 ;  /* 0x0000001704004986 */ /* 0x0001e2000c101114 */
[----:B------:R-:W-:-:S05]  /*10e70*/  PRMT R7, R7, 0x7770, RZ ;  /* 0x0000777007077816 */ /* 0x000fca00000000ff */
[----:B------:R0:W-:Y:S04]  /*10e80*/  @P3 STG.E.U8 desc[UR20][R8.64], R7 ;  /* 0x0000000708003986 */ /* 0x0001e8000c101114 */
[----:B------:R0:W-:Y:S04]  /*10e90*/  @P2 STG.E.U8 desc[UR20][R12.64], R21 ;  /* 0x000000150c002986 */ /* 0x0001e8000c101114 */
[----:B------:R0:W-:Y:S04]  /*10ea0*/  @P1 STG.E.U8 desc[UR20][R10.64], R19 ;  /* 0x000000130a001986 */ /* 0x0001e8000c101114 */
[----:B------:R0:W-:Y:S01]  /*10eb0*/  @P0 STG.E.U8 desc[UR20][R14.64], R17 ;  /* 0x000000110e000986 */ /* 0x0001e2000c101114 */
[----:B------:R-:W-:Y:S06]  /*10ec0*/  BAR.SYNC.DEFER_BLOCKING 0x0 ;  /* 0x0000000000007b1d */ /* 0x000fec0000010000 */
[----:B------:R-:W-:Y:S05]  /*10ed0*/  BRA.U UP0, `(.L_x_13) ;  /* 0x0000000100a07547 */ /* 0x000fea000b800000 */
[----:B------:R-:W1:Y:S01]  /*10ee0*/  S2UR UR5, SR_CgaCtaId ;  /* 0x00000000000579c3 */ /* 0x000e620000008800 */
[----:B------:R-:W-:Y:S01]  /*10ef0*/  NOP ;  /* 0x0000000000007918 */ /* 0x000fe20000000000 */
[----:B------:R-:W-:Y:S01]  /*10f00*/  UMOV UR4, 0x50 ;  /* 0x0000005000047882 */ /* 0x000fe20000000000 */
[----:B------:R-:W-:Y:S02]  /*10f10*/  IMAD.U32 R0, RZ, RZ, UR8 ;  /* 0x00000008ff007e24 */ /* 0x000fe4000f8e00ff */
[----:B0-----:R-:W-:Y:S02]  /*10f20*/  IMAD.MOV.U32 R3, RZ, RZ, 0x3 ;  /* 0x00000003ff037424 */ /* 0x001fe400078e00ff */
[----:B------:R-:W-:Y:S01]  /*10f30*/  IMAD.MOV.U32 R7, RZ, RZ, 0x1 ;  /* 0x00000001ff077424 */ /* 0x000fe200078e00ff */
[----:B------:R-:W-:-:S04]  /*10f40*/  LOP3.LUT R0, R0, 0xffff, RZ, 0xc0, !PT ;  /* 0x0000ffff00007812 */ /* 0x000fc800078ec0ff */
[----:B------:R-:W-:-:S05]  /*10f50*/  SHF.R.U32.HI R0, RZ, 0x5, R0 ;  /* 0x00000005ff007819 */ /* 0x000fca0000011600 */
[----:B------:R-:W-:Y:S01]  /*10f60*/  VIADD R2, R0, 0x10 ;  /* 0x0000001000027836 */ /* 0x000fe20000000000 */
[----:B------:R-:W-:Y:S01]  /*10f70*/  SHF.L.U32 R0, R3, R0, RZ ;  /* 0x0000000003007219 */ /* 0x000fe200000006ff */
[----:B-1----:R-:W-:-:S03]  /*10f80*/  ULEA UR6, UR5, UR4, 0x18 ;  /* 0x0000000405067291 */ /* 0x002fc6000f8ec0ff */
[----:B------:R-:W-:-:S04]  /*10f90*/  SHF.L.U32 R3, R7, R2, RZ ;  /* 0x0000000207037219 */ /* 0x000fc800000006ff */
[----:B------:R-:W-:Y:S02]  /*10fa0*/  LOP3.LUT R0, R3, R0, RZ, 0xfc, !PT ;  /* 0x0000000003007212 */ /* 0x000fe400078efcff */
[----:B------:R-:W0:Y:S02]  /*10fb0*/  LDS R5, [UR6] ;  /* 0x00000006ff057984 */ /* 0x000e240008000800 */
[C---:B------:R-:W-:Y:S02]  /*10fc0*/  LOP3.LUT R2, R0.reuse, 0xffff, RZ, 0xc0, !PT ;  /* 0x0000ffff00027812 */ /* 0x040fe400078ec0ff */
[----:B0-----:R-:W-:-:S04]  /*10fd0*/  LOP3.LUT R3, R0, 0xffff, R5, 0x80, !PT ;  /* 0x0000ffff00037812 */ /* 0x001fc800078e8005 */
[----:B------:R-:W-:-:S13]  /*10fe0*/  ISETP.NE.AND P0, PT, R3, R2, PT ;  /* 0x000000020300720c */ /* 0x000fda0003f05270 */
[----:B------:R-:W-:Y:S05]  /*10ff0*/  @P0 BRA `(.L_x_14) ;  /* 0x0000000000500947 */ /* 0x000fea0003800000 */
[----:B------:R-:W-:Y:S02]  /*11000*/  SHF.R.U32.HI R5, RZ, 0x10, R5 ;  /* 0x00000010ff057819 */ /* 0x000fe40000011605 */
[----:B------:R-:W-:-:S04]  /*11010*/  SHF.R.U32.HI R2, RZ, 0x10, R0 ;  /* 0x00000010ff027819 */ /* 0x000fc80000011600 */
[----:B------:R-:W-:-:S04]  /*11020*/  LOP3.LUT R5, R5, R2, RZ, 0xc0, !PT ;  /* 0x0000000205057212 */ /* 0x000fc800078ec0ff */
[----:B------:R-:W-:-:S13]  /*11030*/  ISETP.NE.AND P0, PT, R5, R2, PT ;  /* 0x000000020500720c */ /* 0x000fda0003f05270 */
[----:B------:R-:W-:Y:S05]  /*11040*/  @P0 BRA `(.L_x_15) ;  /* 0x0000000000300947 */ /* 0x000fea0003800000 */
[----:B------:R-:W-:Y:S01]  /*11050*/  R2UR UR4, R0 ;  /* 0x00000000000472ca */ /* 0x000fe200000e0000 */
[----:B------:R-:W-:Y:S01]  /*11060*/  VOTEU.ANY UR5, UPT, PT ;  /* 0x0000000000057886 */ /* 0x000fe200038e0100 */
[----:B------:R-:W0:Y:S01]  /*11070*/  S2R R0, SR_LANEID ;  /* 0x0000000000007919 */ /* 0x000e220000000000 */
[----:B------:R-:W-:-:S10]  /*11080*/  UFLO.U32 UR5, UR5 ;  /* 0x00000005000572bd */ /* 0x000fd400080e0000 */
[----:B------:R-:W-:-:S06]  /*11090*/  ULOP3.LUT UR4, URZ, UR4, URZ, 0x33, !UPT ;  /* 0x00000004ff047292 */ /* 0x000fcc000f8e33ff */
[----:B------:R-:W-:-:S04]  /*110a0*/  IMAD.U32 R2, RZ, RZ, UR4 ;  /* 0x00000004ff027e24 */ /* 0x000fc8000f8e00ff */
[----:B------:R-:W1:Y:S02]  /*110b0*/  REDUX UR7, R2 ;  /* 0x00000000020773c4 */ /* 0x000e640000000000 */
[----:B------:R2:W-:Y:S01]  /*110c0*/  UTCATOMSWS.AND URZ, UR4 ;  /* 0x0000000400ff79e3 */ /* 0x0005e20008000000 */
[----:B0-----:R-:W-:Y:S01]  /*110d0*/  ISETP.EQ.U32.AND P0, PT, R0, UR5, PT ;  /* 0x0000000500007c0c */ /* 0x001fe2000bf02070 */
[----:B-1----:R-:W-:-:S12]  /*110e0*/  IMAD.U32 R0, RZ, RZ, UR7 ;  /* 0x00000007ff007e24 */ /* 0x002fd8000f8e00ff */
[----:B------:R2:W-:Y:S01]  /*110f0*/  @P0 ATOMS.AND RZ, [UR6], R0 ;  /* 0x00000000ffff098c */ /* 0x0005e2000a800006 */
[----:B------:R-:W-:Y:S05]  /*11100*/  BRA `(.L_x_13) ;  /* 0x0000000000147947 */ /* 0x000fea0003800000 */
.L_x_15:
[----:B------:R-:W-:-:S07]  /*11110*/  MOV R2, 0x11130 ;  /* 0x0001113000027802 */ /* 0x000fce0000000f00 */
[----:B------:R-:W-:Y:S05]  /*11120*/  CALL.REL.NOINC `($__internal_0_$__cuda_sm10x_tcgen05_guardrail_trap_col_being_dealloced_not_returned_by_alloc) ;  /* 0x00000000002c7944 */ /* 0x000fea0003c00000 */
[----:B------:R-:W-:Y:S05]  /*11130*/  BRA `(.L_x_13) ;  /* 0x0000000000087947 */ /* 0x000fea0003800000 */
.L_x_14:
[----:B------:R-:W-:-:S07]  /*11140*/  MOV R2, 0x11160 ;  /* 0x0001116000027802 */ /* 0x000fce0000000f00 */
[----:B------:R-:W-:Y:S05]  /*11150*/  CALL.REL.NOINC `($__internal_2_$__cuda_sm10x_tcgen05_guardrail_trap_unallocated_columns_being_dealloced) ;  /* 0x0000000000387944 */ /* 0x000fea0003c00000 */
.L_x_13:
[----:B------:R-:W-:Y:S01]  /*11160*/  NOP ;  /* 0x0000000000007918 */ /* 0x000fe20000000000 */
[----:B--2---:R-:W-:Y:S05]  /*11170*/  EXIT ;  /* 0x000000000000794d */ /* 0x004fea0003800000 */
.L_x_8:
[----:B------:R-:W0:Y:S02]  /*11180*/  SYNCS.PHASECHK.TRANS64.TRYWAIT P3, [UR6], R101 ;  /* 0x00000065ff0075a7 */ /* 0x000e240008061106 */
[----:B0-----:R-:W-:Y:S05]  /*11190*/  @!P3 BRA `(.L_x_8) ;  /* 0xfffffffc00f8b947 */ /* 0x001fea000383ffff */
[----:B------:R-:W-:Y:S05]  /*111a0*/  BRA `(.L_x_16) ;  /* 0xffffffa000d87947 */ /* 0x000fea000383ffff */
.L_x_12:
[----:B------:R-:W1:Y:S02]  /*111b0*/  SYNCS.PHASECHK.TRANS64.TRYWAIT P0, [UR6], R2 ;  /* 0x00000002ff0075a7 */ /* 0x000e640008001106 */
[----:B-1----:R-:W-:Y:S05]  /*111c0*/  @!P0 BRA `(.L_x_12) ;  /* 0xfffffffc00f88947 */ /* 0x002fea000383ffff */
[----:B------:R-:W-:Y:S05]  /*111d0*/  BRA `(.L_x_11) ;  /* 0xffffffe400c07947 */ /* 0x000fea000383ffff */
        .weak           $__internal_0_$__cuda_sm10x_tcgen05_guardrail_trap_col_being_dealloced_not_returned_by_alloc
        .type           $__internal_0_$__cuda_sm10x_tcgen05_guardrail_trap_col_being_dealloced_not_returned_by_alloc,@function
        .size           $__internal_0_$__cuda_sm10x_tcgen05_guardrail_trap_col_being_dealloced_not_returned_by_alloc,($__internal_1_$__cuda_sm10x_tcgen05_guardrail_trap_phase_invalid_during_alloc - $__internal_0_$__cuda_sm10x_tcgen05_guardrail_trap_col_being_dealloced_not_returned_by_alloc)
$__internal_0_$__cuda_sm10x_tcgen05_guardrail_trap_col_being_dealloced_not_returned_by_alloc:
[----:B------:R-:W-:Y:S05]  /*111e0*/  BPT.TRAP 0x1 ;  /* 0x000000040000795c */ /* 0x000fea0000300000 */
[----:B------:R-:W-:-:S04]  /*111f0*/  IMAD.MOV.U32 R3, RZ, RZ, 0x0 ;  /* 0x00000000ff037424 */ /* 0x000fc800078e00ff */
[----:B------:R-:W-:Y:S05]  /*11200*/  RET.REL.NODEC R2 `(matmul_kernel) ;  /* 0xfffffeec027c7950 */ /* 0x000fea0003c3ffff */
        .weak           $__internal_1_$__cuda_sm10x_tcgen05_guardrail_trap_phase_invalid_during_alloc
        .type           $__internal_1_$__cuda_sm10x_tcgen05_guardrail_trap_phase_invalid_during_alloc,@function
        .size           $__internal_1_$__cuda_sm10x_tcgen05_guardrail_trap_phase_invalid_during_alloc,($__internal_2_$__cuda_sm10x_tcgen05_guardrail_trap_unallocated_columns_being_dealloced - $__internal_1_$__cuda_sm10x_tcgen05_guardrail_trap_phase_invalid_during_alloc)
$__internal_1_$__cuda_sm10x_tcgen05_guardrail_trap_phase_invalid_during_alloc:
[----:B------:R-:W-:Y:S05]  /*11210*/  BPT.TRAP 0x1 ;  /* 0x000000040000795c */ /* 0x000fea0000300000 */
[----:B------:R-:W-:-:S04]  /*11220*/  IMAD.MOV.U32 R3, RZ, RZ, 0x0 ;  /* 0x00000000ff037424 */ /* 0x000fc800078e00ff */
[----:B------:R-:W-:Y:S05]  /*11230*/  RET.REL.NODEC R2 `(matmul_kernel) ;  /* 0xfffffeec02707950 */ /* 0x000fea0003c3ffff */
        .weak           $__internal_2_$__cuda_sm10x_tcgen05_guardrail_trap_unallocated_columns_being_dealloced
        .type           $__internal_2_$__cuda_sm10x_tcgen05_guardrail_trap_unallocated_columns_being_dealloced,@function
        .size           $__internal_2_$__cuda_sm10x_tcgen05_guardrail_trap_unallocated_columns_being_dealloced,(.L_x_20 - $__internal_2_$__cuda_sm10x_tcgen05_guardrail_trap_unallocated_columns_being_dealloced)
$__internal_2_$__cuda_sm10x_tcgen05_guardrail_trap_unallocated_columns_being_dealloced:
[----:B------:R-:W-:Y:S05]  /*11240*/  BPT.TRAP 0x1 ;  /* 0x000000040000795c */ /* 0x000fea0000300000 */
[----:B------:R-:W-:-:S04]  /*11250*/  IMAD.MOV.U32 R3, RZ, RZ, 0x0 ;  /* 0x00000000ff037424 */ /* 0x000fc800078e00ff */
[----:B------:R-:W-:Y:S05]  /*11260*/  RET.REL.NODEC R2 `(matmul_kernel) ;  /* 0xfffffeec02647950 */ /* 0x000fea0003c3ffff */
.L_x_17:
[----:B------:R-:W-:-:S00]  /*11270*/  BRA `(.L_x_17) ;  /* 0xfffffffc00fc7947 */ /* 0x000fc0000383ffff */
[----:B------:R-:W-:-:S00]  /*11280*/  NOP ;  /* 0x0000000000007918 */ /* 0x000fc00000000000 */
[----:B------:R-:W-:-:S00]  /*11290*/  NOP ;  /* 0x0000000000007918 */ /* 0x000fc00000000000 */
[----:B------:R-:W-:-:S00]  /*112a0*/  NOP ;  /* 0x0000000000007918 */ /* 0x000fc00000000000 */
[----:B------:R-:W-:-:S00]  /*112b0*/  NOP ;  /* 0x0000000000007918 */ /* 0x000fc00000000000 */
[----:B------:R-:W-:-:S00]  /*112c0*/  NOP ;  /* 0x0000000000007918 */ /* 0x000fc00000000000 */
[----:B------:R-:W-:-:S00]  /*112d0*/  NOP ;  /* 0x0000000000007918 */ /* 0x000fc00000000000 */
[----:B------:R-:W-:-:S00]  /*112e0*/  NOP ;  /* 0x0000000000007918 */ /* 0x000fc00000000000 */
[----:B------:R-:W-:-:S00]  /*112f0*/  NOP ;  /* 0x0000000000007918 */ /* 0x000fc00000000000 */
.L_x_20:


//--------------------- .nv.shared.matmul_kernel  --------------------------
	.section	.nv.shared.matmul_kernel,"aw",@nobits
	.sectionflags	@""
	.align	16
	.zero		1024


//--------------------- .nv.shared.reserved.0     --------------------------
	.section	.nv.shared.reserved.0,"aw",@nobits
	.align	8
	.weak		__nv_reservedSMEM_offset_0_alias
	.size		__nv_reservedSMEM_offset_0_alias, 0, 64
	.other		__nv_reservedSMEM_offset_0_alias,@"STO_CUDA_RESERVED_SHARED STV_DEFAULT"
__nv_reservedSMEM_offset_0_alias:
	.zero		0
.nv.shared.reserved.0:
	.zero		64
	.weak		__nv_reservedSMEM_allocation_phase
	.type		__nv_reservedSMEM_allocation_phase,@object
	.size		__nv_reservedSMEM_allocation_phase,(.L_0 - __nv_reservedSMEM_allocation_phase)
__nv_reservedSMEM_allocation_phase:
	.zero		1
.L_0:
	.zero		7
	.weak		__nv_reservedSMEM_devtool_atexit_pc
	.type		__nv_reservedSMEM_devtool_atexit_pc,@object
	.size		__nv_reservedSMEM_devtool_atexit_pc,(__nv_reservedSMEM_allocation_mask - __nv_reservedSMEM_devtool_atexit_pc)
__nv_reservedSMEM_devtool_atexit_pc:
	.zero		8
	.weak		__nv_reservedSMEM_allocation_mask
	.type		__nv_reservedSMEM_allocation_mask,@object
	.size		__nv_reservedSMEM_allocation_mask,(.L_2 - __nv_reservedSMEM_allocation_mask)
__nv_reservedSMEM_allocation_mask:
	.zero		4
.L_2:


//--------------------- .nv.constant0.matmul_kernel --------------------------
	.section	.nv.constant0.matmul_kernel,"a",@progbits
	.sectionflags	@""
	.align	4
.nv.constant0.matmul_kernel:
	.zero		976


//--------------------- SYMBOLS --------------------------

	.type		.nv.reservedSmem.offset0,@object
	.size		.nv.reservedSmem.offset0,0x4
	.type		.nv.reservedSmem.cap,@object
	.size		.nv.reservedSmem.cap,0x4
